def matmul_kernel(
    a_ptr,
    b_ptr,
    c_ptr,
    M,
    N,
    K,
    stride_am,
    stride_ak,
    stride_bk,
    stride_bn,
    stride_cm,
    stride_cn,
    BLOCK_M: tl.constexpr,
    BLOCK_N: tl.constexpr,
    BLOCK_K: tl.constexpr,
    GROUP_M: tl.constexpr,
):
    pid = tl.program_id(axis=0)
    num_pid_m = tl.cdiv(M, BLOCK_M)
    num_pid_n = tl.cdiv(N, BLOCK_N)
    num_pid_in_group = GROUP_M * num_pid_n
    group_id = pid // num_pid_in_group
    first_pid_m = group_id * GROUP_M
    group_size_m = min(num_pid_m - first_pid_m, GROUP_M)
    pid_m = first_pid_m + ((pid % num_pid_in_group) % group_size_m)
    pid_n = (pid % num_pid_in_group) // group_size_m

    offs_am = (pid_m * BLOCK_M + tl.arange(0, BLOCK_M)) % M
    offs_bn = (pid_n * BLOCK_N + tl.arange(0, BLOCK_N)) % N
    offs_k = tl.arange(0, BLOCK_K)
    a_ptrs = a_ptr + offs_am[:, None] * stride_am + offs_k[None, :] * stride_ak
    b_ptrs = b_ptr + offs_k[:, None] * stride_bk + offs_bn[None, :] * stride_bn

    acc = tl.zeros((BLOCK_M, BLOCK_N), dtype=tl.float32)
    for kk in range(0, tl.cdiv(K, BLOCK_K)):
        a = tl.load(a_ptrs, mask=offs_k[None, :] < K - kk * BLOCK_K, other=0.0)
        b = tl.load(b_ptrs, mask=offs_k[:, None] < K - kk * BLOCK_K, other=0.0)
        acc = tl.dot(a, b, acc)
        a_ptrs += BLOCK_K * stride_ak
        b_ptrs += BLOCK_K * stride_bk

    c = acc.to(c_ptr.dtype.element_ty)
    offs_cm = pid_m * BLOCK_M + tl.arange(0, BLOCK_M)
    offs_cn = pid_n * BLOCK_N + tl.arange(0, BLOCK_N)
    c_ptrs = c_ptr + offs_cm[:, None] * stride_cm + offs_cn[None, :] * stride_cn
    mask = (offs_cm[:, None] < M) & (offs_cn[None, :] < N)
    tl.store(c_ptrs, c, mask=mask)

# config = {"BLOCK_K": 128, "BLOCK_M": 512, "BLOCK_N": 128, "GROUP_M": 8, "arch": "sm_80", "dtype": "fp16", "num_ctas": 1, "num_stages": 3, "num_warps": 8}
# arch = sm_80


// ===== COMPILED SASS (sm_80) =====

	.target	sm_80

	.elftype	@"ET_EXEC"


//--------------------- .note.nv.tkinfo           --------------------------
	.section	.note.nv.tkinfo,"",@"SHT_NOTE"
	.sectionflags	@"SHF_NOTE_NV_TKINFO"
	.tkinfo
        /*0018*/ 	.word	0x00000002
        /*0030*/ 	.string	""
        /*0030*/ 	.string	"ptxas"
        /*0030*/ 	.string	"Cuda compilation tools, release 13.0, V13.0.88"
        /*0030*/ 	.string	"Build cuda_13.0.r13.0/compiler.36424714_0"
        /*0030*/ 	.string	"-v  -suppress-debug-info  -lineinfo  -arch sm_80 "



//--------------------- .note.nv.cuinfo           --------------------------
	.section	.note.nv.cuinfo,"",@"SHT_NOTE"
	.sectionflags	@"SHF_NOTE_NV_CUINFO"
        /*0018*/ 	.short	0x0002
        /*001a*/ 	.short	0x0050
        /*001c*/ 	.short	0x0082
	.zero		2


//--------------------- .nv.info                  --------------------------
	.section	.nv.info,"",@"SHT_CUDA_INFO"
	.align	4


	//----- nvinfo : EIATTR_REGCOUNT
	.align		4
        /*0000*/ 	.byte	0x04, 0x2f
        /*0002*/ 	.short	(.L_1 - .L_0)
	.align		4
.L_0:
        /*0004*/ 	.word	index@(matmul_kernel)
        /*0008*/ 	.word	0x00000020


	//----- nvinfo : EIATTR_FRAME_SIZE
	.align		4
.L_1:
        /*000c*/ 	.byte	0x04, 0x11
        /*000e*/ 	.short	(.L_3 - .L_2)
	.align		4
.L_2:
        /*0010*/ 	.word	index@(matmul_kernel)
        /*0014*/ 	.word	0x00003728


	//----- nvinfo : EIATTR_MIN_STACK_SIZE
	.align		4
.L_3:
        /*0018*/ 	.byte	0x04, 0x12
        /*001a*/ 	.short	(.L_5 - .L_4)
	.align		4
.L_4:
        /*001c*/ 	.word	index@(matmul_kernel)
        /*0020*/ 	.word	0x00003728
.L_5:


//--------------------- .nv.info.matmul_kernel    --------------------------
	.section	.nv.info.matmul_kernel,"",@"SHT_CUDA_INFO"
	.sectionflags	@""
	.align	4


	//----- nvinfo : EIATTR_CUDA_API_VERSION
	.align		4
        /*0000*/ 	.byte	0x04, 0x37
        /*0002*/ 	.short	(.L_7 - .L_6)
.L_6:
        /*0004*/ 	.word	0x00000082


	//----- nvinfo : EIATTR_SW2861232_WAR
	.align		4
.L_7:
        /*0008*/ 	.byte	0x01, 0x35
	.zero		2


	//----- nvinfo : EIATTR_PARAM_CBANK
	.align		4
        /*000c*/ 	.byte	0x04, 0x0a
        /*000e*/ 	.short	(.L_9 - .L_8)
	.align		4
.L_8:
        /*0010*/ 	.word	index@(.nv.constant0.matmul_kernel)
        /*0014*/ 	.short	0x0160
        /*0016*/ 	.short	0x0050


	//----- nvinfo : EIATTR_CBANK_PARAM_SIZE
	.align		4
.L_9:
        /*0018*/ 	.byte	0x03, 0x19
        /*001a*/ 	.short	0x0050


	//----- nvinfo : EIATTR_KPARAM_INFO
	.align		4
        /*001c*/ 	.byte	0x04, 0x17
        /*001e*/ 	.short	(.L_11 - .L_10)
.L_10:
        /*0020*/ 	.word	0x00000000
        /*0024*/ 	.short	0x000d
        /*0026*/ 	.short	0x0048
        /*0028*/ 	.byte	0x00, 0xf4, 0x21, 0x00


	//----- nvinfo : EIATTR_KPARAM_INFO
	.align		4
.L_11:
        /*002c*/ 	.byte	0x04, 0x17
        /*002e*/ 	.short	(.L_13 - .L_12)
.L_12:
        /*0030*/ 	.word	0x00000000
        /*0034*/ 	.short	0x000c
        /*0036*/ 	.short	0x0040
        /*0038*/ 	.byte	0x00, 0xf4, 0x21, 0x00


	//----- nvinfo : EIATTR_KPARAM_INFO
	.align		4
.L_13:
        /*003c*/ 	.byte	0x04, 0x17
        /*003e*/ 	.short	(.L_15 - .L_14)
.L_14:
        /*0040*/ 	.word	0x00000000
        /*0044*/ 	.short	0x000b
        /*0046*/ 	.short	0x0038
        /*0048*/ 	.byte	0x00, 0xf0, 0x11, 0x00


	//----- nvinfo : EIATTR_KPARAM_INFO
	.align		4
.L_15:
        /*004c*/ 	.byte	0x04, 0x17
        /*004e*/ 	.short	(.L_17 - .L_16)
.L_16:
        /*0050*/ 	.word	0x00000000
        /*0054*/ 	.short	0x000a
        /*0056*/ 	.short	0x0034
        /*0058*/ 	.byte	0x00, 0xf0, 0x11, 0x00


	//----- nvinfo : EIATTR_KPARAM_INFO
	.align		4
.L_17:
        /*005c*/ 	.byte	0x04, 0x17
        /*005e*/ 	.short	(.L_19 - .L_18)
.L_18:
        /*0060*/ 	.word	0x00000000
        /*0064*/ 	.short	0x0009
        /*0066*/ 	.short	0x0030
        /*0068*/ 	.byte	0x00, 0xf0, 0x11, 0x00


	//----- nvinfo : EIATTR_KPARAM_INFO
	.align		4
.L_19:
        /*006c*/ 	.byte	0x04, 0x17
        /*006e*/ 	.short	(.L_21 - .L_20)
.L_20:
        /*0070*/ 	.word	0x00000000
        /*0074*/ 	.short	0x0008
        /*0076*/ 	.short	0x002c
        /*0078*/ 	.byte	0x00, 0xf0, 0x11, 0x00


	//----- nvinfo : EIATTR_KPARAM_INFO
	.align		4
.L_21:
        /*007c*/ 	.byte	0x04, 0x17
        /*007e*/ 	.short	(.L_23 - .L_22)
.L_22:
        /*0080*/ 	.word	0x00000000
        /*0084*/ 	.short	0x0007
        /*0086*/ 	.short	0x0028
        /*0088*/ 	.byte	0x00, 0xf0, 0x11, 0x00


	//----- nvinfo : EIATTR_KPARAM_INFO
	.align		4
.L_23:
        /*008c*/ 	.byte	0x04, 0x17
        /*008e*/ 	.short	(.L_25 - .L_24)
.L_24:
        /*0090*/ 	.word	0x00000000
        /*0094*/ 	.short	0x0006
        /*0096*/ 	.short	0x0024
        /*0098*/ 	.byte	0x00, 0xf0, 0x11, 0x00


	//----- nvinfo : EIATTR_KPARAM_INFO
	.align		4
.L_25:
        /*009c*/ 	.byte	0x04, 0x17
        /*009e*/ 	.short	(.L_27 - .L_26)
.L_26:
        /*00a0*/ 	.word	0x00000000
        /*00a4*/ 	.short	0x0005
        /*00a6*/ 	.short	0x0020
        /*00a8*/ 	.byte	0x00, 0xf0, 0x11, 0x00


	//----- nvinfo : EIATTR_KPARAM_INFO
	.align		4
.L_27:
        /*00ac*/ 	.byte	0x04, 0x17
        /*00ae*/ 	.short	(.L_29 - .L_28)
.L_28:
        /*00b0*/ 	.word	0x00000000
        /*00b4*/ 	.short	0x0004
        /*00b6*/ 	.short	0x001c
        /*00b8*/ 	.byte	0x00, 0xf0, 0x11, 0x00


	//----- nvinfo : EIATTR_KPARAM_INFO
	.align		4
.L_29:
        /*00bc*/ 	.byte	0x04, 0x17
        /*00be*/ 	.short	(.L_31 - .L_30)
.L_30:
        /*00c0*/ 	.word	0x00000000
        /*00c4*/ 	.short	0x0003
        /*00c6*/ 	.short	0x0018
        /*00c8*/ 	.byte	0x00, 0xf0, 0x11, 0x00


	//----- nvinfo : EIATTR_KPARAM_INFO
	.align		4
.L_31:
        /*00cc*/ 	.byte	0x04, 0x17
        /*00ce*/ 	.short	(.L_33 - .L_32)
.L_32:
        /*00d0*/ 	.word	0x00000000
        /*00d4*/ 	.short	0x0002
        /*00d6*/ 	.short	0x0010
        /*00d8*/ 	.byte	0x00, 0xf4, 0x21, 0x00


	//----- nvinfo : EIATTR_KPARAM_INFO
	.align		4
.L_33:
        /*00dc*/ 	.byte	0x04, 0x17
        /*00de*/ 	.short	(.L_35 - .L_34)
.L_34:
        /*00e0*/ 	.word	0x00000000
        /*00e4*/ 	.short	0x0001
        /*00e6*/ 	.short	0x0008
        /*00e8*/ 	.byte	0x00, 0xf4, 0x21, 0x00


	//----- nvinfo : EIATTR_KPARAM_INFO
	.align		4
.L_35:
        /*00ec*/ 	.byte	0x04, 0x17
        /*00ee*/ 	.short	(.L_37 - .L_36)
.L_36:
        /*00f0*/ 	.word	0x00000000
        /*00f4*/ 	.short	0x0000
        /*00f6*/ 	.short	0x0000
        /*00f8*/ 	.byte	0x00, 0xf4, 0x21, 0x00


	//----- nvinfo : EIATTR_MAXREG_COUNT
	.align		4
.L_37:
        /*00fc*/ 	.byte	0x03, 0x1b
        /*00fe*/ 	.short	0x00ff


	//----- nvinfo : EIATTR_NUM_BARRIERS
	.align		4
        /*0100*/ 	.byte	0x02, 0x4c
        /*0102*/ 	.byte	0x01
	.zero		1


	//----- nvinfo : EIATTR_ANNOTATIONS
	.align		4
        /*0104*/ 	.byte	0x04, 0x55
        /*0106*/ 	.short	(.L_39 - .L_38)


	//   ....[0]....
.L_38:
        /*0108*/ 	.word	0x00000001
        /*010c*/ 	.byte	0x70, 0x00, 0x00, 0x00, 0x01, 0x00, 0x00, 0x00, 0xb0, 0x00, 0x00, 0x00, 0x01, 0x00, 0x00, 0x00
        /* <DEDUP_REMOVED lines=1289> */
        /*51ac*/ 	.byte	0xd0, 0x55, 0x01, 0x00


	//----- nvinfo : EIATTR_MERCURY_ISA_VERSION
	.align		4
.L_39:
        /*51b0*/ 	.byte	0x03, 0x5f
        /*51b2*/ 	.short	0x0000


	//----- nvinfo : EIATTR_EXIT_INSTR_OFFSETS
	.align		4
        /*51b4*/ 	.byte	0x04, 0x1c
        /*51b6*/ 	.short	(.L_41 - .L_40)


	//   ....[0]....
.L_40:
        /*51b8*/ 	.word	0x00048740


	//   ....[1]....
        /*51bc*/ 	.word	0x00048770


	//----- nvinfo : EIATTR_REQNTID
	.align		4
.L_41:
        /*51c0*/ 	.byte	0x04, 0x10
        /*51c2*/ 	.short	(.L_43 - .L_42)
.L_42:
        /*51c4*/ 	.word	0x00000100
        /*51c8*/ 	.word	0x00000001
        /*51cc*/ 	.word	0x00000001
.L_43:


//--------------------- .nv.callgraph             --------------------------
	.section	.nv.callgraph,"",@"SHT_CUDA_CALLGRAPH"
	.align	4
	.sectionentsize	8
	.align		4
        /*0000*/ 	.word	0x00000000
	.align		4
        /*0004*/ 	.word	0xffffffff
	.align		4
        /*0008*/ 	.word	0x00000000
	.align		4
        /*000c*/ 	.word	0xfffffffe
	.align		4
        /*0010*/ 	.word	0x00000000
	.align		4
        /*0014*/ 	.word	0xfffffffd
	.align		4
        /*0018*/ 	.word	0x00000000
	.align		4
        /*001c*/ 	.word	0xfffffffc


//--------------------- .nv.rel.action            --------------------------
	.section	.nv.rel.action,"",@"SHT_CUDA_RELOCINFO"
	.align	8
	.sectionentsize	8
        /*0000*/ 	.byte	0x73, 0x00, 0x00, 0x00, 0x00, 0x00, 0x00, 0x00, 0x00, 0x00, 0x00, 0x11, 0x25, 0x00, 0x05, 0x36


//--------------------- .nv.constant0.matmul_kernel --------------------------
	.section	.nv.constant0.matmul_kernel,"a",@progbits
	.sectionflags	@""
	.align	4
.nv.constant0.matmul_kernel:
	.zero		432


//--------------------- .text.matmul_kernel       --------------------------
	.section	.text.matmul_kernel,"ax",@progbits
	.sectioninfo	@"SHI_REGISTERS=32"
	.align	128
        .global         matmul_kernel
        .type           matmul_kernel,@function
        .size           matmul_kernel,(.L_x_4 - matmul_kernel)
        .other          matmul_kernel,@"STO_CUDA_ENTRY STV_DEFAULT"
matmul_kernel:
.text.matmul_kernel:
[----:B------:R-:W-:-:S04]  /*0000*/  IMAD.MOV.U32 R1, RZ, RZ, c[0x0][0x28] ;  /* 0x00000a00ff017624 */ /* 0x000fc800078e00ff */
[----:B------:R-:W-:Y:S01]  /*0010*/  IMAD.MOV.U32 R0, RZ, RZ, c[0x0][0x17c] ;  /* 0x00005f00ff007624 */ /* 0x000fe200078e00ff */
[----:B------:R-:W-:Y:S01]  /*0020*/  IADD3 R1, R1, -0x3728, RZ ;  /* 0xffffc8d801017810 */ /* 0x000fe20007ffe0ff */
[----:B------:R-:W0:Y:S01]  /*0030*/  S2R R28, SR_TID.X ;  /* 0x00000000001c7919 */ /* 0x000e220000002100 */
[----:B------:R-:W-:Y:S01]  /*0040*/  ULDC.64 UR6, c[0x0][0x118] ;  /* 0x0000460000067ab9 */ /* 0x000fe20000000a00 */
[----:B------:R-:W-:Y:S01]  /*0050*/  CS2R R12, SRZ ;  /* 0x00000000000c7805 */ /* 0x000fe2000001ff00 */
[----:B------:R-:W-:Y:S01]  /*0060*/  IADD3 R0, R0, 0x7f, RZ ;  /* 0x0000007f00007810 */ /* 0x000fe20007ffe0ff */
[----:B------:R1:W-:Y:S01]  /*0070*/  STL [R1+0x90], RZ ;  /* 0x000090ff01007387 */ /* 0x0003e20000100800 */
[----:B------:R-:W-:Y:S01]  /*0080*/  CS2R R14, SRZ ;  /* 0x00000000000e7805 */ /* 0x000fe2000001ff00 */
[----:B------:R-:W-:Y:S01]  /*0090*/  CS2R R16, SRZ ;  /* 0x0000000000107805 */ /* 0x000fe2000001ff00 */
[----:B------:R-:W-:Y:S01]  /*00a0*/  SHF.R.S32.HI R3, RZ, 0x1f, R0 ;  /* 0x0000001fff037819 */ /* 0x000fe20000011400 */
[----:B------:R1:W-:Y:S01]  /*00b0*/  STL [R1+0x94], RZ ;  /* 0x000094ff01007387 */ /* 0x0003e20000100800 */
[----:B------:R-:W-:Y:S01]  /*00c0*/  CS2R R18, SRZ ;  /* 0x0000000000127805 */ /* 0x000fe2000001ff00 */
[----:B------:R-:W-:Y:S01]  /*00d0*/  CS2R R20, SRZ ;  /* 0x0000000000147805 */ /* 0x000fe2000001ff00 */
[----:B------:R-:W-:Y:S01]  /*00e0*/  LEA.HI R3, R3, R0, RZ, 0x7 ;  /* 0x0000000003037211 */ /* 0x000fe200078f38ff */
[----:B------:R1:W-:Y:S01]  /*00f0*/  STL [R1+0x98], RZ ;  /* 0x000098ff01007387 */ /* 0x0003e20000100800 */
[----:B------:R-:W-:Y:S01]  /*0100*/  CS2R R22, SRZ ;  /* 0x0000000000167805 */ /* 0x000fe2000001ff00 */
[----:B------:R-:W-:Y:S01]  /*0110*/  CS2R R24, SRZ ;  /* 0x0000000000187805 */ /* 0x000fe2000001ff00 */
[----:B------:R-:W-:Y:S01]  /*0120*/  SHF.R.S32.HI R0, RZ, 0x7, R3 ;  /* 0x00000007ff007819 */ /* 0x000fe20000011403 */
[----:B------:R1:W-:Y:S01]  /*0130*/  STL [R1+0x9c], RZ ;  /* 0x00009cff01007387 */ /* 0x0003e20000100800 */
[----:B------:R-:W-:-:S03]  /*0140*/  CS2R R26, SRZ ;  /* 0x00000000001a7805 */ /* 0x000fc6000001ff00 */
[----:B------:R-:W-:Y:S01]  /*0150*/  IMAD.SHL.U32 R0, R0, 0x8, RZ ;  /* 0x0000000800007824 */ /* 0x000fe200078e00ff */
[----:B------:R-:W2:Y:S01]  /*0160*/  S2R R3, SR_CTAID.X ;  /* 0x0000000000037919 */ /* 0x000ea20000002500 */
[----:B0-----:R-:W-:-:S03]  /*0170*/  LOP3.LUT R28, R28, 0xff, RZ, 0xc0, !PT ;  /* 0x000000ff1c1c7812 */ /* 0x001fc600078ec0ff */
[----:B------:R1:W-:Y:S01]  /*0180*/  STL [R1+0x80], RZ ;  /* 0x000080ff01007387 */ /* 0x0003e20000100800 */
[-C--:B------:R-:W-:Y:S02]  /*0190*/  IABS R7, R0.reuse ;  /* 0x0000000000077213 */ /* 0x080fe40000000000 */
[----:B------:R-:W-:Y:S01]  /*01a0*/  IABS R10, R0 ;  /* 0x00000000000a7213 */ /* 0x000fe20000000000 */
[----:B------:R1:W-:Y:S01]  /*01b0*/  STL [R1+0x84], RZ ;  /* 0x000084ff01007387 */ /* 0x0003e20000100800 */
[----:B------:R-:W0:Y:S03]  /*01c0*/  I2F.RP R2, R7 ;  /* 0x0000000700027306 */ /* 0x000e260000209400 */
[----:B------:R1:W-:Y:S04]  /*01d0*/  STL [R1+0x88], RZ ;  /* 0x000088ff01007387 */ /* 0x0003e80000100800 */
[----:B------:R1:W-:Y:S04]  /*01e0*/  STL [R1+0x8c], RZ ;  /* 0x00008cff01007387 */ /* 0x0003e80000100800 */
[----:B------:R1:W-:Y:S01]  /*01f0*/  STL [R1+0x70], RZ ;  /* 0x000070ff01007387 */ /* 0x0003e20000100800 */
[----:B--2---:R-:W-:Y:S01]  /*0200*/  IABS R8, R3 ;  /* 0x0000000300087213 */ /* 0x004fe20000000000 */
[----:B0-----:R-:W0:Y:S02]  /*0210*/  MUFU.RCP R2, R2 ;  /* 0x0000000200027308 */ /* 0x001e240000001000 */
[----:B------:R1:W-:Y:S04]  /*0220*/  STL [R1+0x74], RZ ;  /* 0x000074ff01007387 */ /* 0x0003e80000100800 */
[----:B------:R1:W-:Y:S04]  /*0230*/  STL [R1+0x78], RZ ;  /* 0x000078ff01007387 */ /* 0x0003e80000100800 */
[----:B------:R1:W-:Y:S04]  /*0240*/  STL [R1+0x7c], RZ ;  /* 0x00007cff01007387 */ /* 0x0003e80000100800 */
[----:B------:R1:W-:Y:S01]  /*0250*/  STL [R1+0x60], RZ ;  /* 0x000060ff01007387 */ /* 0x0003e20000100800 */
[----:B0-----:R-:W-:Y:S01]  /*0260*/  IADD3 R4, R2, 0xffffffe, RZ ;  /* 0x0ffffffe02047810 */ /* 0x001fe20007ffe0ff */
[----:B------:R-:W-:-:S02]  /*0270*/  IMAD.MOV R2, RZ, RZ, -R10 ;  /* 0x000000ffff027224 */ /* 0x000fc400078e0a0a */
[----:B------:R1:W-:Y:S01]  /*0280*/  STL [R1+0x64], RZ ;  /* 0x000064ff01007387 */ /* 0x0003e20000100800 */
[----:B------:R0:W2:Y:S03]  /*0290*/  F2I.FTZ.U32.TRUNC.NTZ R5, R4 ;  /* 0x0000000400057305 */ /* 0x0000a6000021f000 */
[----:B------:R1:W-:Y:S04]  /*02a0*/  STL [R1+0x68], RZ ;  /* 0x000068ff01007387 */ /* 0x0003e80000100800 */
[----:B------:R1:W-:Y:S01]  /*02b0*/  STL [R1+0x6c], RZ ;  /* 0x00006cff01007387 */ /* 0x0003e20000100800 */
[----:B0-----:R-:W-:-:S03]  /*02c0*/  IMAD.MOV.U32 R4, RZ, RZ, RZ ;  /* 0x000000ffff047224 */ /* 0x001fc600078e00ff */
[----:B------:R1:W-:Y:S04]  /*02d0*/  STL [R1+0x50], RZ ;  /* 0x000050ff01007387 */ /* 0x0003e80000100800 */
[----:B------:R1:W-:Y:S01]  /*02e0*/  STL [R1+0x54], RZ ;  /* 0x000054ff01007387 */ /* 0x0003e20000100800 */
[----:B--2---:R-:W-:-:S03]  /*02f0*/  IMAD.MOV R6, RZ, RZ, -R5 ;  /* 0x000000ffff067224 */ /* 0x004fc600078e0a05 */
[----:B------:R1:W-:Y:S01]  /*0300*/  STL [R1+0x58], RZ ;  /* 0x000058ff01007387 */ /* 0x0003e20000100800 */
[----:B------:R-:W-:Y:S02]  /*0310*/  IMAD R9, R6, R7, RZ ;  /* 0x0000000706097224 */ /* 0x000fe400078e02ff */
[----:B------:R-:W-:Y:S01]  /*0320*/  IMAD.MOV.U32 R6, RZ, RZ, R8 ;  /* 0x000000ffff067224 */ /* 0x000fe200078e0008 */
[----:B------:R1:W-:Y:S01]  /*0330*/  STL [R1+0x5c], RZ ;  /* 0x00005cff01007387 */ /* 0x0003e20000100800 */
[----:B------:R-:W-:-:S03]  /*0340*/  IMAD.HI.U32 R5, R5, R9, R4 ;  /* 0x0000000905057227 */ /* 0x000fc600078e0004 */
[----:B------:R1:W-:Y:S03]  /*0350*/  STL [R1+0x40], RZ ;  /* 0x000040ff01007387 */ /* 0x0003e60000100800 */
[----:B------:R-:W-:Y:S01]  /*0360*/  IMAD.HI.U32 R5, R5, R6, RZ ;  /* 0x0000000605057227 */ /* 0x000fe200078e00ff */
[----:B------:R1:W-:Y:S03]  /*0370*/  STL [R1+0x44], RZ ;  /* 0x000044ff01007387 */ /* 0x0003e60000100800 */
[----:B------:R-:W-:Y:S01]  /*0380*/  IMAD R2, R5, R2, R6 ;  /* 0x0000000205027224 */ /* 0x000fe200078e0206 */
[----:B------:R1:W-:Y:S04]  /*0390*/  STL [R1+0x48], RZ ;  /* 0x000048ff01007387 */ /* 0x0003e80000100800 */
[----:B------:R-:W-:Y:S01]  /*03a0*/  ISETP.GT.U32.AND P1, PT, R7, R2, PT ;  /* 0x000000020700720c */ /* 0x000fe20003f24070 */
[----:B------:R1:W-:Y:S04]  /*03b0*/  STL [R1+0x4c], RZ ;  /* 0x00004cff01007387 */ /* 0x0003e80000100800 */
[----:B------:R1:W-:Y:S04]  /*03c0*/  STL [R1+0x30], RZ ;  /* 0x000030ff01007387 */ /* 0x0003e80000100800 */
[----:B------:R1:W-:Y:S04]  /*03d0*/  STL [R1+0x34], RZ ;  /* 0x000034ff01007387 */ /* 0x0003e80000100800 */
[----:B------:R-:W-:Y:S01]  /*03e0*/  @!P1 IMAD.IADD R2, R2, 0x1, -R7 ;  /* 0x0000000102029824 */ /* 0x000fe200078e0a07 */
[----:B------:R-:W-:Y:S01]  /*03f0*/  @!P1 IADD3 R5, R5, 0x1, RZ ;  /* 0x0000000105059810 */ /* 0x000fe20007ffe0ff */
[----:B------:R1:W-:Y:S01]  /*0400*/  STL [R1+0x38], RZ ;  /* 0x000038ff01007387 */ /* 0x0003e20000100800 */
[----:B------:R-:W-:-:S02]  /*0410*/  ISETP.NE.AND P1, PT, R0, RZ, PT ;  /* 0x000000ff0000720c */ /* 0x000fc40003f25270 */
[----:B------:R-:W-:Y:S01]  /*0420*/  ISETP.GE.U32.AND P0, PT, R2, R7, PT ;  /* 0x000000070200720c */ /* 0x000fe20003f06070 */
[----:B------:R1:W-:Y:S01]  /*0430*/  STL [R1+0x3c], RZ ;  /* 0x00003cff01007387 */ /* 0x0003e20000100800 */
[----:B------:R-:W-:-:S03]  /*0440*/  LOP3.LUT R2, R3, R0, RZ, 0x3c, !PT ;  /* 0x0000000003027212 */ /* 0x000fc600078e3cff */
[----:B------:R1:W-:Y:S01]  /*0450*/  STL [R1+0x20], RZ ;  /* 0x000020ff01007387 */ /* 0x0003e20000100800 */
[----:B------:R-:W-:Y:S01]  /*0460*/  ISETP.GE.AND P2, PT, R2, RZ, PT ;  /* 0x000000ff0200720c */ /* 0x000fe20003f46270 */
[----:B------:R-:W-:Y:S02]  /*0470*/  IMAD.MOV.U32 R2, RZ, RZ, c[0x0][0x178] ;  /* 0x00005e00ff027624 */ /* 0x000fe400078e00ff */
[----:B------:R1:W-:Y:S03]  /*0480*/  STL [R1+0x24], RZ ;  /* 0x000024ff01007387 */ /* 0x0003e60000100800 */
[----:B------:R-:W-:Y:S01]  /*0490*/  IADD3 R2, R2, 0x1ff, RZ ;  /* 0x000001ff02027810 */ /* 0x000fe20007ffe0ff */
[----:B------:R1:W-:Y:S01]  /*04a0*/  STL [R1+0x28], RZ ;  /* 0x000028ff01007387 */ /* 0x0003e20000100800 */
[----:B------:R-:W-:-:S03]  /*04b0*/  @P0 IADD3 R5, R5, 0x1, RZ ;  /* 0x0000000105050810 */ /* 0x000fc60007ffe0ff */
[----:B------:R1:W-:Y:S02]  /*04c0*/  STL [R1+0x2c], RZ ;  /* 0x00002cff01007387 */ /* 0x0003e40000100800 */
[----:B------:R-:W-:Y:S01]  /*04d0*/  IMAD.MOV.U32 R4, RZ, RZ, R5 ;  /* 0x000000ffff047224 */ /* 0x000fe200078e0005 */
[----:B------:R-:W-:Y:S01]  /*04e0*/  SHF.R.S32.HI R5, RZ, 0x1f, R2 ;  /* 0x0000001fff057819 */ /* 0x000fe20000011402 */
[----:B------:R1:W-:Y:S02]  /*04f0*/  STL [R1+0x10], RZ ;  /* 0x000010ff01007387 */ /* 0x0003e40000100800 */
[----:B------:R-:W-:Y:S01]  /*0500*/  @!P2 IMAD.MOV R4, RZ, RZ, -R4 ;  /* 0x000000ffff04a224 */ /* 0x000fe200078e0a04 */
[----:B------:R-:W-:Y:S01]  /*0510*/  @!P1 LOP3.LUT R4, RZ, R0, RZ, 0x33, !PT ;  /* 0x00000000ff049212 */ /* 0x000fe200078e33ff */
[----:B------:R1:W-:Y:S01]  /*0520*/  STL [R1+0x14], RZ ;  /* 0x000014ff01007387 */ /* 0x0003e20000100800 */
[----:B------:R-:W-:-:S03]  /*0530*/  LEA.HI R5, R5, R2, RZ, 0x9 ;  /* 0x0000000205057211 */ /* 0x000fc600078f48ff */
[----:B------:R-:W-:Y:S01]  /*0540*/  IMAD.SHL.U32 R2, R4, 0x8, RZ ;  /* 0x0000000804027824 */ /* 0x000fe200078e00ff */
[----:B------:R1:W-:Y:S01]  /*0550*/  STL [R1+0x18], RZ ;  /* 0x000018ff01007387 */ /* 0x0003e20000100800 */
[----:B------:R-:W-:-:S03]  /*0560*/  IMAD.MOV R4, RZ, RZ, -R4 ;  /* 0x000000ffff047224 */ /* 0x000fc600078e0a04 */
[----:B------:R-:W-:Y:S01]  /*0570*/  LEA.HI.SX32 R5, R5, -R2, 0x17 ;  /* 0x8000000205057211 */ /* 0x000fe200078fbaff */
[----:B------:R-:W-:Y:S01]  /*0580*/  IMAD R9, R0, R4, R3 ;  /* 0x0000000400097224 */ /* 0x000fe200078e0203 */
[----:B------:R1:W-:Y:S01]  /*0590*/  STL [R1+0x1c], RZ ;  /* 0x00001cff01007387 */ /* 0x0003e20000100800 */
[----:B------:R-:W-:Y:S01]  /*05a0*/  IMAD.MOV.U32 R4, RZ, RZ, RZ ;  /* 0x000000ffff047224 */ /* 0x000fe200078e00ff */
[----:B------:R-:W-:Y:S02]  /*05b0*/  IMNMX R10, R5, 0x8, PT ;  /* 0x00000008050a7817 */ /* 0x000fe40003800200 */
[----:B------:R1:W-:Y:S02]  /*05c0*/  STL [R1], RZ ;  /* 0x000000ff01007387 */ /* 0x0003e40000100800 */
[-C--:B------:R-:W-:Y:S02]  /*05d0*/  IABS R8, R10.reuse ;  /* 0x0000000a00087213 */ /* 0x080fe40000000000 */
[----:B------:R-:W-:Y:S01]  /*05e0*/  IABS R0, R10 ;  /* 0x0000000a00007213 */ /* 0x000fe20000000000 */
[----:B------:R1:W-:Y:S01]  /*05f0*/  STL [R1+0x4], RZ ;  /* 0x000004ff01007387 */ /* 0x0003e20000100800 */
[----:B------:R-:W0:Y:S03]  /*0600*/  I2F.RP R6, R8 ;  /* 0x0000000800067306 */ /* 0x000e260000209400 */
[----:B------:R1:W-:Y:S04]  /*0610*/  STL [R1+0x8], RZ ;  /* 0x000008ff01007387 */ /* 0x0003e80000100800 */
[----:B------:R1:W-:Y:S04]  /*0620*/  STL [R1+0xc], RZ ;  /* 0x00000cff01007387 */ /* 0x0003e80000100800 */
[----:B------:R1:W-:Y:S04]  /*0630*/  STL [R1+0xe0], RZ ;  /* 0x0000e0ff01007387 */ /* 0x0003e80000100800 */
[----:B------:R1:W-:Y:S01]  /*0640*/  STL [R1+0xe4], RZ ;  /* 0x0000e4ff01007387 */ /* 0x0003e20000100800 */
[----:B0-----:R-:W0:Y:S03]  /*0650*/  MUFU.RCP R6, R6 ;  /* 0x0000000600067308 */ /* 0x001e260000001000 */
[----:B------:R1:W-:Y:S04]  /*0660*/  STL [R1+0xe8], RZ ;  /* 0x0000e8ff01007387 */ /* 0x0003e80000100800 */
[----:B------:R1:W-:Y:S04]  /*0670*/  STL [R1+0xec], RZ ;  /* 0x0000ecff01007387 */ /* 0x0003e80000100800 */
[----:B------:R1:W-:Y:S04]  /*0680*/  STL [R1+0xd0], RZ ;  /* 0x0000d0ff01007387 */ /* 0x0003e80000100800 */
[----:B------:R1:W-:Y:S01]  /*0690*/  STL [R1+0xd4], RZ ;  /* 0x0000d4ff01007387 */ /* 0x0003e20000100800 */
[----:B0-----:R-:W-:-:S03]  /*06a0*/  IADD3 R5, R6, 0xffffffe, RZ ;  /* 0x0ffffffe06057810 */ /* 0x001fc60007ffe0ff */
[----:B------:R1:W-:Y:S03]  /*06b0*/  STL [R1+0xd8], RZ ;  /* 0x0000d8ff01007387 */ /* 0x0003e60000100800 */
[----:B------:R-:W0:Y:S01]  /*06c0*/  F2I.FTZ.U32.TRUNC.NTZ R5, R5 ;  /* 0x0000000500057305 */ /* 0x000e22000021f000 */
[----:B------:R1:W-:Y:S04]  /*06d0*/  STL [R1+0xdc], RZ ;  /* 0x0000dcff01007387 */ /* 0x0003e80000100800 */
[----:B------:R1:W-:Y:S04]  /*06e0*/  STL [R1+0xc0], RZ ;  /* 0x0000c0ff01007387 */ /* 0x0003e80000100800 */
[----:B------:R1:W-:Y:S04]  /*06f0*/  STL [R1+0xc4], RZ ;  /* 0x0000c4ff01007387 */ /* 0x0003e80000100800 */
[----:B------:R1:W-:Y:S01]  /*0700*/  STL [R1+0xc8], RZ ;  /* 0x0000c8ff01007387 */ /* 0x0003e20000100800 */
[----:B0-----:R-:W-:-:S03]  /*0710*/  IMAD.MOV R7, RZ, RZ, -R5 ;  /* 0x000000ffff077224 */ /* 0x001fc600078e0a05 */
[----:B------:R1:W-:Y:S01]  /*0720*/  STL [R1+0xcc], RZ ;  /* 0x0000ccff01007387 */ /* 0x0003e20000100800 */
[----:B------:R-:W-:Y:S01]  /*0730*/  IMAD.MOV.U32 R3, RZ, RZ, R7 ;  /* 0x000000ffff037224 */ /* 0x000fe200078e0007 */
[----:B------:R-:W-:Y:S02]  /*0740*/  IABS R7, R9 ;  /* 0x0000000900077213 */ /* 0x000fe40000000000 */
[----:B------:R1:W-:Y:S01]  /*0750*/  STL [R1+0xb0], RZ ;  /* 0x0000b0ff01007387 */ /* 0x0003e20000100800 */
[----:B------:R-:W-:-:S03]  /*0760*/  IMAD R3, R3, R8, RZ ;  /* 0x0000000803037224 */ /* 0x000fc600078e02ff */
[----:B------:R1:W-:Y:S01]  /*0770*/  STL [R1+0xb4], RZ ;  /* 0x0000b4ff01007387 */ /* 0x0003e20000100800 */
[----:B------:R-:W-:-:S03]  /*0780*/  IMAD.HI.U32 R4, R5, R3, R4 ;  /* 0x0000000305047227 */ /* 0x000fc600078e0004 */
[----:B------:R1:W-:Y:S01]  /*0790*/  STL [R1+0xb8], RZ ;  /* 0x0000b8ff01007387 */ /* 0x0003e20000100800 */
[----:B------:R-:W-:Y:S02]  /*07a0*/  IMAD.MOV R3, RZ, RZ, -R0 ;  /* 0x000000ffff037224 */ /* 0x000fe400078e0a00 */
[----:B------:R-:W-:Y:S01]  /*07b0*/  IMAD.HI.U32 R0, R4, R7, RZ ;  /* 0x0000000704007227 */ /* 0x000fe200078e00ff */
[----:B------:R1:W-:Y:S03]  /*07c0*/  STL [R1+0xbc], RZ ;  /* 0x0000bcff01007387 */ /* 0x0003e60000100800 */
[----:B------:R-:W-:Y:S01]  /*07d0*/  IMAD R3, R0, R3, R7 ;  /* 0x0000000300037224 */ /* 0x000fe200078e0207 */
[----:B------:R1:W-:Y:S01]  /*07e0*/  STL [R1+0xa0], RZ ;  /* 0x0000a0ff01007387 */ /* 0x0003e20000100800 */
[----:B------:R-:W-:-:S03]  /*07f0*/  CS2R R6, SRZ ;  /* 0x0000000000067805 */ /* 0x000fc6000001ff00 */
[----:B------:R-:W-:Y:S01]  /*0800*/  ISETP.GT.U32.AND P1, PT, R8, R3, PT ;  /* 0x000000030800720c */ /* 0x000fe20003f24070 */
[----:B------:R1:W-:Y:S04]  /*0810*/  STL [R1+0xa4], RZ ;  /* 0x0000a4ff01007387 */ /* 0x0003e80000100800 */
[----:B------:R1:W-:Y:S04]  /*0820*/  STL [R1+0xa8], RZ ;  /* 0x0000a8ff01007387 */ /* 0x0003e80000100800 */
[----:B------:R1:W-:Y:S04]  /*0830*/  STL [R1+0xac], RZ ;  /* 0x0000acff01007387 */ /* 0x0003e80000100800 */
[----:B------:R-:W-:Y:S01]  /*0840*/  @!P1 IMAD.IADD R3, R3, 0x1, -R8 ;  /* 0x0000000103039824 */ /* 0x000fe200078e0a08 */
[----:B------:R1:W-:Y:S01]  /*0850*/  STL [R1+0xf0], RZ ;  /* 0x0000f0ff01007387 */ /* 0x0003e20000100800 */
[----:B------:R-:W-:-:S02]  /*0860*/  @!P1 IADD3 R0, R0, 0x1, RZ ;  /* 0x0000000100009810 */ /* 0x000fc40007ffe0ff */
[----:B------:R-:W-:Y:S01]  /*0870*/  ISETP.NE.AND P1, PT, R10, RZ, PT ;  /* 0x000000ff0a00720c */ /* 0x000fe20003f25270 */
[----:B------:R1:W-:Y:S01]  /*0880*/  STL [R1+0xf4], RZ ;  /* 0x0000f4ff01007387 */ /* 0x0003e20000100800 */
[----:B------:R-:W-:Y:S02]  /*0890*/  ISETP.GE.U32.AND P0, PT, R3, R8, PT ;  /* 0x000000080300720c */ /* 0x000fe40003f06070 */
[----:B------:R-:W-:Y:S01]  /*08a0*/  LOP3.LUT R3, R9, R10, RZ, 0x3c, !PT ;  /* 0x0000000a09037212 */ /* 0x000fe200078e3cff */
[----:B------:R1:W-:Y:S03]  /*08b0*/  STL [R1+0xf8], RZ ;  /* 0x0000f8ff01007387 */ /* 0x0003e60000100800 */
[----:B------:R-:W-:Y:S01]  /*08c0*/  ISETP.GE.AND P2, PT, R3, RZ, PT ;  /* 0x000000ff0300720c */ /* 0x000fe20003f46270 */
[----:B------:R1:W-:Y:S01]  /*08d0*/  STL [R1+0xfc], RZ ;  /* 0x0000fcff01007387 */ /* 0x0003e20000100800 */
[----:B------:R-:W-:-:S03]  /*08e0*/  IMAD.MOV.U32 R3, RZ, RZ, c[0x0][0x180] ;  /* 0x00006000ff037624 */ /* 0x000fc600078e00ff */
[----:B------:R1:W-:Y:S02]  /*08f0*/  STL [R1+0x100], RZ ;  /* 0x000100ff01007387 */ /* 0x0003e40000100800 */
[----:B------:R-:W-:Y:S02]  /*0900*/  @P0 IADD3 R0, R0, 0x1, RZ ;  /* 0x0000000100000810 */ /* 0x000fe40007ffe0ff */
[----:B------:R1:W-:Y:S01]  /*0910*/  STL [R1+0x104], RZ ;  /* 0x000104ff01007387 */ /* 0x0003e20000100800 */
[----:B------:R-:W-:-:S03]  /*0920*/  IADD3 R3, R3, 0x7f, RZ ;  /* 0x0000007f03037810 */ /* 0x000fc60007ffe0ff */
[----:B------:R1:W-:Y:S01]  /*0930*/  STL [R1+0x108], RZ ;  /* 0x000108ff01007387 */ /* 0x0003e20000100800 */
[----:B------:R-:W-:Y:S01]  /*0940*/  @!P2 IMAD.MOV R0, RZ, RZ, -R0 ;  /* 0x000000ffff00a224 */ /* 0x000fe200078e0a00 */
[----:B------:R-:W-:Y:S02]  /*0950*/  @!P1 LOP3.LUT R0, RZ, R10, RZ, 0x33, !PT ;  /* 0x0000000aff009212 */ /* 0x000fe400078e33ff */
[----:B------:R1:W-:Y:S01]  /*0960*/  STL [R1+0x10c], RZ ;  /* 0x00010cff01007387 */ /* 0x0003e20000100800 */
[----:B------:R-:W-:Y:S02]  /*0970*/  ISETP.GE.AND P0, PT, R3, 0x80, PT ;  /* 0x000000800300780c */ /* 0x000fe40003f06270 */
[----:B------:R-:W-:Y:S01]  /*0980*/  IMAD.MOV R5, RZ, RZ, -R0 ;  /* 0x000000ffff057224 */ /* 0x000fe200078e0a00 */
[----:B------:R1:W-:Y:S01]  /*0990*/  STL [R1+0x110], RZ ;  /* 0x000110ff01007387 */ /* 0x0003e20000100800 */
[----:B------:R-:W-:Y:S02]  /*09a0*/  IMAD.SHL.U32 R0, R0, 0x80, RZ ;  /* 0x0000008000007824 */ /* 0x000fe400078e00ff */
[----:B------:R-:W-:Y:S01]  /*09b0*/  IMAD R5, R10, R5, R9 ;  /* 0x000000050a057224 */ /* 0x000fe200078e0209 */
[----:B------:R1:W-:Y:S01]  /*09c0*/  STL [R1+0x114], RZ ;  /* 0x000114ff01007387 */ /* 0x0003e20000100800 */
[----:B------:R-:W-:Y:S01]  /*09d0*/  CS2R R8, SRZ ;  /* 0x0000000000087805 */ /* 0x000fe2000001ff00 */
[----:B------:R-:W-:Y:S01]  /*09e0*/  CS2R R10, SRZ ;  /* 0x00000000000a7805 */ /* 0x000fe2000001ff00 */
[----:B------:R-:W-:Y:S01]  /*09f0*/  IMAD.IADD R2, R2, 0x1, R5 ;  /* 0x0000000102027824 */ /* 0x000fe200078e0205 */
[----:B------:R1:W-:Y:S01]  /*0a00*/  STL [R1+0x118], RZ ;  /* 0x000118ff01007387 */ /* 0x0003e20000100800 */
[----:B------:R-:W-:-:S02]  /*0a10*/  CS2R R4, SRZ ;  /* 0x0000000000047805 */ /* 0x000fc4000001ff00 */
[----:B------:R-:W-:Y:S01]  /*0a20*/  IMAD R2, R2, 0x200, R28 ;  /* 0x0000020002027824 */ /* 0x000fe200078e021c */
[----:B------:R1:W-:Y:S04]  /*0a30*/  STL [R1+0x11c], RZ ;  /* 0x00011cff01007387 */ /* 0x0003e80000100800 */
[----:B------:R1:W-:Y:S01]  /*0a40*/  STL [R1+0x120], RZ ;  /* 0x000120ff01007387 */ /* 0x0003e20000100800 */
[----:B------:R-:W-:-:S03]  /*0a50*/  IADD3 R29, R2, 0x100, RZ ;  /* 0x00000100021d7810 */ /* 0x000fc60007ffe0ff */
[----:B------:R1:W-:Y:S04]  /*0a60*/  STL [R1+0x124], RZ ;  /* 0x000124ff01007387 */ /* 0x0003e80000100800 */
        /* <DEDUP_REMOVED lines=30> */
[----:B------:R1:W-:Y:S04]  /*0c50*/  STL [R1+0x7c4], R2 ;  /* 0x0007c40201007387 */ /* 0x0003e80000100800 */
[----:B------:R1:W-:Y:S04]  /*0c60*/  STL [R1+0x7c8], R29 ;  /* 0x0007c81d01007387 */ /* 0x0003e80000100800 */
[----:B------:R1:W-:Y:S01]  /*0c70*/  STL [R1+0x7c0], R0 ;  /* 0x0007c00001007387 */ /* 0x0003e20000100800 */
[----:B------:R-:W-:Y:S05]  /*0c80*/  @!P0 BRA `(.L_x_0) ;  /* 0x00040a0000008947 */ /* 0x000fea0003800000 */
[----:B------:R-:W-:Y:S01]  /*0c90*/  IABS R4, c[0x0][0x178] ;  /* 0x00005e0000047a13 */ /* 0x000fe20000000000 */
[----:B------:R-:W-:Y:S01]  /*0ca0*/  IMAD.MOV.U32 R27, RZ, RZ, R2 ;  /* 0x000000ffff1b7224 */ /* 0x000fe200078e0002 */
[----:B------:R-:W0:Y:S01]  /*0cb0*/  S2R R26, SR_TID.X ;  /* 0x00000000001a7919 */ /* 0x000e220000002100 */
[----:B------:R-:W-:Y:S01]  /*0cc0*/  IMAD.MOV.U32 R25, RZ, RZ, R0 ;  /* 0x000000ffff197224 */ /* 0x000fe200078e0000 */
[----:B-1----:R-:W1:Y:S01]  /*0cd0*/  I2F.RP R2, R4 ;  /* 0x0000000400027306 */ /* 0x002e620000209400 */
[----:B------:R-:W-:-:S02]  /*0ce0*/  IABS R0, c[0x0][0x17c] ;  /* 0x00005f0000007a13 */ /* 0x000fc40000000000 */
[----:B------:R-:W-:Y:S02]  /*0cf0*/  IABS R10, R29 ;  /* 0x0000001d000a7213 */ /* 0x000fe40000000000 */
[----:B------:R-:W-:Y:S02]  /*0d00*/  ISETP.GE.AND P4, PT, R27, RZ, PT ;  /* 0x000000ff1b00720c */ /* 0x000fe40003f86270 */
[----:B------:R-:W-:Y:S01]  /*0d10*/  ISETP.GE.AND P6, PT, R29, RZ, PT ;  /* 0x000000ff1d00720c */ /* 0x000fe20003fc6270 */
[----:B------:R-:W2:Y:S08]  /*0d20*/  I2F.RP R5, R0 ;  /* 0x0000000000057306 */ /* 0x000eb00000209400 */
[----:B-1----:R-:W1:Y:S01]  /*0d30*/  MUFU.RCP R2, R2 ;  /* 0x0000000200027308 */ /* 0x002e620000001000 */
[----:B0-----:R-:W-:-:S07]  /*0d40*/  SHF.R.U32.HI R28, RZ, 0x7, R26 ;  /* 0x00000007ff1c7819 */ /* 0x001fce000001161a */
[----:B--2---:R-:W0:Y:S01]  /*0d50*/  MUFU.RCP R5, R5 ;  /* 0x0000000500057308 */ /* 0x004e220000001000 */
[----:B------:R-:W-:Y:S02]  /*0d60*/  LOP3.LUT R15, R26, 0x7, RZ, 0xc0, !PT ;  /* 0x000000071a0f7812 */ /* 0x000fe400078ec0ff */
[----:B------:R-:W-:-:S03]  /*0d70*/  SGXT.U32 R28, R28, 0x1 ;  /* 0x000000011c1c781a */ /* 0x000fc60000000000 */
[----:B------:R-:W-:Y:S01]  /*0d80*/  IMAD R15, R15, 0x110, RZ ;  /* 0x000001100f0f7824 */ /* 0x000fe200078e02ff */
[----:B------:R-:W-:Y:S02]  /*0d90*/  LOP3.LUT R28, R25, R28, RZ, 0xfc, !PT ;  /* 0x0000001c191c7212 */ /* 0x000fe400078efcff */
[----:B-1----:R-:W-:Y:S02]  /*0da0*/  IADD3 R8, R2, 0xffffffe, RZ ;  /* 0x0ffffffe02087810 */ /* 0x002fe40007ffe0ff */
[C---:B------:R-:W-:Y:S02]  /*0db0*/  LOP3.LUT R12, R28.reuse, 0x7e, RZ, 0xfc, !PT ;  /* 0x0000007e1c0c7812 */ /* 0x040fe400078efcff */
[----:B------:R1:W2:Y:S01]  /*0dc0*/  F2I.FTZ.U32.TRUNC.NTZ R9, R8 ;  /* 0x0000000800097305 */ /* 0x0002a2000021f000 */
[----:B------:R-:W-:Y:S02]  /*0dd0*/  LOP3.LUT R14, R28, 0x7c, RZ, 0xfc, !PT ;  /* 0x0000007c1c0e7812 */ /* 0x000fe400078efcff */
[----:B0-----:R-:W-:-:S02]  /*0de0*/  IADD3 R6, R5, 0xffffffe, RZ ;  /* 0x0ffffffe05067810 */ /* 0x001fc40007ffe0ff */
[----:B------:R-:W-:Y:S02]  /*0df0*/  IABS R5, R27 ;  /* 0x0000001b00057213 */ /* 0x000fe40000000000 */
[----:B------:R-:W-:Y:S01]  /*0e00*/  IABS R13, R14 ;  /* 0x0000000e000d7213 */ /* 0x000fe20000000000 */
[----:B------:R0:W3:Y:S01]  /*0e10*/  F2I.FTZ.U32.TRUNC.NTZ R7, R6 ;  /* 0x0000000600077305 */ /* 0x0000e2000021f000 */
[----:B-1----:R-:W-:Y:S01]  /*0e20*/  IMAD.MOV.U32 R8, RZ, RZ, RZ ;  /* 0x000000ffff087224 */ /* 0x002fe200078e00ff */
[----:B------:R-:W-:Y:S02]  /*0e30*/  ISETP.GE.AND P2, PT, R12, RZ, PT ;  /* 0x000000ff0c00720c */ /* 0x000fe40003f46270 */
[----:B------:R-:W-:Y:S02]  /*0e40*/  ISETP.GE.AND P5, PT, R14, RZ, PT ;  /* 0x000000ff0e00720c */ /* 0x000fe40003fa6270 */
[----:B------:R-:W-:Y:S01]  /*0e50*/  LOP3.LUT R27, R28, 0x16, RZ, 0xfc, !PT ;  /* 0x000000161c1b7812 */ /* 0x000fe200078efcff */
[----:B--2---:R-:W-:Y:S01]  /*0e60*/  IMAD.MOV R11, RZ, RZ, -R9 ;  /* 0x000000ffff0b7224 */ /* 0x004fe200078e0a09 */
[----:B0-----:R-:W-:-:S03]  /*0e70*/  SHF.R.S32.HI R6, RZ, 0x1f, R3 ;  /* 0x0000001fff067819 */ /* 0x001fc60000011403 */
[----:B------:R-:W-:-:S04]  /*0e80*/  IMAD R11, R11, R4, RZ ;  /* 0x000000040b0b7224 */ /* 0x000fc800078e02ff */
[----:B------:R-:W-:-:S04]  /*0e90*/  IMAD.HI.U32 R9, R9, R11, R8 ;  /* 0x0000000b09097227 */ /* 0x000fc800078e0008 */
[----:B------:R-:W-:Y:S01]  /*0ea0*/  IMAD.MOV.U32 R8, RZ, RZ, R10 ;  /* 0x000000ffff087224 */ /* 0x000fe200078e000a */
[----:B------:R-:W-:Y:S01]  /*0eb0*/  LEA.HI R10, R6, R3, RZ, 0x7 ;  /* 0x00000003060a7211 */ /* 0x000fe200078f38ff */
[----:B---3--:R-:W-:Y:S02]  /*0ec0*/  IMAD.MOV R11, RZ, RZ, -R7 ;  /* 0x000000ffff0b7224 */ /* 0x008fe400078e0a07 */
[C---:B------:R-:W-:Y:S02]  /*0ed0*/  IMAD.HI.U32 R2, R9.reuse, R5, RZ ;  /* 0x0000000509027227 */ /* 0x040fe400078e00ff */
[----:B------:R0:W-:Y:S02]  /*0ee0*/  STL [R1+0xec], R10 ;  /* 0x0000ec0a01007387 */ /* 0x0001e40000100800 */
[----:B------:R-:W-:-:S04]  /*0ef0*/  IMAD.HI.U32 R9, R9, R8, RZ ;  /* 0x0000000809097227 */ /* 0x000fc800078e00ff */
[----:B------:R-:W-:Y:S02]  /*0f00*/  IMAD R11, R11, R0, RZ ;  /* 0x000000000b0b7224 */ /* 0x000fe400078e02ff */
[----:B------:R-:W-:Y:S02]  /*0f10*/  IMAD.MOV.U32 R6, RZ, RZ, RZ ;  /* 0x000000ffff067224 */ /* 0x000fe400078e00ff */
[----:B------:R-:W-:Y:S01]  /*0f20*/  IMAD.MOV R3, RZ, RZ, -R2 ;  /* 0x000000ffff037224 */ /* 0x000fe200078e0a02 */
[----:B0-----:R-:W-:Y:S01]  /*0f30*/  LOP3.LUT R10, R26, 0x7f, RZ, 0xc0, !PT ;  /* 0x0000007f1a0a7812 */ /* 0x001fe200078ec0ff */
[----:B------:R-:W-:Y:S02]  /*0f40*/  IMAD.MOV R9, RZ, RZ, -R9 ;  /* 0x000000ffff097224 */ /* 0x000fe400078e0a09 */
[----:B------:R-:W-:Y:S01]  /*0f50*/  IMAD.HI.U32 R2, R7, R11, R6 ;  /* 0x0000000b07027227 */ /* 0x000fe200078e0006 */
[--C-:B------:R-:W-:Y:S02]  /*0f60*/  SHF.R.U32.HI R6, RZ, 0x1, R26.reuse ;  /* 0x00000001ff067819 */ /* 0x100fe4000001161a */
[----:B------:R-:W-:Y:S01]  /*0f70*/  SHF.R.S32.HI R7, RZ, 0x7, R26 ;  /* 0x00000007ff077819 */ /* 0x000fe2000001141a */
[----:B------:R-:W-:Y:S01]  /*0f80*/  IMAD R5, R4, R3, R5 ;  /* 0x0000000304057224 */ /* 0x000fe200078e0205 */
[----:B------:R-:W-:Y:S01]  /*0f90*/  LOP3.LUT R11, R6, 0x60, RZ, 0xc0, !PT ;  /* 0x00000060060b7812 */ /* 0x000fe200078ec0ff */
[----:B------:R-:W-:Y:S01]  /*0fa0*/  IMAD R3, R4, R9, R8 ;  /* 0x0000000904037224 */ /* 0x000fe200078e0208 */
[----:B------:R-:W-:Y:S01]  /*0fb0*/  SGXT R6, R7, 0x1 ;  /* 0x000000010706781a */ /* 0x000fe20000000200 */
[----:B------:R-:W-:Y:S01]  /*0fc0*/  IMAD.SHL.U32 R8, R26, 0x2, RZ ;  /* 0x000000021a087824 */ /* 0x000fe200078e00ff */
[----:B------:R-:W-:Y:S01]  /*0fd0*/  ISETP.GT.U32.AND P0, PT, R4, R5, PT ;  /* 0x000000050400720c */ /* 0x000fe20003f04070 */
[----:B------:R-:W-:Y:S01]  /*0fe0*/  IMAD.SHL.U32 R9, R10, 0x2, RZ ;  /* 0x000000020a097824 */ /* 0x000fe200078e00ff */
[----:B------:R-:W-:-:S02]  /*0ff0*/  ISETP.GT.U32.AND P1, PT, R4, R3, PT ;  /* 0x000000030400720c */ /* 0x000fc40003f24070 */
[--C-:B------:R-:W-:Y:S01]  /*1000*/  LOP3.LUT R10, R11, 0x10, R8.reuse, 0xf8, !PT ;  /* 0x000000100b0a7812 */ /* 0x100fe200078ef808 */
[----:B------:R-:W-:Y:S01]  /*1010*/  IMAD.HI.U32 R11, R2, R13, RZ ;  /* 0x0000000d020b7227 */ /* 0x000fe200078e00ff */
[----:B------:R-:W-:Y:S02]  /*1020*/  IABS R7, R12 ;  /* 0x0000000c00077213 */ /* 0x000fe40000000000 */
[----:B------:R-:W-:Y:S01]  /*1030*/  LOP3.LUT R8, R15, 0x30, R8, 0x78, !PT ;  /* 0x000000300f087812 */ /* 0x000fe200078e7808 */
[----:B------:R0:W-:Y:S01]  /*1040*/  STL [R1+0xd4], R10 ;  /* 0x0000d40a01007387 */ /* 0x0001e20000100800 */
[----:B------:R-:W-:Y:S01]  /*1050*/  LOP3.LUT R6, R9, 0x110, R6, 0x78, !PT ;  /* 0x0000011009067812 */ /* 0x000fe200078e7806 */
[----:B------:R-:W-:Y:S01]  /*1060*/  IMAD.MOV R11, RZ, RZ, -R11 ;  /* 0x000000ffff0b7224 */ /* 0x000fe200078e0a0b */
[----:B------:R-:W-:Y:S01]  /*1070*/  LOP3.LUT R26, R28, 0x1c, RZ, 0xfc, !PT ;  /* 0x0000001c1c1a7812 */ /* 0x000fe200078efcff */
[--C-:B------:R-:W-:Y:S01]  /*1080*/  @!P0 IMAD.IADD R5, R5, 0x1, -R4.reuse ;  /* 0x0000000105058824 */ /* 0x100fe200078e0a04 */
[----:B------:R1:W-:Y:S01]  /*1090*/  STL [R1+0xd8], R8 ;  /* 0x0000d80801007387 */ /* 0x0003e20000100800 */
[----:B------:R-:W-:-:S02]  /*10a0*/  @!P1 IMAD.IADD R3, R3, 0x1, -R4 ;  /* 0x0000000103039824 */ /* 0x000fc400078e0a04 */
[----:B------:R-:W-:Y:S01]  /*10b0*/  IMAD R13, R0, R11, R13 ;  /* 0x0000000b000d7224 */ /* 0x000fe200078e020d */
[----:B------:R-:W-:Y:S01]  /*10c0*/  ISETP.GT.U32.AND P0, PT, R4, R5, PT ;  /* 0x000000050400720c */ /* 0x000fe20003f04070 */
[----:B0-----:R-:W-:Y:S01]  /*10d0*/  IMAD.HI.U32 R10, R2, R7, RZ ;  /* 0x00000007020a7227 */ /* 0x001fe200078e00ff */
[----:B------:R-:W-:Y:S01]  /*10e0*/  ISETP.GT.U32.AND P1, PT, R4, R3, PT ;  /* 0x000000030400720c */ /* 0x000fe20003f24070 */
[----:B------:R0:W-:Y:S01]  /*10f0*/  STL [R1+0x518], R6 ;  /* 0x0005180601007387 */ /* 0x0001e20000100800 */
[----:B------:R-:W-:Y:S01]  /*1100*/  LOP3.LUT R11, RZ, c[0x0][0x178], RZ, 0x33, !PT ;  /* 0x00005e00ff0b7a12 */ /* 0x000fe200078e33ff */
[----:B------:R-:W-:Y:S01]  /*1110*/  IMAD.MOV R10, RZ, RZ, -R10 ;  /* 0x000000ffff0a7224 */ /* 0x000fe200078e0a0a */
[----:B-1----:R-:W-:-:S03]  /*1120*/  LOP3.LUT R8, R28, 0x78, RZ, 0xfc, !PT ;  /* 0x000000781c087812 */ /* 0x002fc600078efcff */
[----:B------:R-:W-:Y:S01]  /*1130*/  IMAD R7, R0, R10, R7 ;  /* 0x0000000a00077224 */ /* 0x000fe200078e0207 */
[----:B------:R-:W-:Y:S02]  /*1140*/  IABS R29, R8 ;  /* 0x00000008001d7213 */ /* 0x000fe40000000000 */
[----:B------:R-:W-:Y:S01]  /*1150*/  LOP3.LUT R10, R28, 0x76, RZ, 0xfc, !PT ;  /* 0x000000761c0a7812 */ /* 0x000fe200078efcff */
[--C-:B------:R-:W-:Y:S01]  /*1160*/  @!P0 IMAD.IADD R5, R5, 0x1, -R4.reuse ;  /* 0x0000000105058824 */ /* 0x100fe200078e0a04 */
[----:B------:R-:W-:Y:S01]  /*1170*/  ISETP.GT.U32.AND P3, PT, R0, R7, PT ;  /* 0x000000070000720c */ /* 0x000fe20003f64070 */
[----:B------:R-:W-:Y:S01]  /*1180*/  @!P1 IMAD.IADD R3, R3, 0x1, -R4 ;  /* 0x0000000103039824 */ /* 0x000fe200078e0a04 */
[----:B0-----:R-:W-:Y:S01]  /*1190*/  LOP3.LUT R6, R28, 0x7a, RZ, 0xfc, !PT ;  /* 0x0000007a1c067812 */ /* 0x001fe200078efcff */
[----:B------:R-:W-:Y:S01]  /*11a0*/  IMAD.MOV.U32 R4, RZ, RZ, R5 ;  /* 0x000000ffff047224 */ /* 0x000fe200078e0005 */
[----:B------:R-:W-:Y:S01]  /*11b0*/  ISETP.GE.AND P0, PT, R8, RZ, PT ;  /* 0x000000ff0800720c */ /* 0x000fe20003f06270 */
[----:B------:R-:W-:Y:S01]  /*11c0*/  IMAD.HI.U32 R12, R2, R29, RZ ;  /* 0x0000001d020c7227 */ /* 0x000fe200078e00ff */
[----:B------:R-:W-:-:S02]  /*11d0*/  IABS R9, R6 ;  /* 0x0000000600097213 */ /* 0x000fc40000000000 */
[----:B------:R-:W-:Y:S01]  /*11e0*/  ISETP.GE.AND P1, PT, R6, RZ, PT ;  /* 0x000000ff0600720c */ /* 0x000fe20003f26270 */
[----:B------:R-:W-:Y:S01]  /*11f0*/  IMAD.MOV.U32 R6, RZ, RZ, R3 ;  /* 0x000000ffff067224 */ /* 0x000fe200078e0003 */
[----:B------:R-:W-:Y:S01]  /*1200*/  IABS R5, R10 ;  /* 0x0000000a00057213 */ /* 0x000fe20000000000 */
[----:B------:R-:W-:-:S04]  /*1210*/  IMAD.HI.U32 R8, R2, R9, RZ ;  /* 0x0000000902087227 */ /* 0x000fc800078e00ff */
[----:B------:R-:W-:Y:S02]  /*1220*/  @!P3 IMAD.IADD R7, R7, 0x1, -R0 ;  /* 0x000000010707b824 */ /* 0x000fe400078e0a00 */
[----:B------:R-:W-:Y:S01]  /*1230*/  @!P4 IMAD.MOV R4, RZ, RZ, -R4 ;  /* 0x000000ffff04c224 */ /* 0x000fe200078e0a04 */
[C---:B------:R-:W-:Y:S01]  /*1240*/  ISETP.GT.U32.AND P4, PT, R0.reuse, R13, PT ;  /* 0x0000000d0000720c */ /* 0x040fe20003f84070 */
[----:B------:R-:W-:Y:S01]  /*1250*/  @!P6 IMAD.MOV R6, RZ, RZ, -R6 ;  /* 0x000000ffff06e224 */ /* 0x000fe200078e0a06 */
[----:B------:R-:W-:Y:S01]  /*1260*/  ISETP.GT.U32.AND P3, PT, R0, R7, PT ;  /* 0x000000070000720c */ /* 0x000fe20003f64070 */
[----:B------:R-:W-:Y:S01]  /*1270*/  IMAD.MOV R14, RZ, RZ, -R8 ;  /* 0x000000ffff0e7224 */ /* 0x000fe200078e0a08 */
[----:B------:R-:W-:Y:S01]  /*1280*/  ISETP.NE.AND P6, PT, RZ, c[0x0][0x178], PT ;  /* 0x00005e00ff007a0c */ /* 0x000fe20003fc5270 */
[----:B------:R-:W-:Y:S02]  /*1290*/  IMAD.MOV R8, RZ, RZ, -R12 ;  /* 0x000000ffff087224 */ /* 0x000fe400078e0a0c */
[----:B------:R-:W-:Y:S01]  /*12a0*/  IMAD.HI.U32 R3, R2, R5, RZ ;  /* 0x0000000502037227 */ /* 0x000fe200078e00ff */
[----:B------:R-:W-:-:S02]  /*12b0*/  SEL R12, R11, R4, !P6 ;  /* 0x000000040b0c7207 */ /* 0x000fc40007000000 */
[----:B------:R-:W-:Y:S01]  /*12c0*/  SEL R4, R11, R6, !P6 ;  /* 0x000000060b047207 */ /* 0x000fe20007000000 */
[----:B------:R-:W-:Y:S01]  /*12d0*/  IMAD.MOV R3, RZ, RZ, -R3 ;  /* 0x000000ffff037224 */ /* 0x000fe200078e0a03 */
[----:B------:R-:W-:Y:S01]  /*12e0*/  ISETP.GE.AND P6, PT, R10, RZ, PT ;  /* 0x000000ff0a00720c */ /* 0x000fe20003fc6270 */
[C---:B------:R-:W-:Y:S01]  /*12f0*/  IMAD R10, R0.reuse, R14, R9 ;  /* 0x0000000e000a7224 */ /* 0x040fe200078e0209 */
[----:B------:R0:W-:Y:S01]  /*1300*/  STL [R1+0xdc], R12 ;  /* 0x0000dc0c01007387 */ /* 0x0001e20000100800 */
[--C-:B------:R-:W-:Y:S02]  /*1310*/  @!P3 IMAD.IADD R7, R7, 0x1, -R0.reuse ;  /* 0x000000010707b824 */ /* 0x100fe400078e0a00 */
[----:B------:R-:W-:Y:S01]  /*1320*/  @!P4 IMAD.IADD R13, R13, 0x1, -R0 ;  /* 0x000000010d0dc824 */ /* 0x000fe200078e0a00 */
[C---:B------:R-:W-:Y:S01]  /*1330*/  ISETP.GT.U32.AND P3, PT, R0.reuse, R10, PT ;  /* 0x0000000a0000720c */ /* 0x040fe20003f64070 */
[C---:B------:R-:W-:Y:S01]  /*1340*/  IMAD R5, R0.reuse, R3, R5 ;  /* 0x0000000300057224 */ /* 0x040fe200078e0205 */
[----:B------:R1:W-:Y:S01]  /*1350*/  STL [R1+0xe4], R4 ;  /* 0x0000e40401007387 */ /* 0x0003e20000100800 */
[----:B------:R-:W-:Y:S01]  /*1360*/  IMAD.MOV.U32 R15, RZ, RZ, R7 ;  /* 0x000000ffff0f7224 */ /* 0x000fe200078e0007 */
[C---:B------:R-:W-:Y:S01]  /*1370*/  ISETP.GT.U32.AND P4, PT, R0.reuse, R13, PT ;  /* 0x0000000d0000720c */ /* 0x040fe20003f84070 */
[----:B------:R-:W-:Y:S01]  /*1380*/  IMAD R29, R0, R8, R29 ;  /* 0x00000008001d7224 */ /* 0x000fe200078e021d */
[C---:B------:R-:W-:Y:S01]  /*1390*/  LOP3.LUT R8, R28.reuse, 0x70, RZ, 0xfc, !PT ;  /* 0x000000701c087812 */ /* 0x040fe200078efcff */
[----:B------:R-:W-:Y:S01]  /*13a0*/  @!P2 IMAD.MOV R15, RZ, RZ, -R15 ;  /* 0x000000ffff0fa224 */ /* 0x000fe200078e0a0f */
[----:B0-----:R-:W-:-:S02]  /*13b0*/  LOP3.LUT R12, R28, 0x72, RZ, 0xfc, !PT ;  /* 0x000000721c0c7812 */ /* 0x001fc400078efcff */
[C---:B------:R-:W-:Y:S02]  /*13c0*/  LOP3.LUT R3, R28.reuse, 0x6e, RZ, 0xfc, !PT ;  /* 0x0000006e1c037812 */ /* 0x040fe400078efcff */
[----:B-1----:R-:W-:Y:S01]  /*13d0*/  LOP3.LUT R4, R28, 0x74, RZ, 0xfc, !PT ;  /* 0x000000741c047812 */ /* 0x002fe200078efcff */
[--C-:B------:R-:W-:Y:S01]  /*13e0*/  @!P3 IMAD.IADD R10, R10, 0x1, -R0.reuse ;  /* 0x000000010a0ab824 */ /* 0x100fe200078e0a00 */
[C---:B------:R-:W-:Y:S01]  /*13f0*/  ISETP.GT.U32.AND P3, PT, R0.reuse, R5, PT ;  /* 0x000000050000720c */ /* 0x040fe20003f64070 */
[----:B------:R-:W-:Y:S01]  /*1400*/  STL [R1+0x8], R15 ;  /* 0x0000080f01007387 */ /* 0x000fe20000100800 */
[----:B------:R-:W-:Y:S01]  /*1410*/  IABS R6, R4 ;  /* 0x0000000400067213 */ /* 0x000fe20000000000 */
[----:B------:R-:W-:Y:S01]  /*1420*/  @!P4 IMAD.IADD R13, R13, 0x1, -R0 ;  /* 0x000000010d0dc824 */ /* 0x000fe200078e0a00 */
[----:B------:R-:W-:Y:S02]  /*1430*/  ISETP.GT.U32.AND P2, PT, R0, R10, PT ;  /* 0x0000000a0000720c */ /* 0x000fe40003f44070 */
[----:B------:R-:W-:Y:S01]  /*1440*/  IABS R11, R8 ;  /* 0x00000008000b7213 */ /* 0x000fe20000000000 */
[----:B------:R-:W-:Y:S01]  /*1450*/  IMAD.HI.U32 R7, R2, R6, RZ ;  /* 0x0000000602077227 */ /* 0x000fe200078e00ff */
[----:B------:R-:W-:-:S02]  /*1460*/  ISETP.GT.U32.AND P4, PT, R0, R29, PT ;  /* 0x0000001d0000720c */ /* 0x000fc40003f84070 */
[----:B------:R-:W-:Y:S01]  /*1470*/  IABS R17, R12 ;  /* 0x0000000c00117213 */ /* 0x000fe20000000000 */
[----:B------:R-:W-:Y:S01]  /*1480*/  IMAD.MOV R7, RZ, RZ, -R7 ;  /* 0x000000ffff077224 */ /* 0x000fe200078e0a07 */
[----:B------:R-:W-:Y:S01]  /*1490*/  IABS R9, R3 ;  /* 0x0000000300097213 */ /* 0x000fe20000000000 */
[----:B------:R-:W-:Y:S02]  /*14a0*/  @!P3 IMAD.IADD R5, R5, 0x1, -R0 ;  /* 0x000000010505b824 */ /* 0x000fe400078e0a00 */
[----:B------:R-:W-:Y:S01]  /*14b0*/  @!P5 IMAD.MOV R13, RZ, RZ, -R13 ;  /* 0x000000ffff0dd224 */ /* 0x000fe200078e0a0d */
[----:B------:R-:W-:Y:S01]  /*14c0*/  ISETP.GE.AND P5, PT, R4, RZ, PT ;  /* 0x000000ff0400720c */ /* 0x000fe20003fa6270 */
[C---:B------:R-:W-:Y:S01]  /*14d0*/  IMAD R6, R0.reuse, R7, R6 ;  /* 0x0000000700067224 */ /* 0x040fe200078e0206 */
[----:B------:R-:W-:Y:S01]  /*14e0*/  ISETP.GT.U32.AND P3, PT, R0, R5, PT ;  /* 0x000000050000720c */ /* 0x000fe20003f64070 */
[----:B------:R-:W-:Y:S01]  /*14f0*/  IMAD.HI.U32 R4, R2, R11, RZ ;  /* 0x0000000b02047227 */ /* 0x000fe200078e00ff */
[----:B------:R0:W-:Y:S03]  /*1500*/  STL [R1+0x4], R13 ;  /* 0x0000040d01007387 */ /* 0x0001e60000100800 */
[----:B------:R-:W-:Y:S01]  /*1510*/  @!P2 IMAD.IADD R10, R10, 0x1, -R0 ;  /* 0x000000010a0aa824 */ /* 0x000fe200078e0a00 */
[----:B------:R-:W-:Y:S01]  /*1520*/  ISETP.GT.U32.AND P2, PT, R0, R6, PT ;  /* 0x000000060000720c */ /* 0x000fe20003f44070 */
[----:B------:R-:W-:-:S04]  /*1530*/  IMAD.HI.U32 R7, R2, R9, RZ ;  /* 0x0000000902077227 */ /* 0x000fc800078e00ff */
[----:B------:R-:W-:Y:S02]  /*1540*/  IMAD.MOV R4, RZ, RZ, -R4 ;  /* 0x000000ffff047224 */ /* 0x000fe400078e0a04 */
[----:B0-----:R-:W-:-:S04]  /*1550*/  IMAD.HI.U32 R13, R2, R17, RZ ;  /* 0x00000011020d7227 */ /* 0x001fc800078e00ff */
[----:B------:R-:W-:Y:S02]  /*1560*/  IMAD.MOV R13, RZ, RZ, -R13 ;  /* 0x000000ffff0d7224 */ /* 0x000fe400078e0a0d */
[----:B------:R-:W-:Y:S02]  /*1570*/  IMAD.MOV R7, RZ, RZ, -R7 ;  /* 0x000000ffff077224 */ /* 0x000fe400078e0a07 */
[----:B------:R-:W-:Y:S01]  /*1580*/  IMAD R11, R0, R4, R11 ;  /* 0x00000004000b7224 */ /* 0x000fe200078e020b */
[----:B------:R-:W-:Y:S01]  /*1590*/  LOP3.LUT R4, R28, 0x6c, RZ, 0xfc, !PT ;  /* 0x0000006c1c047812 */ /* 0x000fe200078efcff */
[--C-:B------:R-:W-:Y:S02]  /*15a0*/  @!P4 IMAD.IADD R29, R29, 0x1, -R0.reuse ;  /* 0x000000011d1dc824 */ /* 0x100fe400078e0a00 */
[C---:B------:R-:W-:Y:S02]  /*15b0*/  IMAD R17, R0.reuse, R13, R17 ;  /* 0x0000000d00117224 */ /* 0x040fe400078e0211 */
[C---:B------:R-:W-:Y:S01]  /*15c0*/  IMAD R9, R0.reuse, R7, R9 ;  /* 0x0000000700097224 */ /* 0x040fe200078e0209 */
[C---:B------:R-:W-:Y:S01]  /*15d0*/  ISETP.GT.U32.AND P4, PT, R0.reuse, R29, PT ;  /* 0x0000001d0000720c */ /* 0x040fe20003f84070 */
[--C-:B------:R-:W-:Y:S01]  /*15e0*/  @!P3 IMAD.IADD R5, R5, 0x1, -R0.reuse ;  /* 0x000000010505b824 */ /* 0x100fe200078e0a00 */
[----:B------:R-:W-:Y:S01]  /*15f0*/  ISETP.GT.U32.AND P3, PT, R0, R11, PT ;  /* 0x0000000b0000720c */ /* 0x000fe20003f64070 */
[----:B------:R-:W-:Y:S01]  /*1600*/  @!P2 IMAD.IADD R6, R6, 0x1, -R0 ;  /* 0x000000010606a824 */ /* 0x000fe200078e0a00 */
[C---:B------:R-:W-:Y:S01]  /*1610*/  ISETP.GT.U32.AND P2, PT, R0.reuse, R17, PT ;  /* 0x000000110000720c */ /* 0x040fe20003f44070 */
[----:B------:R-:W-:Y:S01]  /*1620*/  @!P6 IMAD.MOV R5, RZ, RZ, -R5 ;  /* 0x000000ffff05e224 */ /* 0x000fe200078e0a05 */
[----:B------:R-:W-:Y:S01]  /*1630*/  ISETP.GT.U32.AND P6, PT, R0, R9, PT ;  /* 0x000000090000720c */ /* 0x000fe20003fc4070 */
[----:B------:R-:W-:Y:S01]  /*1640*/  IMAD.MOV.U32 R14, RZ, RZ, R10 ;  /* 0x000000ffff0e7224 */ /* 0x000fe200078e000a */
[----:B------:R-:W-:-:S02]  /*1650*/  LOP3.LUT R10, R28, 0x6a, RZ, 0xfc, !PT ;  /* 0x0000006a1c0a7812 */ /* 0x000fc400078efcff */
[----:B------:R-:W-:Y:S01]  /*1660*/  IABS R7, R4 ;  /* 0x0000000400077213 */ /* 0x000fe20000000000 */
[----:B------:R-:W-:Y:S01]  /*1670*/  @!P1 IMAD.MOV R14, RZ, RZ, -R14 ;  /* 0x000000ffff0e9224 */ /* 0x000fe200078e0a0e */
[----:B------:R-:W-:Y:S01]  /*1680*/  ISETP.GT.U32.AND P1, PT, R0, R6, PT ;  /* 0x000000060000720c */ /* 0x000fe20003f24070 */
[--C-:B------:R-:W-:Y:S01]  /*1690*/  @!P4 IMAD.IADD R29, R29, 0x1, -R0.reuse ;  /* 0x000000011d1dc824 */ /* 0x100fe200078e0a00 */
[----:B------:R-:W-:Y:S01]  /*16a0*/  IABS R16, R10 ;  /* 0x0000000a00107213 */ /* 0x000fe20000000000 */
[--C-:B------:R-:W-:Y:S01]  /*16b0*/  @!P3 IMAD.IADD R11, R11, 0x1, -R0.reuse ;  /* 0x000000010b0bb824 */ /* 0x100fe200078e0a00 */
[----:B------:R-:W-:Y:S01]  /*16c0*/  ISETP.GE.AND P4, PT, R12, RZ, PT ;  /* 0x000000ff0c00720c */ /* 0x000fe20003f86270 */
[--C-:B------:R-:W-:Y:S01]  /*16d0*/  @!P2 IMAD.IADD R17, R17, 0x1, -R0.reuse ;  /* 0x000000011111a824 */ /* 0x100fe200078e0a00 */
[----:B------:R-:W-:Y:S01]  /*16e0*/  ISETP.GE.AND P2, PT, R4, RZ, PT ;  /* 0x000000ff0400720c */ /* 0x000fe20003f46270 */
[----:B------:R-:W-:Y:S01]  /*16f0*/  @!P6 IMAD.IADD R9, R9, 0x1, -R0 ;  /* 0x000000010909e824 */ /* 0x000fe200078e0a00 */
[----:B------:R-:W-:Y:S01]  /*1700*/  ISETP.GT.U32.AND P6, PT, R0, R11, PT ;  /* 0x0000000b0000720c */ /* 0x000fe20003fc4070 */
[----:B------:R-:W-:Y:S01]  /*1710*/  IMAD.HI.U32 R12, R2, R16, RZ ;  /* 0x00000010020c7227 */ /* 0x000fe200078e00ff */
[----:B------:R-:W-:Y:S01]  /*1720*/  ISETP.GT.U32.AND P3, PT, R0, R17, PT ;  /* 0x000000110000720c */ /* 0x000fe20003f64070 */
[----:B------:R0:W-:Y:S01]  /*1730*/  STL [R1], R14 ;  /* 0x0000000e01007387 */ /* 0x0001e20000100800 */
[----:B------:R-:W-:Y:S01]  /*1740*/  LOP3.LUT R4, R28, 0x66, RZ, 0xfc, !PT ;  /* 0x000000661c047812 */ /* 0x000fe200078efcff */
[----:B------:R-:W-:Y:S01]  /*1750*/  @!P0 IMAD.MOV R29, RZ, RZ, -R29 ;  /* 0x000000ffff1d8224 */ /* 0x000fe200078e0a1d */
[----:B------:R-:W-:Y:S01]  /*1760*/  ISETP.GE.AND P0, PT, R8, RZ, PT ;  /* 0x000000ff0800720c */ /* 0x000fe20003f06270 */
[----:B------:R-:W-:-:S03]  /*1770*/  IMAD.HI.U32 R8, R2, R7, RZ ;  /* 0x0000000702087227 */ /* 0x000fc600078e00ff */
[----:B------:R1:W-:Y:S01]  /*1780*/  STL [R1+0x12d4], R29 ;  /* 0x0012d41d01007387 */ /* 0x0003e20000100800 */
[----:B------:R-:W-:Y:S02]  /*1790*/  IMAD.MOV R12, RZ, RZ, -R12 ;  /* 0x000000ffff0c7224 */ /* 0x000fe400078e0a0c */
[----:B------:R-:W-:Y:S01]  /*17a0*/  @!P1 IMAD.IADD R6, R6, 0x1, -R0 ;  /* 0x0000000106069824 */ /* 0x000fe200078e0a00 */
[----:B------:R-:W-:Y:S01]  /*17b0*/  ISETP.GE.AND P1, PT, R3, RZ, PT ;  /* 0x000000ff0300720c */ /* 0x000fe20003f26270 */
[----:B------:R-:W-:Y:S01]  /*17c0*/  IMAD.MOV R8, RZ, RZ, -R8 ;  /* 0x000000ffff087224 */ /* 0x000fe200078e0a08 */
[----:B------:R-:W-:Y:S01]  /*17d0*/  LOP3.LUT R3, R28, 0x64, RZ, 0xfc, !PT ;  /* 0x000000641c037812 */ /* 0x000fe200078efcff */
[C---:B------:R-:W-:Y:S01]  /*17e0*/  IMAD R16, R0.reuse, R12, R16 ;  /* 0x0000000c00107224 */ /* 0x040fe200078e0210 */
[----:B0-----:R-:W-:Y:S01]  /*17f0*/  IABS R14, R4 ;  /* 0x00000004000e7213 */ /* 0x001fe20000000000 */
[----:B------:R-:W-:Y:S01]  /*1800*/  IMAD R7, R0, R8, R7 ;  /* 0x0000000800077224 */ /* 0x000fe200078e0207 */
[----:B------:R-:W-:Y:S01]  /*1810*/  LOP3.LUT R8, R28, 0x68, RZ, 0xfc, !PT ;  /* 0x000000681c087812 */ /* 0x000fe200078efcff */
[----:B------:R-:W-:Y:S01]  /*1820*/  @!P5 IMAD.MOV R6, RZ, RZ, -R6 ;  /* 0x000000ffff06d224 */ /* 0x000fe200078e0a06 */
[C---:B------:R-:W-:Y:S01]  /*1830*/  ISETP.GT.U32.AND P5, PT, R0.reuse, R9, PT ;  /* 0x000000090000720c */ /* 0x040fe20003fa4070 */
[--C-:B------:R-:W-:Y:S01]  /*1840*/  @!P6 IMAD.IADD R11, R11, 0x1, -R0.reuse ;  /* 0x000000010b0be824 */ /* 0x100fe200078e0a00 */
[C---:B------:R-:W-:Y:S01]  /*1850*/  ISETP.GT.U32.AND P6, PT, R0.reuse, R16, PT ;  /* 0x000000100000720c */ /* 0x040fe20003fc4070 */
[----:B------:R-:W-:Y:S01]  /*1860*/  @!P3 IMAD.IADD R17, R17, 0x1, -R0 ;  /* 0x000000011111b824 */ /* 0x000fe200078e0a00 */
[----:B------:R-:W-:Y:S01]  /*1870*/  ISETP.GT.U32.AND P3, PT, R0, R7, PT ;  /* 0x000000070000720c */ /* 0x000fe20003f64070 */
[----:B------:R-:W-:Y:S01]  /*1880*/  STL [R1+0x12d8], R5 ;  /* 0x0012d80501007387 */ /* 0x000fe20000100800 */
[----:B------:R-:W-:Y:S01]  /*1890*/  IABS R15, R8 ;  /* 0x00000008000f7213 */ /* 0x000fe20000000000 */
[----:B------:R-:W-:Y:S01]  /*18a0*/  IMAD.MOV.U32 R18, RZ, RZ, R17 ;  /* 0x000000ffff127224 */ /* 0x000fe200078e0011 */
[----:B------:R-:W-:Y:S01]  /*18b0*/  IABS R13, R3 ;  /* 0x00000003000d7213 */ /* 0x000fe20000000000 */
[----:B------:R0:W-:Y:S01]  /*18c0*/  STL [R1+0x12dc], R6 ;  /* 0x0012dc0601007387 */ /* 0x0001e20000100800 */
[----:B-1----:R-:W-:Y:S01]  /*18d0*/  LOP3.LUT R29, R28, 0xa, RZ, 0xfc, !PT ;  /* 0x0000000a1c1d7812 */ /* 0x002fe200078efcff */
[----:B------:R-:W-:-:S03]  /*18e0*/  IMAD.HI.U32 R12, R2, R15, RZ ;  /* 0x0000000f020c7227 */ /* 0x000fc600078e00ff */
[----:B------:R-:W-:Y:S01]  /*18f0*/  IABS R25, R29 ;  /* 0x0000001d00197213 */ /* 0x000fe20000000000 */
[--C-:B------:R-:W-:Y:S01]  /*1900*/  @!P5 IMAD.IADD R9, R9, 0x1, -R0.reuse ;  /* 0x000000010909d824 */ /* 0x100fe200078e0a00 */
[----:B------:R-:W-:Y:S01]  /*1910*/  ISETP.GE.AND P5, PT, R10, RZ, PT ;  /* 0x000000ff0a00720c */ /* 0x000fe20003fa6270 */
[----:B------:R-:W-:Y:S02]  /*1920*/  @!P6 IMAD.IADD R16, R16, 0x1, -R0 ;  /* 0x000000011010e824 */ /* 0x000fe400078e0a00 */
[----:B------:R-:W-:-:S03]  /*1930*/  IMAD.HI.U32 R10, R2, R14, RZ ;  /* 0x0000000e020a7227 */ /* 0x000fc600078e00ff */
[----:B------:R-:W-:Y:S01]  /*1940*/  ISETP.GT.U32.AND P6, PT, R0, R16, PT ;  /* 0x000000100000720c */ /* 0x000fe20003fc4070 */
[----:B------:R-:W-:Y:S02]  /*1950*/  IMAD.MOV R12, RZ, RZ, -R12 ;  /* 0x000000ffff0c7224 */ /* 0x000fe400078e0a0c */
[----:B------:R-:W-:Y:S01]  /*1960*/  @!P3 IMAD.IADD R7, R7, 0x1, -R0 ;  /* 0x000000010707b824 */ /* 0x000fe200078e0a00 */
[----:B------:R-:W-:Y:S01]  /*1970*/  ISETP.GE.AND P3, PT, R8, RZ, PT ;  /* 0x000000ff0800720c */ /* 0x000fe20003f66270 */
[----:B------:R-:W-:-:S04]  /*1980*/  IMAD.HI.U32 R8, R2, R13, RZ ;  /* 0x0000000d02087227 */ /* 0x000fc800078e00ff */
[----:B------:R-:W-:Y:S02]  /*1990*/  IMAD.MOV R10, RZ, RZ, -R10 ;  /* 0x000000ffff0a7224 */ /* 0x000fe400078e0a0a */
[----:B------:R-:W-:Y:S02]  /*19a0*/  IMAD R15, R0, R12, R15 ;  /* 0x0000000c000f7224 */ /* 0x000fe400078e020f */
[----:B0-----:R-:W-:Y:S01]  /*19b0*/  IMAD.MOV.U32 R6, RZ, RZ, R11 ;  /* 0x000000ffff067224 */ /* 0x001fe200078e000b */
[----:B------:R-:W-:Y:S01]  /*19c0*/  LOP3.LUT R11, R28, 0x62, RZ, 0xfc, !PT ;  /* 0x000000621c0b7812 */ /* 0x000fe200078efcff */
[----:B------:R-:W-:Y:S02]  /*19d0*/  IMAD.MOV R8, RZ, RZ, -R8 ;  /* 0x000000ffff087224 */ /* 0x000fe400078e0a08 */
[----:B------:R-:W-:Y:S02]  /*19e0*/  IMAD R14, R0, R10, R14 ;  /* 0x0000000a000e7224 */ /* 0x000fe400078e020e */
[----:B------:R-:W-:Y:S01]  /*19f0*/  IMAD.MOV.U32 R5, RZ, RZ, R9 ;  /* 0x000000ffff057224 */ /* 0x000fe200078e0009 */
[----:B------:R-:W-:Y:S01]  /*1a00*/  LOP3.LUT R9, R28, 0x60, RZ, 0xfc, !PT ;  /* 0x000000601c097812 */ /* 0x000fe200078efcff */
[----:B------:R-:W-:Y:S01]  /*1a10*/  @!P0 IMAD.MOV R6, RZ, RZ, -R6 ;  /* 0x000000ffff068224 */ /* 0x000fe200078e0a06 */
[C---:B------:R-:W-:Y:S01]  /*1a20*/  ISETP.GT.U32.AND P0, PT, R0.reuse, R15, PT ;  /* 0x0000000f0000720c */ /* 0x040fe20003f04070 */
[----:B------:R-:W-:Y:S01]  /*1a30*/  @!P4 IMAD.MOV R18, RZ, RZ, -R18 ;  /* 0x000000ffff12c224 */ /* 0x000fe200078e0a12 */
[C---:B------:R-:W-:Y:S01]  /*1a40*/  ISETP.GT.U32.AND P4, PT, R0.reuse, R7, PT ;  /* 0x000000070000720c */ /* 0x040fe20003f84070 */
[C---:B------:R-:W-:Y:S01]  /*1a50*/  IMAD R13, R0.reuse, R8, R13 ;  /* 0x00000008000d7224 */ /* 0x040fe200078e020d */
[----:B------:R-:W-:Y:S01]  /*1a60*/  IABS R8, R11 ;  /* 0x0000000b00087213 */ /* 0x000fe20000000000 */
[----:B------:R-:W-:Y:S01]  /*1a70*/  @!P1 IMAD.MOV R5, RZ, RZ, -R5 ;  /* 0x000000ffff059224 */ /* 0x000fe200078e0a05 */
[----:B------:R-:W-:Y:S01]  /*1a80*/  ISETP.GT.U32.AND P1, PT, R0, R14, PT ;  /* 0x0000000e0000720c */ /* 0x000fe20003f24070 */
[----:B------:R-:W-:Y:S01]  /*1a90*/  @!P6 IMAD.IADD R16, R16, 0x1, -R0 ;  /* 0x000000011010e824 */ /* 0x000fe200078e0a00 */
[----:B------:R-:W-:Y:S01]  /*1aa0*/  ISETP.GT.U32.AND P6, PT, R0, R13, PT ;  /* 0x0000000d0000720c */ /* 0x000fe20003fc4070 */
[----:B------:R-:W-:Y:S01]  /*1ab0*/  STL [R1+0x54], R18 ;  /* 0x0000541201007387 */ /* 0x000fe20000100800 */
[----:B------:R-:W-:-:S03]  /*1ac0*/  IABS R12, R9 ;  /* 0x00000009000c7213 */ /* 0x000fc60000000000 */
[--C-:B------:R-:W-:Y:S01]  /*1ad0*/  @!P0 IMAD.IADD R15, R15, 0x1, -R0.reuse ;  /* 0x000000010f0f8824 */ /* 0x100fe200078e0a00 */
[----:B------:R0:W-:Y:S01]  /*1ae0*/  STL [R1+0xc8], R6 ;  /* 0x0000c80601007387 */ /* 0x0001e20000100800 */
[--C-:B------:R-:W-:Y:S01]  /*1af0*/  @!P4 IMAD.IADD R7, R7, 0x1, -R0.reuse ;  /* 0x000000010707c824 */ /* 0x100fe200078e0a00 */
[----:B------:R-:W-:Y:S01]  /*1b00*/  ISETP.GE.AND P4, PT, R4, RZ, PT ;  /* 0x000000ff0400720c */ /* 0x000fe20003f86270 */
[----:B------:R-:W-:Y:S01]  /*1b10*/  IMAD.HI.U32 R4, R2, R8, RZ ;  /* 0x0000000802047227 */ /* 0x000fe200078e00ff */
[----:B------:R1:W-:Y:S01]  /*1b20*/  STL [R1+0xcc], R5 ;  /* 0x0000cc0501007387 */ /* 0x0003e20000100800 */
[----:B------:R-:W-:Y:S02]  /*1b30*/  ISETP.GE.AND P0, PT, R3, RZ, PT ;  /* 0x000000ff0300720c */ /* 0x000fe40003f06270 */
[--C-:B------:R-:W-:Y:S01]  /*1b40*/  @!P1 IMAD.IADD R14, R14, 0x1, -R0.reuse ;  /* 0x000000010e0e9824 */ /* 0x100fe200078e0a00 */
[----:B------:R-:W-:Y:S01]  /*1b50*/  ISETP.GT.U32.AND P1, PT, R0, R15, PT ;  /* 0x0000000f0000720c */ /* 0x000fe20003f24070 */
[----:B------:R-:W-:Y:S01]  /*1b60*/  @!P6 IMAD.IADD R13, R13, 0x1, -R0 ;  /* 0x000000010d0de824 */ /* 0x000fe200078e0a00 */
[----:B------:R-:W-:Y:S01]  /*1b70*/  LOP3.LUT R3, R28, 0x5e, RZ, 0xfc, !PT ;  /* 0x0000005e1c037812 */ /* 0x000fe200078efcff */
[----:B------:R-:W-:Y:S01]  /*1b80*/  IMAD.MOV R4, RZ, RZ, -R4 ;  /* 0x000000ffff047224 */ /* 0x000fe200078e0a04 */
[----:B------:R-:W-:Y:S01]  /*1b90*/  ISETP.GT.U32.AND P6, PT, R0, R14, PT ;  /* 0x0000000e0000720c */ /* 0x000fe20003fc4070 */
[----:B0-----:R-:W-:Y:S01]  /*1ba0*/  IMAD.MOV.U32 R6, RZ, RZ, R16 ;  /* 0x000000ffff067224 */ /* 0x001fe200078e0010 */
[----:B------:R-:W-:Y:S01]  /*1bb0*/  IABS R18, R3 ;  /* 0x0000000300127213 */ /* 0x000fe20000000000 */
[----:B-1----:R-:W-:Y:S01]  /*1bc0*/  IMAD.MOV.U32 R5, RZ, RZ, R7 ;  /* 0x000000ffff057224 */ /* 0x002fe200078e0007 */
[----:B------:R-:W-:Y:S01]  /*1bd0*/  LOP3.LUT R16, R28, 0x50, RZ, 0xfc, !PT ;  /* 0x000000501c107812 */ /* 0x000fe200078efcff */
[----:B------:R-:W-:-:S04]  /*1be0*/  IMAD.HI.U32 R7, R2, R12, RZ ;  /* 0x0000000c02077227 */ /* 0x000fc800078e00ff */
[----:B------:R-:W-:Y:S01]  /*1bf0*/  IMAD R8, R0, R4, R8 ;  /* 0x0000000400087224 */ /* 0x000fe200078e0208 */
[----:B------:R-:W-:Y:S01]  /*1c00*/  LOP3.LUT R4, R28, 0x5c, RZ, 0xfc, !PT ;  /* 0x0000005c1c047812 */ /* 0x000fe200078efcff */
[----:B------:R-:W-:Y:S02]  /*1c10*/  IMAD.MOV R7, RZ, RZ, -R7 ;  /* 0x000000ffff077224 */ /* 0x000fe400078e0a07 */
[----:B------:R-:W-:Y:S01]  /*1c20*/  @!P1 IMAD.IADD R15, R15, 0x1, -R0 ;  /* 0x000000010f0f9824 */ /* 0x000fe200078e0a00 */
[C---:B------:R-:W-:Y:S01]  /*1c30*/  ISETP.GT.U32.AND P1, PT, R0.reuse, R8, PT ;  /* 0x000000080000720c */ /* 0x040fe20003f24070 */
[C---:B------:R-:W-:Y:S01]  /*1c40*/  IMAD R12, R0.reuse, R7, R12 ;  /* 0x00000007000c7224 */ /* 0x040fe200078e020c */
[----:B------:R-:W-:Y:S01]  /*1c50*/  IABS R10, R4 ;  /* 0x00000004000a7213 */ /* 0x000fe20000000000 */
[----:B------:R-:W-:Y:S01]  /*1c60*/  @!P2 IMAD.MOV R5, RZ, RZ, -R5 ;  /* 0x000000ffff05a224 */ /* 0x000fe200078e0a05 */
[----:B------:R-:W-:Y:S01]  /*1c70*/  ISETP.GT.U32.AND P2, PT, R0, R13, PT ;  /* 0x0000000d0000720c */ /* 0x000fe20003f44070 */
[----:B------:R-:W-:Y:S01]  /*1c80*/  @!P6 IMAD.IADD R14, R14, 0x1, -R0 ;  /* 0x000000010e0ee824 */ /* 0x000fe200078e0a00 */
[----:B------:R-:W-:Y:S01]  /*1c90*/  ISETP.GT.U32.AND P6, PT, R0, R12, PT ;  /* 0x0000000c0000720c */ /* 0x000fe20003fc4070 */
[----:B------:R-:W-:Y:S01]  /*1ca0*/  IMAD.HI.U32 R19, R2, R18, RZ ;  /* 0x0000001202137227 */ /* 0x000fe200078e00ff */
[----:B------:R0:W-:Y:S01]  /*1cb0*/  STL [R1+0xd0], R5 ;  /* 0x0000d00501007387 */ /* 0x0001e20000100800 */
[----:B------:R-:W-:-:S02]  /*1cc0*/  LOP3.LUT R7, R28, 0x5a, RZ, 0xfc, !PT ;  /* 0x0000005a1c077812 */ /* 0x000fc400078efcff */
[----:B------:R-:W-:Y:S02]  /*1cd0*/  @!P5 IMAD.MOV R6, RZ, RZ, -R6 ;  /* 0x000000ffff06d224 */ /* 0x000fe400078e0a06 */
[--C-:B------:R-:W-:Y:S01]  /*1ce0*/  @!P1 IMAD.IADD R8, R8, 0x1, -R0.reuse ;  /* 0x0000000108089824 */ /* 0x100fe200078e0a00 */
[----:B------:R-:W-:Y:S01]  /*1cf0*/  ISETP.GE.AND P1, PT, R9, RZ, PT ;  /* 0x000000ff0900720c */ /* 0x000fe20003f26270 */
[----:B------:R-:W-:Y:S01]  /*1d00*/  IMAD.MOV R19, RZ, RZ, -R19 ;  /* 0x000000ffff137224 */ /* 0x000fe200078e0a13 */
[----:B------:R1:W-:Y:S01]  /*1d10*/  STL [R1+0x8c], R6 ;  /* 0x00008c0601007387 */ /* 0x0003e20000100800 */
[--C-:B------:R-:W-:Y:S01]  /*1d20*/  @!P2 IMAD.IADD R13, R13, 0x1, -R0.reuse ;  /* 0x000000010d0da824 */ /* 0x100fe200078e0a00 */
[----:B------:R-:W-:Y:S01]  /*1d30*/  ISETP.GE.AND P2, PT, R11, RZ, PT ;  /* 0x000000ff0b00720c */ /* 0x000fe20003f46270 */
[----:B------:R-:W-:Y:S01]  /*1d40*/  @!P6 IMAD.IADD R12, R12, 0x1, -R0 ;  /* 0x000000010c0ce824 */ /* 0x000fe200078e0a00 */
[----:B------:R-:W-:Y:S01]  /*1d50*/  ISETP.GT.U32.AND P6, PT, R0, R8, PT ;  /* 0x000000080000720c */ /* 0x000fe20003fc4070 */
[----:B------:R-:W-:Y:S01]  /*1d60*/  IMAD.HI.U32 R11, R2, R10, RZ ;  /* 0x0000000a020b7227 */ /* 0x000fe200078e00ff */
[----:B------:R-:W-:-:S03]  /*1d70*/  IABS R17, R7 ;  /* 0x0000000700117213 */ /* 0x000fc60000000000 */
[----:B0-----:R-:W-:Y:S02]  /*1d80*/  IMAD.MOV.U32 R5, RZ, RZ, R15 ;  /* 0x000000ffff057224 */ /* 0x001fe400078e000f */
[----:B-1----:R-:W-:Y:S02]  /*1d90*/  IMAD.MOV.U32 R6, RZ, RZ, R14 ;  /* 0x000000ffff067224 */ /* 0x002fe400078e000e */
[C---:B------:R-:W-:Y:S02]  /*1da0*/  IMAD R9, R0.reuse, R19, R18 ;  /* 0x0000001300097224 */ /* 0x040fe400078e0212 */
[----:B------:R-:W-:Y:S02]  /*1db0*/  IMAD.MOV R11, RZ, RZ, -R11 ;  /* 0x000000ffff0b7224 */ /* 0x000fe400078e0a0b */
[----:B------:R-:W-:Y:S01]  /*1dc0*/  @!P3 IMAD.MOV R5, RZ, RZ, -R5 ;  /* 0x000000ffff05b224 */ /* 0x000fe200078e0a05 */
[C---:B------:R-:W-:Y:S01]  /*1dd0*/  ISETP.GT.U32.AND P5, PT, R0.reuse, R9, PT ;  /* 0x000000090000720c */ /* 0x040fe20003fa4070 */
[----:B------:R-:W-:Y:S01]  /*1de0*/  @!P4 IMAD.MOV R6, RZ, RZ, -R6 ;  /* 0x000000ffff06c224 */ /* 0x000fe200078e0a06 */
[----:B------:R-:W-:Y:S01]  /*1df0*/  ISETP.GE.AND P4, PT, R3, RZ, PT ;  /* 0x000000ff0300720c */ /* 0x000fe20003f86270 */
[----:B------:R-:W-:Y:S01]  /*1e00*/  IMAD R3, R0, R11, R10 ;  /* 0x0000000b00037224 */ /* 0x000fe200078e020a */
[----:B------:R0:W-:Y:S01]  /*1e10*/  STL [R1+0x94], R5 ;  /* 0x0000940501007387 */ /* 0x0001e20000100800 */
[----:B------:R-:W-:Y:S01]  /*1e20*/  @!P6 IMAD.IADD R8, R8, 0x1, -R0 ;  /* 0x000000010808e824 */ /* 0x000fe200078e0a00 */
[----:B------:R-:W-:-:S02]  /*1e30*/  ISETP.GT.U32.AND P3, PT, R0, R12, PT ;  /* 0x0000000c0000720c */ /* 0x000fc40003f64070 */
[----:B------:R-:W-:Y:S01]  /*1e40*/  ISETP.GT.U32.AND P6, PT, R0, R3, PT ;  /* 0x000000030000720c */ /* 0x000fe20003fc4070 */
[----:B------:R-:W-:Y:S04]  /*1e50*/  STL [R1+0xb0], R6 ;  /* 0x0000b00601007387 */ /* 0x000fe80000100800 */
[----:B------:R-:W-:Y:S02]  /*1e60*/  @!P5 IMAD.IADD R9, R9, 0x1, -R0 ;  /* 0x000000010909d824 */ /* 0x000fe400078e0a00 */
[----:B0-----:R-:W-:Y:S02]  /*1e70*/  IMAD.MOV.U32 R5, RZ, RZ, R13 ;  /* 0x000000ffff057224 */ /* 0x001fe400078e000d */
[----:B------:R-:W-:-:S04]  /*1e80*/  IMAD.HI.U32 R13, R2, R17, RZ ;  /* 0x00000011020d7227 */ /* 0x000fc800078e00ff */
[----:B------:R-:W-:Y:S01]  /*1e90*/  @!P0 IMAD.MOV R5, RZ, RZ, -R5 ;  /* 0x000000ffff058224 */ /* 0x000fe200078e0a05 */
[----:B------:R-:W-:Y:S01]  /*1ea0*/  ISETP.GE.AND P0, PT, R4, RZ, PT ;  /* 0x000000ff0400720c */ /* 0x000fe20003f06270 */
[----:B------:R-:W-:Y:S01]  /*1eb0*/  IMAD.MOV R10, RZ, RZ, -R13 ;  /* 0x000000ffff0a7224 */ /* 0x000fe200078e0a0d */
[----:B------:R-:W-:Y:S01]  /*1ec0*/  LOP3.LUT R4, R28, 0x58, RZ, 0xfc, !PT ;  /* 0x000000581c047812 */ /* 0x000fe200078efcff */
[--C-:B------:R-:W-:Y:S01]  /*1ed0*/  @!P6 IMAD.IADD R3, R3, 0x1, -R0.reuse ;  /* 0x000000010303e824 */ /* 0x100fe200078e0a00 */
[----:B------:R0:W-:Y:S01]  /*1ee0*/  STL [R1+0xbc], R5 ;  /* 0x0000bc0501007387 */ /* 0x0001e20000100800 */
[----:B------:R-:W-:Y:S01]  /*1ef0*/  ISETP.GT.U32.AND P6, PT, R0, R9, PT ;  /* 0x000000090000720c */ /* 0x000fe20003fc4070 */
[----:B------:R-:W-:Y:S01]  /*1f00*/  @!P3 IMAD.IADD R12, R12, 0x1, -R0 ;  /* 0x000000010c0cb824 */ /* 0x000fe200078e0a00 */
[----:B------:R-:W-:Y:S01]  /*1f10*/  IABS R13, R4 ;  /* 0x00000004000d7213 */ /* 0x000fe20000000000 */
[----:B------:R-:W-:Y:S01]  /*1f20*/  IMAD R17, R0, R10, R17 ;  /* 0x0000000a00117224 */ /* 0x000fe200078e0211 */
[----:B------:R-:W-:-:S02]  /*1f30*/  ISETP.GE.AND P3, PT, R7, RZ, PT ;  /* 0x000000ff0700720c */ /* 0x000fc40003f66270 */
[C---:B------:R-:W-:Y:S02]  /*1f40*/  LOP3.LUT R7, R28.reuse, 0x56, RZ, 0xfc, !PT ;  /* 0x000000561c077812 */ /* 0x040fe400078efcff */
[----:B------:R-:W-:Y:S01]  /*1f50*/  LOP3.LUT R10, R28, 0x54, RZ, 0xfc, !PT ;  /* 0x000000541c0a7812 */ /* 0x000fe200078efcff */
[----:B0-----:R-:W-:Y:S01]  /*1f60*/  IMAD.MOV.U32 R5, RZ, RZ, R8 ;  /* 0x000000ffff057224 */ /* 0x001fe200078e0008 */
[----:B------:R-:W-:Y:S01]  /*1f70*/  IABS R11, R7 ;  /* 0x00000007000b7213 */ /* 0x000fe20000000000 */
[----:B------:R-:W-:Y:S01]  /*1f80*/  IMAD.HI.U32 R8, R2, R13, RZ ;  /* 0x0000000d02087227 */ /* 0x000fe200078e00ff */
[----:B------:R-:W-:Y:S02]  /*1f90*/  IABS R15, R10 ;  /* 0x0000000a000f7213 */ /* 0x000fe40000000000 */
[----:B------:R-:W-:Y:S01]  /*1fa0*/  ISETP.GE.AND P5, PT, R4, RZ, PT ;  /* 0x000000ff0400720c */ /* 0x000fe20003fa6270 */
[----:B------:R-:W-:Y:S01]  /*1fb0*/  @!P2 IMAD.MOV R5, RZ, RZ, -R5 ;  /* 0x000000ffff05a224 */ /* 0x000fe200078e0a05 */
[----:B------:R-:W-:Y:S01]  /*1fc0*/  ISETP.GT.U32.AND P2, PT, R0, R3, PT ;  /* 0x000000030000720c */ /* 0x000fe20003f44070 */
[----:B------:R-:W-:Y:S01]  /*1fd0*/  IMAD.MOV R8, RZ, RZ, -R8 ;  /* 0x000000ffff087224 */ /* 0x000fe200078e0a08 */
[----:B------:R-:W-:Y:S01]  /*1fe0*/  LOP3.LUT R4, R28, 0x52, RZ, 0xfc, !PT ;  /* 0x000000521c047812 */ /* 0x000fe200078efcff */
[----:B------:R-:W-:Y:S01]  /*1ff0*/  @!P6 IMAD.IADD R9, R9, 0x1, -R0 ;  /* 0x000000010909e824 */ /* 0x000fe200078e0a00 */
[----:B------:R0:W-:Y:S01]  /*2000*/  STL [R1+0xc4], R5 ;  /* 0x0000c40501007387 */ /* 0x0001e20000100800 */
[----:B------:R-:W-:Y:S01]  /*2010*/  IMAD R13, R0, R8, R13 ;  /* 0x00000008000d7224 */ /* 0x000fe200078e020d */
[----:B------:R-:W-:Y:S01]  /*2020*/  IABS R14, R4 ;  /* 0x00000004000e7213 */ /* 0x000fe20000000000 */
[----:B------:R-:W-:-:S03]  /*2030*/  IMAD.HI.U32 R8, R2, R15, RZ ;  /* 0x0000000f02087227 */ /* 0x000fc600078e00ff */
[----:B------:R-:W-:Y:S01]  /*2040*/  ISETP.GT.U32.AND P6, PT, R0, R13, PT ;  /* 0x0000000d0000720c */ /* 0x000fe20003fc4070 */
[----:B------:R-:W-:Y:S02]  /*2050*/  IMAD.MOV R8, RZ, RZ, -R8 ;  /* 0x000000ffff087224 */ /* 0x000fe400078e0a08 */
[----:B------:R-:W-:Y:S01]  /*2060*/  @!P2 IMAD.IADD R3, R3, 0x1, -R0 ;  /* 0x000000010303a824 */ /* 0x000fe200078e0a00 */
[----:B------:R-:W-:Y:S01]  /*2070*/  ISETP.GE.AND P2, PT, R7, RZ, PT ;  /* 0x000000ff0700720c */ /* 0x000fe20003f46270 */
[----:B0-----:R-:W-:Y:S02]  /*2080*/  IMAD.MOV.U32 R5, RZ, RZ, R12 ;  /* 0x000000ffff057224 */ /* 0x001fe400078e000c */
[----:B------:R-:W-:-:S04]  /*2090*/  IMAD.HI.U32 R12, R2, R11, RZ ;  /* 0x0000000b020c7227 */ /* 0x000fc800078e00ff */
[----:B------:R-:W-:Y:S01]  /*20a0*/  @!P1 IMAD.MOV R5, RZ, RZ, -R5 ;  /* 0x000000ffff059224 */ /* 0x000fe200078e0a05 */
[C---:B------:R-:W-:Y:S01]  /*20b0*/  ISETP.GT.U32.AND P1, PT, R0.reuse, R17, PT ;  /* 0x000000110000720c */ /* 0x040fe20003f24070 */
[----:B------:R-:W-:Y:S02]  /*20c0*/  @!P6 IMAD.IADD R13, R13, 0x1, -R0 ;  /* 0x000000010d0de824 */ /* 0x000fe400078e0a00 */
[----:B------:R-:W-:Y:S01]  /*20d0*/  IMAD.MOV R12, RZ, RZ, -R12 ;  /* 0x000000ffff0c7224 */ /* 0x000fe200078e0a0c */
[----:B------:R0:W-:Y:S01]  /*20e0*/  STL [R1+0xc0], R5 ;  /* 0x0000c00501007387 */ /* 0x0001e20000100800 */
[----:B------:R-:W-:Y:S02]  /*20f0*/  IMAD R15, R0, R8, R15 ;  /* 0x00000008000f7224 */ /* 0x000fe400078e020f */
[----:B------:R-:W-:Y:S02]  /*2100*/  @!P0 IMAD.MOV R3, RZ, RZ, -R3 ;  /* 0x000000ffff038224 */ /* 0x000fe400078e0a03 */
[----:B------:R-:W-:-:S04]  /*2110*/  IMAD.HI.U32 R7, R2, R14, RZ ;  /* 0x0000000e02077227 */ /* 0x000fc800078e00ff */
[----:B------:R-:W-:Y:S01]  /*2120*/  @!P1 IMAD.IADD R17, R17, 0x1, -R0 ;  /* 0x0000000111119824 */ /* 0x000fe200078e0a00 */
[----:B------:R-:W-:Y:S01]  /*2130*/  ISETP.GE.AND P1, PT, R10, RZ, PT ;  /* 0x000000ff0a00720c */ /* 0x000fe20003f26270 */
[C---:B------:R-:W-:Y:S01]  /*2140*/  IMAD R10, R0.reuse, R12, R11 ;  /* 0x0000000c000a7224 */ /* 0x040fe200078e020b */
[----:B------:R-:W-:Y:S01]  /*2150*/  IABS R11, R16 ;  /* 0x00000010000b7213 */ /* 0x000fe20000000000 */
[----:B0-----:R-:W-:Y:S01]  /*2160*/  IMAD.MOV.U32 R5, RZ, RZ, R9 ;  /* 0x000000ffff057224 */ /* 0x001fe200078e0009 */
[C---:B------:R-:W-:Y:S01]  /*2170*/  ISETP.GT.U32.AND P6, PT, R0.reuse, R17, PT ;  /* 0x000000110000720c */ /* 0x040fe20003fc4070 */
[----:B------:R-:W-:Y:S01]  /*2180*/  IMAD.MOV R7, RZ, RZ, -R7 ;  /* 0x000000ffff077224 */ /* 0x000fe200078e0a07 */
[C---:B------:R-:W-:Y:S01]  /*2190*/  ISETP.GT.U32.AND P0, PT, R0.reuse, R10, PT ;  /* 0x0000000a0000720c */ /* 0x040fe20003f04070 */
[----:B------:R-:W-:Y:S01]  /*21a0*/  @!P4 IMAD.MOV R5, RZ, RZ, -R5 ;  /* 0x000000ffff05c224 */ /* 0x000fe200078e0a05 */
[C---:B------:R-:W-:Y:S01]  /*21b0*/  ISETP.GT.U32.AND P4, PT, R0.reuse, R13, PT ;  /* 0x0000000d0000720c */ /* 0x040fe20003f84070 */
[----:B------:R-:W-:Y:S01]  /*21c0*/  IMAD R14, R0, R7, R14 ;  /* 0x00000007000e7224 */ /* 0x000fe200078e020e */
[----:B------:R-:W-:Y:S01]  /*21d0*/  LOP3.LUT R9, R28, 0x4c, RZ, 0xfc, !PT ;  /* 0x0000004c1c097812 */ /* 0x000fe200078efcff */
[----:B------:R-:W-:Y:S01]  /*21e0*/  IMAD.HI.U32 R18, R2, R11, RZ ;  /* 0x0000000b02127227 */ /* 0x000fe200078e00ff */
[----:B------:R-:W-:Y:S01]  /*21f0*/  LOP3.LUT R7, R28, 0x4e, RZ, 0xfc, !PT ;  /* 0x0000004e1c077812 */ /* 0x000fe200078efcff */
[----:B------:R-:W-:Y:S01]  /*2200*/  STL [R1+0xb4], R5 ;  /* 0x0000b40501007387 */ /* 0x000fe20000100800 */
[----:B------:R-:W-:Y:S01]  /*2210*/  IABS R19, R9 ;  /* 0x0000000900137213 */ /* 0x000fe20000000000 */
[----:B------:R-:W-:Y:S01]  /*2220*/  IMAD.MOV R18, RZ, RZ, -R18 ;  /* 0x000000ffff127224 */ /* 0x000fe200078e0a12 */
[----:B------:R-:W-:Y:S01]  /*2230*/  IABS R8, R7 ;  /* 0x0000000700087213 */ /* 0x000fe20000000000 */
[--C-:B------:R-:W-:Y:S01]  /*2240*/  @!P6 IMAD.IADD R17, R17, 0x1, -R0.reuse ;  /* 0x000000011111e824 */ /* 0x100fe200078e0a00 */
[----:B------:R-:W-:Y:S01]  /*2250*/  ISETP.GT.U32.AND P6, PT, R0, R15, PT ;  /* 0x0000000f0000720c */ /* 0x000fe20003fc4070 */
[--C-:B------:R-:W-:Y:S01]  /*2260*/  @!P0 IMAD.IADD R10, R10, 0x1, -R0.reuse ;  /* 0x000000010a0a8824 */ /* 0x100fe200078e0a00 */
[----:B------:R-:W-:Y:S01]  /*2270*/  ISETP.GE.AND P0, PT, R4, RZ, PT ;  /* 0x000000ff0400720c */ /* 0x000fe20003f06270 */
[----:B------:R-:W-:Y:S01]  /*2280*/  @!P4 IMAD.IADD R13, R13, 0x1, -R0 ;  /* 0x000000010d0dc824 */ /* 0x000fe200078e0a00 */
[C---:B------:R-:W-:Y:S01]  /*2290*/  ISETP.GT.U32.AND P4, PT, R0.reuse, R14, PT ;  /* 0x0000000e0000720c */ /* 0x040fe20003f84070 */
[----:B------:R-:W-:Y:S01]  /*22a0*/  IMAD R11, R0, R18, R11 ;  /* 0x00000012000b7224 */ /* 0x000fe200078e020b */
[----:B------:R0:W-:Y:S01]  /*22b0*/  STL [R1+0xb8], R3 ;  /* 0x0000b80301007387 */ /* 0x0001e20000100800 */
[----:B------:R-:W-:Y:S01]  /*22c0*/  IMAD.MOV.U32 R4, RZ, RZ, R19 ;  /* 0x000000ffff047224 */ /* 0x000fe200078e0013 */
[----:B------:R-:W-:Y:S01]  /*22d0*/  LOP3.LUT R12, R28, 0x4a, RZ, 0xfc, !PT ;  /* 0x0000004a1c0c7812 */ /* 0x000fe200078efcff */
[----:B------:R-:W-:Y:S01]  /*22e0*/  IMAD.HI.U32 R19, R2, R8, RZ ;  /* 0x0000000802137227 */ /* 0x000fe200078e00ff */
[----:B------:R-:W-:-:S03]  /*22f0*/  LOP3.LUT R18, R28, 0x34, RZ, 0xfc, !PT ;  /* 0x000000341c127812 */ /* 0x000fc600078efcff */
[--C-:B------:R-:W-:Y:S01]  /*2300*/  @!P6 IMAD.IADD R15, R15, 0x1, -R0.reuse ;  /* 0x000000010f0fe824 */ /* 0x100fe200078e0a00 */
[----:B------:R-:W-:Y:S01]  /*2310*/  ISETP.GT.U32.AND P6, PT, R0, R10, PT ;  /* 0x0000000a0000720c */ /* 0x000fe20003fc4070 */
[----:B------:R-:W-:Y:S01]  /*2320*/  IMAD.MOV R19, RZ, RZ, -R19 ;  /* 0x000000ffff137224 */ /* 0x000fe200078e0a13 */
[----:B0-----:R-:W-:Y:S01]  /*2330*/  IABS R3, R12 ;  /* 0x0000000c00037213 */ /* 0x001fe20000000000 */
[----:B------:R-:W-:Y:S01]  /*2340*/  @!P4 IMAD.IADD R14, R14, 0x1, -R0 ;  /* 0x000000010e0ec824 */ /* 0x000fe200078e0a00 */
[----:B------:R-:W-:Y:S01]  /*2350*/  ISETP.GT.U32.AND P4, PT, R0, R15, PT ;  /* 0x0000000f0000720c */ /* 0x000fe20003f84070 */
[----:B------:R-:W-:Y:S02]  /*2360*/  IMAD.MOV.U32 R6, RZ, RZ, R17 ;  /* 0x000000ffff067224 */ /* 0x000fe400078e0011 */
[----:B------:R-:W-:Y:S01]  /*2370*/  IMAD.MOV.U32 R5, RZ, RZ, R13 ;  /* 0x000000ffff057224 */ /* 0x000fe200078e000d */
[----:B------:R-:W-:Y:S01]  /*2380*/  LOP3.LUT R13, R28, 0x48, RZ, 0xfc, !PT ;  /* 0x000000481c0d7812 */ /* 0x000fe200078efcff */
[----:B------:R-:W-:Y:S01]  /*2390*/  IMAD R8, R0, R19, R8 ;  /* 0x0000001300087224 */ /* 0x000fe200078e0208 */
[----:B------:R-:W-:Y:S01]  /*23a0*/  LOP3.LUT R19, R28, 0x36, RZ, 0xfc, !PT ;  /* 0x000000361c137812 */ /* 0x000fe200078efcff */
[----:B------:R-:W-:Y:S01]  /*23b0*/  @!P3 IMAD.MOV R6, RZ, RZ, -R6 ;  /* 0x000000ffff06b224 */ /* 0x000fe200078e0a06 */
[----:B------:R-:W-:Y:S01]  /*23c0*/  ISETP.GT.U32.AND P3, PT, R0, R14, PT ;  /* 0x0000000e0000720c */ /* 0x000fe20003f64070 */
[--C-:B------:R-:W-:Y:S01]  /*23d0*/  @!P6 IMAD.IADD R10, R10, 0x1, -R0.reuse ;  /* 0x000000010a0ae824 */ /* 0x100fe200078e0a00 */
[C---:B------:R-:W-:Y:S01]  /*23e0*/  ISETP.GT.U32.AND P6, PT, R0.reuse, R11, PT ;  /* 0x0000000b0000720c */ /* 0x040fe20003fc4070 */
[----:B------:R-:W-:Y:S01]  /*23f0*/  @!P5 IMAD.MOV R5, RZ, RZ, -R5 ;  /* 0x000000ffff05d224 */ /* 0x000fe200078e0a05 */
[----:B------:R0:W-:Y:S01]  /*2400*/  STL [R1+0xac], R6 ;  /* 0x0000ac0601007387 */ /* 0x0001e20000100800 */
[----:B------:R-:W-:Y:S01]  /*2410*/  @!P4 IMAD.IADD R15, R15, 0x1, -R0 ;  /* 0x000000010f0fc824 */ /* 0x000fe200078e0a00 */
[----:B------:R-:W-:Y:S01]  /*2420*/  ISETP.GT.U32.AND P4, PT, R0, R8, PT ;  /* 0x000000080000720c */ /* 0x000fe20003f84070 */
[----:B------:R-:W-:Y:S01]  /*2430*/  IMAD.HI.U32 R17, R2, R4, RZ ;  /* 0x0000000402117227 */ /* 0x000fe200078e00ff */
[----:B------:R1:W-:Y:S01]  /*2440*/  STL [R1+0x9c], R5 ;  /* 0x00009c0501007387 */ /* 0x0003e20000100800 */
[----:B------:R-:W-:-:S02]  /*2450*/  ISETP.GE.AND P5, PT, R16, RZ, PT ;  /* 0x000000ff1000720c */ /* 0x000fc40003fa6270 */
[----:B------:R-:W-:Y:S02]  /*2460*/  IMAD.MOV R17, RZ, RZ, -R17 ;  /* 0x000000ffff117224 */ /* 0x000fe400078e0a11 */
[--C-:B------:R-:W-:Y:S01]  /*2470*/  @!P3 IMAD.IADD R14, R14, 0x1, -R0.reuse ;  /* 0x000000010e0eb824 */ /* 0x100fe200078e0a00 */
[----:B------:R-:W-:Y:S01]  /*2480*/  ISETP.GE.AND P3, PT, R7, RZ, PT ;  /* 0x000000ff0700720c */ /* 0x000fe20003f66270 */
[----:B------:R-:W-:Y:S01]  /*2490*/  @!P6 IMAD.IADD R11, R11, 0x1, -R0 ;  /* 0x000000010b0be824 */ /* 0x000fe200078e0a00 */
[----:B------:R-:W-:Y:S01]  /*24a0*/  LOP3.LUT R7, R28, 0x46, RZ, 0xfc, !PT ;  /* 0x000000461c077812 */ /* 0x000fe200078efcff */
[----:B0-----:R-:W-:Y:S02]  /*24b0*/  IMAD.MOV.U32 R6, RZ, RZ, R15 ;  /* 0x000000ffff067224 */ /* 0x001fe400078e000f */
[----:B-1----:R-:W-:Y:S02]  /*24c0*/  IMAD.MOV.U32 R5, RZ, RZ, R10 ;  /* 0x000000ffff057224 */ /* 0x002fe400078e000a */
[----:B------:R-:W-:-:S02]  /*24d0*/  @!P4 IMAD.IADD R8, R8, 0x1, -R0 ;  /* 0x000000010808c824 */ /* 0x000fc400078e0a00 */
[----:B------:R-:W-:Y:S01]  /*24e0*/  @!P2 IMAD.MOV R5, RZ, RZ, -R5 ;  /* 0x000000ffff05a224 */ /* 0x000fe200078e0a05 */
[----:B------:R-:W-:Y:S01]  /*24f0*/  ISETP.GT.U32.AND P2, PT, R0, R11, PT ;  /* 0x0000000b0000720c */ /* 0x000fe20003f44070 */
[----:B------:R-:W-:Y:S01]  /*2500*/  IMAD.HI.U32 R16, R2, R3, RZ ;  /* 0x0000000302107227 */ /* 0x000fe200078e00ff */
[C---:B------:R-:W-:Y:S02]  /*2510*/  ISETP.GT.U32.AND P4, PT, R0.reuse, R8, PT ;  /* 0x000000080000720c */ /* 0x040fe40003f84070 */
[----:B------:R0:W-:Y:S01]  /*2520*/  STL [R1+0x70], R5 ;  /* 0x0000700501007387 */ /* 0x0001e20000100800 */
[C---:B------:R-:W-:Y:S01]  /*2530*/  IMAD R4, R0.reuse, R17, R4 ;  /* 0x0000001100047224 */ /* 0x040fe200078e0204 */
[----:B------:R-:W-:Y:S01]  /*2540*/  IABS R17, R7 ;  /* 0x0000000700117213 */ /* 0x000fe20000000000 */
[----:B------:R-:W-:Y:S02]  /*2550*/  @!P1 IMAD.MOV R6, RZ, RZ, -R6 ;  /* 0x000000ffff069224 */ /* 0x000fe400078e0a06 */
[----:B------:R-:W-:Y:S01]  /*2560*/  IMAD.MOV R16, RZ, RZ, -R16 ;  /* 0x000000ffff107224 */ /* 0x000fe200078e0a10 */
[----:B------:R-:W-:Y:S01]  /*2570*/  ISETP.GT.U32.AND P6, PT, R0, R4, PT ;  /* 0x000000040000720c */ /* 0x000fe20003fc4070 */
[----:B------:R-:W-:Y:S01]  /*2580*/  IMAD.MOV.U32 R10, RZ, RZ, R17 ;  /* 0x000000ffff0a7224 */ /* 0x000fe200078e0011 */
[----:B------:R-:W-:Y:S01]  /*2590*/  STL [R1+0x78], R6 ;  /* 0x0000780601007387 */ /* 0x000fe20000100800 */
[----:B------:R-:W-:Y:S01]  /*25a0*/  @!P2 IMAD.IADD R11, R11, 0x1, -R0 ;  /* 0x000000010b0ba824 */ /* 0x000fe200078e0a00 */
[----:B------:R-:W-:Y:S01]  /*25b0*/  ISETP.GE.AND P2, PT, R12, RZ, PT ;  /* 0x000000ff0c00720c */ /* 0x000fe20003f46270 */
[----:B0-----:R-:W-:Y:S01]  /*25c0*/  IMAD.MOV.U32 R5, RZ, RZ, R14 ;  /* 0x000000ffff057224 */ /* 0x001fe200078e000e */
[----:B------:R-:W-:Y:S01]  /*25d0*/  LOP3.LUT R17, R28, 0x3c, RZ, 0xfc, !PT ;  /* 0x0000003c1c117812 */ /* 0x000fe200078efcff */
[----:B------:R-:W-:Y:S01]  /*25e0*/  IMAD R3, R0, R16, R3 ;  /* 0x0000001000037224 */ /* 0x000fe200078e0203 */
[----:B------:R-:W-:Y:S01]  /*25f0*/  IABS R16, R13 ;  /* 0x0000000d00107213 */ /* 0x000fe20000000000 */
[----:B------:R-:W-:Y:S01]  /*2600*/  @!P0 IMAD.MOV R5, RZ, RZ, -R5 ;  /* 0x000000ffff058224 */ /* 0x000fe200078e0a05 */
[----:B------:R-:W-:Y:S01]  /*2610*/  ISETP.GE.AND P0, PT, R9, RZ, PT ;  /* 0x000000ff0900720c */ /* 0x000fe20003f06270 */
[----:B------:R-:W-:Y:S01]  /*2620*/  IMAD.HI.U32 R9, R2, R10, RZ ;  /* 0x0000000a02097227 */ /* 0x000fe200078e00ff */
[----:B------:R-:W-:-:S02]  /*2630*/  ISETP.GT.U32.AND P1, PT, R0, R3, PT ;  /* 0x000000030000720c */ /* 0x000fc40003f24070 */
[----:B------:R0:W-:Y:S01]  /*2640*/  STL [R1+0x80], R5 ;  /* 0x0000800501007387 */ /* 0x0001e20000100800 */
[----:B------:R-:W-:-:S04]  /*2650*/  IMAD.HI.U32 R15, R2, R16, RZ ;  /* 0x00000010020f7227 */ /* 0x000fc800078e00ff */
[----:B------:R-:W-:Y:S02]  /*2660*/  IMAD.MOV R12, RZ, RZ, -R9 ;  /* 0x000000ffff0c7224 */ /* 0x000fe400078e0a09 */
[----:B------:R-:W-:Y:S01]  /*2670*/  @!P4 IMAD.IADD R8, R8, 0x1, -R0 ;  /* 0x000000010808c824 */ /* 0x000fe200078e0a00 */
[----:B------:R-:W-:Y:S01]  /*2680*/  ISETP.GE.AND P4, PT, R13, RZ, PT ;  /* 0x000000ff0d00720c */ /* 0x000fe20003f86270 */
[----:B------:R-:W-:Y:S01]  /*2690*/  IMAD.MOV R15, RZ, RZ, -R15 ;  /* 0x000000ffff0f7224 */ /* 0x000fe200078e0a0f */
[C---:B------:R-:W-:Y:S01]  /*26a0*/  LOP3.LUT R13, R28.reuse, 0x42, RZ, 0xfc, !PT ;  /* 0x000000421c0d7812 */ /* 0x040fe200078efcff */
[----:B0-----:R-:W-:Y:S01]  /*26b0*/  IMAD.MOV.U32 R5, RZ, RZ, R11 ;  /* 0x000000ffff057224 */ /* 0x001fe200078e000b */
[----:B------:R-:W-:Y:S01]  /*26c0*/  LOP3.LUT R11, R28, 0x44, RZ, 0xfc, !PT ;  /* 0x000000441c0b7812 */ /* 0x000fe200078efcff */
[----:B------:R-:W-:Y:S02]  /*26d0*/  IMAD R10, R0, R12, R10 ;  /* 0x0000000c000a7224 */ /* 0x000fe400078e020a */
[----:B------:R-:W-:-:S02]  /*26e0*/  @!P5 IMAD.MOV R5, RZ, RZ, -R5 ;  /* 0x000000ffff05d224 */ /* 0x000fc400078e0a05 */
[----:B------:R-:W-:Y:S02]  /*26f0*/  @!P6 IMAD.IADD R4, R4, 0x1, -R0 ;  /* 0x000000010404e824 */ /* 0x000fe400078e0a00 */
[C---:B------:R-:W-:Y:S01]  /*2700*/  IMAD R9, R0.reuse, R15, R16 ;  /* 0x0000000f00097224 */ /* 0x040fe200078e0210 */
[----:B------:R0:W-:Y:S01]  /*2710*/  STL [R1+0x88], R5 ;  /* 0x0000880501007387 */ /* 0x0001e20000100800 */
[----:B------:R-:W-:Y:S01]  /*2720*/  @!P1 IMAD.IADD R3, R3, 0x1, -R0 ;  /* 0x0000000103039824 */ /* 0x000fe200078e0a00 */
[C---:B------:R-:W-:Y:S02]  /*2730*/  ISETP.GT.U32.AND P6, PT, R0.reuse, R4, PT ;  /* 0x000000040000720c */ /* 0x040fe40003fc4070 */
[C---:B------:R-:W-:Y:S02]  /*2740*/  ISETP.GT.U32.AND P5, PT, R0.reuse, R9, PT ;  /* 0x000000090000720c */ /* 0x040fe40003fa4070 */
[----:B------:R-:W-:Y:S01]  /*2750*/  ISETP.GT.U32.AND P1, PT, R0, R3, PT ;  /* 0x000000030000720c */ /* 0x000fe20003f24070 */
[----:B0-----:R-:W-:Y:S01]  /*2760*/  IMAD.MOV.U32 R5, RZ, RZ, R8 ;  /* 0x000000ffff057224 */ /* 0x001fe200078e0008 */
[----:B------:R-:W-:-:S03]  /*2770*/  IABS R8, R11 ;  /* 0x0000000b00087213 */ /* 0x000fc60000000000 */
[----:B------:R-:W-:Y:S01]  /*2780*/  @!P3 IMAD.MOV R5, RZ, RZ, -R5 ;  /* 0x000000ffff05b224 */ /* 0x000fe200078e0a05 */
[----:B------:R-:W-:-:S03]  /*2790*/  ISETP.GT.U32.AND P3, PT, R0, R10, PT ;  /* 0x0000000a0000720c */ /* 0x000fc60003f64070 */
[--C-:B------:R-:W-:Y:S01]  /*27a0*/  @!P6 IMAD.IADD R4, R4, 0x1, -R0.reuse ;  /* 0x000000010404e824 */ /* 0x100fe200078e0a00 */
[----:B------:R-:W-:Y:S01]  /*27b0*/  ISETP.GE.AND P6, PT, R7, RZ, PT ;  /* 0x000000ff0700720c */ /* 0x000fe20003fc6270 */
[--C-:B------:R-:W-:Y:S01]  /*27c0*/  @!P5 IMAD.IADD R9, R9, 0x1, -R0.reuse ;  /* 0x000000010909d824 */ /* 0x100fe200078e0a00 */
[----:B------:R0:W-:Y:S01]  /*27d0*/  STL [R1+0x90], R5 ;  /* 0x0000900501007387 */ /* 0x0001e20000100800 */
[----:B------:R-:W-:Y:S01]  /*27e0*/  @!P1 IMAD.IADD R3, R3, 0x1, -R0 ;  /* 0x0000000103039824 */ /* 0x000fe200078e0a00 */
[----:B------:R-:W-:Y:S01]  /*27f0*/  ISETP.GE.AND P1, PT, R13, RZ, PT ;  /* 0x000000ff0d00720c */ /* 0x000fe20003f26270 */
[----:B------:R-:W-:Y:S01]  /*2800*/  @!P0 IMAD.MOV R4, RZ, RZ, -R4 ;  /* 0x000000ffff048224 */ /* 0x000fe200078e0a04 */
[----:B------:R-:W-:Y:S01]  /*2810*/  ISETP.GE.AND P0, PT, R11, RZ, PT ;  /* 0x000000ff0b00720c */ /* 0x000fe20003f06270 */
[----:B------:R-:W-:Y:S01]  /*2820*/  IMAD.HI.U32 R11, R2, R8, RZ ;  /* 0x00000008020b7227 */ /* 0x000fe200078e00ff */
[----:B------:R-:W-:Y:S02]  /*2830*/  IABS R13, R13 ;  /* 0x0000000d000d7213 */ /* 0x000fe40000000000 */
[----:B------:R-:W-:Y:S01]  /*2840*/  ISETP.GT.U32.AND P5, PT, R0, R9, PT ;  /* 0x000000090000720c */ /* 0x000fe20003fa4070 */
[----:B------:R-:W-:Y:S01]  /*2850*/  @!P3 IMAD.IADD R10, R10, 0x1, -R0 ;  /* 0x000000010a0ab824 */ /* 0x000fe200078e0a00 */
[----:B------:R1:W-:Y:S01]  /*2860*/  STL [R1+0x98], R4 ;  /* 0x0000980401007387 */ /* 0x0003e20000100800 */
[----:B0-----:R-:W-:-:S02]  /*2870*/  IMAD.MOV.U32 R5, RZ, RZ, R3 ;  /* 0x000000ffff057224 */ /* 0x001fc400078e0003 */
[----:B------:R-:W-:Y:S01]  /*2880*/  IMAD.MOV R11, RZ, RZ, -R11 ;  /* 0x000000ffff0b7224 */ /* 0x000fe200078e0a0b */
[----:B------:R-:W-:Y:S01]  /*2890*/  ISETP.GT.U32.AND P3, PT, R0, R10, PT ;  /* 0x0000000a0000720c */ /* 0x000fe20003f64070 */
[----:B------:R-:W-:-:S04]  /*28a0*/  IMAD.HI.U32 R12, R2, R13, RZ ;  /* 0x0000000d020c7227 */ /* 0x000fc800078e00ff */
[----:B------:R-:W-:Y:S01]  /*28b0*/  @!P2 IMAD.MOV R5, RZ, RZ, -R5 ;  /* 0x000000ffff05a224 */ /* 0x000fe200078e0a05 */
[----:B-1----:R-:W-:Y:S01]  /*28c0*/  LOP3.LUT R4, R28, 0x40, RZ, 0xfc, !PT ;  /* 0x000000401c047812 */ /* 0x002fe200078efcff */
[----:B------:R-:W-:Y:S01]  /*28d0*/  IMAD R3, R0, R11, R8 ;  /* 0x0000000b00037224 */ /* 0x000fe200078e0208 */
[----:B------:R-:W-:Y:S01]  /*28e0*/  LOP3.LUT R11, R28, 0x3e, RZ, 0xfc, !PT ;  /* 0x0000003e1c0b7812 */ /* 0x000fe200078efcff */
[----:B------:R-:W-:Y:S01]  /*28f0*/  IMAD.MOV R12, RZ, RZ, -R12 ;  /* 0x000000ffff0c7224 */ /* 0x000fe200078e0a0c */
[----:B------:R0:W-:Y:S01]  /*2900*/  STL [R1+0xa8], R5 ;  /* 0x0000a80501007387 */ /* 0x0001e20000100800 */
[--C-:B------:R-:W-:Y:S01]  /*2910*/  @!P5 IMAD.IADD R9, R9, 0x1, -R0.reuse ;  /* 0x000000010909d824 */ /* 0x100fe200078e0a00 */
[----:B------:R-:W-:Y:S01]  /*2920*/  ISETP.GT.U32.AND P5, PT, R0, R3, PT ;  /* 0x000000030000720c */ /* 0x000fe20003fa4070 */
[----:B------:R-:W-:Y:S01]  /*2930*/  @!P3 IMAD.IADD R10, R10, 0x1, -R0 ;  /* 0x000000010a0ab824 */ /* 0x000fe200078e0a00 */
[----:B------:R-:W-:Y:S01]  /*2940*/  IABS R7, R4 ;  /* 0x0000000400077213 */ /* 0x000fe20000000000 */
[----:B------:R-:W-:Y:S01]  /*2950*/  IMAD R13, R0, R12, R13 ;  /* 0x0000000c000d7224 */ /* 0x000fe200078e020d */
[----:B------:R-:W-:Y:S01]  /*2960*/  IABS R8, R11 ;  /* 0x0000000b00087213 */ /* 0x000fe20000000000 */
[----:B------:R-:W-:Y:S01]  /*2970*/  IMAD.MOV.U32 R6, RZ, RZ, R9 ;  /* 0x000000ffff067224 */ /* 0x000fe200078e0009 */
[----:B------:R-:W-:Y:S01]  /*2980*/  ISETP.GE.AND P2, PT, R4, RZ, PT ;  /* 0x000000ff0400720c */ /* 0x000fe20003f46270 */
[----:B------:R-:W-:Y:S01]  /*2990*/  IMAD.HI.U32 R4, R2, R7, RZ ;  /* 0x0000000702047227 */ /* 0x000fe200078e00ff */
[----:B------:R-:W-:-:S02]  /*29a0*/  ISETP.GE.AND P3, PT, R11, RZ, PT ;  /* 0x000000ff0b00720c */ /* 0x000fc40003f66270 */
[----:B------:R-:W-:Y:S01]  /*29b0*/  LOP3.LUT R11, R28, 0x38, RZ, 0xfc, !PT ;  /* 0x000000381c0b7812 */ /* 0x000fe200078efcff */
[----:B0-----:R-:W-:Y:S01]  /*29c0*/  IMAD.MOV.U32 R5, RZ, RZ, R10 ;  /* 0x000000ffff057224 */ /* 0x001fe200078e000a */
[----:B------:R-:W-:Y:S01]  /*29d0*/  IABS R10, R18 ;  /* 0x00000012000a7213 */ /* 0x000fe20000000000 */
[----:B------:R-:W-:Y:S01]  /*29e0*/  @!P5 IMAD.IADD R3, R3, 0x1, -R0 ;  /* 0x000000010303d824 */ /* 0x000fe200078e0a00 */
[----:B------:R-:W-:Y:S01]  /*29f0*/  IABS R15, R11 ;  /* 0x0000000b000f7213 */ /* 0x000fe20000000000 */
[----:B------:R-:W-:Y:S01]  /*2a00*/  @!P6 IMAD.MOV R5, RZ, RZ, -R5 ;  /* 0x000000ffff05e224 */ /* 0x000fe200078e0a05 */
[----:B------:R-:W-:Y:S01]  /*2a10*/  ISETP.GT.U32.AND P6, PT, R0, R13, PT ;  /* 0x0000000d0000720c */ /* 0x000fe20003fc4070 */
[----:B------:R-:W-:Y:S01]  /*2a20*/  IMAD.HI.U32 R9, R2, R8, RZ ;  /* 0x0000000802097227 */ /* 0x000fe200078e00ff */
[C---:B------:R-:W-:Y:S02]  /*2a30*/  ISETP.GT.U32.AND P5, PT, R0.reuse, R3, PT ;  /* 0x000000030000720c */ /* 0x040fe40003fa4070 */
[----:B------:R-:W-:Y:S01]  /*2a40*/  IABS R12, R19 ;  /* 0x00000013000c7213 */ /* 0x000fe20000000000 */
[----:B------:R-:W-:Y:S01]  /*2a50*/  @!P4 IMAD.MOV R6, RZ, RZ, -R6 ;  /* 0x000000ffff06c224 */ /* 0x000fe200078e0a06 */
[----:B------:R-:W-:Y:S01]  /*2a60*/  ISETP.GE.AND P4, PT, R17, RZ, PT ;  /* 0x000000ff1100720c */ /* 0x000fe20003f86270 */
[----:B------:R-:W-:Y:S01]  /*2a70*/  IMAD.MOV R4, RZ, RZ, -R4 ;  /* 0x000000ffff047224 */ /* 0x000fe200078e0a04 */
[----:B------:R-:W-:Y:S01]  /*2a80*/  IABS R17, R17 ;  /* 0x0000001100117213 */ /* 0x000fe20000000000 */
[----:B------:R-:W-:Y:S01]  /*2a90*/  IMAD.MOV R9, RZ, RZ, -R9 ;  /* 0x000000ffff097224 */ /* 0x000fe200078e0a09 */
[----:B------:R0:W-:Y:S01]  /*2aa0*/  STL [R1+0xa0], R6 ;  /* 0x0000a00601007387 */ /* 0x0001e20000100800 */
[----:B------:R-:W-:Y:S01]  /*2ab0*/  IMAD R7, R0, R4, R7 ;  /* 0x0000000400077224 */ /* 0x000fe200078e0207 */
[----:B------:R-:W-:Y:S01]  /*2ac0*/  LOP3.LUT R4, R28, 0x3a, RZ, 0xfc, !PT ;  /* 0x0000003a1c047812 */ /* 0x000fe200078efcff */
[----:B------:R-:W-:Y:S01]  /*2ad0*/  @!P6 IMAD.IADD R13, R13, 0x1, -R0 ;  /* 0x000000010d0de824 */ /* 0x000fe200078e0a00 */
[----:B------:R1:W-:Y:S01]  /*2ae0*/  STL [R1+0xa4], R5 ;  /* 0x0000a40501007387 */ /* 0x0003e20000100800 */
[----:B------:R-:W-:Y:S01]  /*2af0*/  IMAD R8, R0, R9, R8 ;  /* 0x0000000900087224 */ /* 0x000fe200078e0208 */
[----:B------:R-:W-:Y:S01]  /*2b00*/  IABS R16, R4 ;  /* 0x0000000400107213 */ /* 0x000fe20000000000 */
[----:B------:R-:W-:Y:S01]  /*2b10*/  IMAD.HI.U32 R9, R2, R17, RZ ;  /* 0x0000001102097227 */ /* 0x000fe200078e00ff */
[----:B------:R-:W-:-:S03]  /*2b20*/  ISETP.GT.U32.AND P6, PT, R0, R13, PT ;  /* 0x0000000d0000720c */ /* 0x000fc60003fc4070 */
[----:B------:R-:W-:Y:S01]  /*2b30*/  @!P5 IMAD.IADD R3, R3, 0x1, -R0 ;  /* 0x000000010303d824 */ /* 0x000fe200078e0a00 */
[----:B------:R-:W-:Y:S01]  /*2b40*/  ISETP.GT.U32.AND P5, PT, R0, R7, PT ;  /* 0x000000070000720c */ /* 0x000fe20003fa4070 */
[----:B------:R-:W-:Y:S02]  /*2b50*/  IMAD.MOV R9, RZ, RZ, -R9 ;  /* 0x000000ffff097224 */ /* 0x000fe400078e0a09 */
[----:B------:R-:W-:-:S04]  /*2b60*/  IMAD.HI.U32 R14, R2, R16, RZ ;  /* 0x00000010020e7227 */ /* 0x000fc800078e00ff */
[C---:B------:R-:W-:Y:S02]  /*2b70*/  IMAD R17, R0.reuse, R9, R17 ;  /* 0x0000000900117224 */ /* 0x040fe400078e0211 */
[----:B------:R-:W-:Y:S01]  /*2b80*/  @!P6 IMAD.IADD R13, R13, 0x1, -R0 ;  /* 0x000000010d0de824 */ /* 0x000fe200078e0a00 */
[C---:B------:R-:W-:Y:S01]  /*2b90*/  ISETP.GT.U32.AND P6, PT, R0.reuse, R8, PT ;  /* 0x000000080000720c */ /* 0x040fe20003fc4070 */
[----:B0-----:R-:W-:Y:S02]  /*2ba0*/  IMAD.MOV.U32 R6, RZ, RZ, R3 ;  /* 0x000000ffff067224 */ /* 0x001fe400078e0003 */
[----:B------:R-:W-:Y:S02]  /*2bb0*/  IMAD.MOV R14, RZ, RZ, -R14 ;  /* 0x000000ffff0e7224 */ /* 0x000fe400078e0a0e */
[----:B------:R-:W-:Y:S01]  /*2bc0*/  @!P0 IMAD.MOV R6, RZ, RZ, -R6 ;  /* 0x000000ffff068224 */ /* 0x000fe200078e0a06 */
[----:B------:R-:W-:Y:S01]  /*2bd0*/  ISETP.GT.U32.AND P0, PT, R0, R17, PT ;  /* 0x000000110000720c */ /* 0x000fe20003f04070 */
[----:B------:R-:W-:-:S03]  /*2be0*/  IMAD.HI.U32 R9, R2, R15, RZ ;  /* 0x0000000f02097227 */ /* 0x000fc600078e00ff */
[----:B------:R-:W-:Y:S01]  /*2bf0*/  STL [R1+0x64], R6 ;  /* 0x0000640601007387 */ /* 0x000fe20000100800 */
[C---:B------:R-:W-:Y:S02]  /*2c00*/  IMAD R16, R0.reuse, R14, R16 ;  /* 0x0000000e00107224 */ /* 0x040fe400078e0210 */
[----:B------:R-:W-:Y:S02]  /*2c10*/  IMAD.MOV R14, RZ, RZ, -R9 ;  /* 0x000000ffff0e7224 */ /* 0x000fe400078e0a09 */
[--C-:B------:R-:W-:Y:S02]  /*2c20*/  @!P5 IMAD.IADD R7, R7, 0x1, -R0.reuse ;  /* 0x000000010707d824 */ /* 0x100fe400078e0a00 */
[C---:B------:R-:W-:Y:S02]  /*2c30*/  IMAD R15, R0.reuse, R14, R15 ;  /* 0x0000000e000f7224 */ /* 0x040fe400078e020f */
[----:B-1----:R-:W-:Y:S01]  /*2c40*/  IMAD.MOV.U32 R5, RZ, RZ, R13 ;  /* 0x000000ffff057224 */ /* 0x002fe200078e000d */
[----:B------:R-:W-:Y:S01]  /*2c50*/  ISETP.GT.U32.AND P5, PT, R0, R7, PT ;  /* 0x000000070000720c */ /* 0x000fe20003fa4070 */
[--C-:B------:R-:W-:Y:S01]  /*2c60*/  @!P6 IMAD.IADD R8, R8, 0x1, -R0.reuse ;  /* 0x000000010808e824 */ /* 0x100fe200078e0a00 */
[C---:B------:R-:W-:Y:S01]  /*2c70*/  ISETP.GT.U32.AND P6, PT, R0.reuse, R15, PT ;  /* 0x0000000f0000720c */ /* 0x040fe20003fc4070 */
[----:B------:R-:W-:Y:S01]  /*2c80*/  @!P1 IMAD.MOV R5, RZ, RZ, -R5 ;  /* 0x000000ffff059224 */ /* 0x000fe200078e0a05 */
[C---:B------:R-:W-:Y:S01]  /*2c90*/  ISETP.GT.U32.AND P1, PT, R0.reuse, R16, PT ;  /* 0x000000100000720c */ /* 0x040fe20003f24070 */
[----:B------:R-:W-:Y:S01]  /*2ca0*/  @!P0 IMAD.IADD R17, R17, 0x1, -R0 ;  /* 0x0000000111118824 */ /* 0x000fe200078e0a00 */
[----:B------:R-:W-:Y:S01]  /*2cb0*/  ISETP.GT.U32.AND P0, PT, R0, R8, PT ;  /* 0x000000080000720c */ /* 0x000fe20003f04070 */
[----:B------:R-:W-:Y:S01]  /*2cc0*/  IMAD.HI.U32 R3, R2, R10, RZ ;  /* 0x0000000a02037227 */ /* 0x000fe200078e00ff */
[----:B------:R0:W-:Y:S01]  /*2cd0*/  STL [R1+0x60], R5 ;  /* 0x0000600501007387 */ /* 0x0001e20000100800 */
[----:B------:R-:W-:-:S02]  /*2ce0*/  LOP3.LUT R13, R28, 0x2e, RZ, 0xfc, !PT ;  /* 0x0000002e1c0d7812 */ /* 0x000fc400078efcff */
[----:B------:R-:W-:-:S04]  /*2cf0*/  IMAD.HI.U32 R9, R2, R12, RZ ;  /* 0x0000000c02097227 */ /* 0x000fc800078e00ff */
[----:B------:R-:W-:Y:S02]  /*2d00*/  IMAD.MOV R3, RZ, RZ, -R3 ;  /* 0x000000ffff037224 */ /* 0x000fe400078e0a03 */
[----:B------:R-:W-:Y:S02]  /*2d10*/  IMAD.MOV R9, RZ, RZ, -R9 ;  /* 0x000000ffff097224 */ /* 0x000fe400078e0a09 */
[----:B------:R-:W-:Y:S01]  /*2d20*/  IMAD R10, R0, R3, R10 ;  /* 0x00000003000a7224 */ /* 0x000fe200078e020a */
[----:B------:R-:W-:Y:S01]  /*2d30*/  LOP3.LUT R3, R28, 0x32, RZ, 0xfc, !PT ;  /* 0x000000321c037812 */ /* 0x000fe200078efcff */
[----:B------:R-:W-:Y:S01]  /*2d40*/  @!P5 IMAD.IADD R7, R7, 0x1, -R0 ;  /* 0x000000010707d824 */ /* 0x000fe200078e0a00 */
[----:B------:R-:W-:Y:S01]  /*2d50*/  ISETP.GE.AND P5, PT, R4, RZ, PT ;  /* 0x000000ff0400720c */ /* 0x000fe20003fa6270 */
[----:B------:R-:W-:Y:S01]  /*2d60*/  IMAD R12, R0, R9, R12 ;  /* 0x00000009000c7224 */ /* 0x000fe200078e020c */
[----:B------:R-:W-:Y:S01]  /*2d70*/  IABS R4, R3 ;  /* 0x0000000300047213 */ /* 0x000fe20000000000 */
[--C-:B------:R-:W-:Y:S01]  /*2d80*/  @!P1 IMAD.IADD R16, R16, 0x1, -R0.reuse ;  /* 0x0000000110109824 */ /* 0x100fe200078e0a00 */
[----:B------:R-:W-:Y:S01]  /*2d90*/  ISETP.GT.U32.AND P1, PT, R0, R17, PT ;  /* 0x000000110000720c */ /* 0x000fe20003f24070 */
[--C-:B------:R-:W-:Y:S01]  /*2da0*/  @!P6 IMAD.IADD R15, R15, 0x1, -R0.reuse ;  /* 0x000000010f0fe824 */ /* 0x100fe200078e0a00 */
[----:B------:R-:W-:Y:S01]  /*2db0*/  LOP3.LUT R9, R28, 0x30, RZ, 0xfc, !PT ;  /* 0x000000301c097812 */ /* 0x000fe200078efcff */
[----:B0-----:R-:W-:Y:S01]  /*2dc0*/  IMAD.MOV.U32 R5, RZ, RZ, R7 ;  /* 0x000000ffff057224 */ /* 0x001fe200078e0007 */
[----:B------:R-:W-:Y:S01]  /*2dd0*/  IABS R7, R13 ;  /* 0x0000000d00077213 */ /* 0x000fe20000000000 */
[----:B------:R-:W-:Y:S01]  /*2de0*/  @!P0 IMAD.IADD R8, R8, 0x1, -R0 ;  /* 0x0000000108088824 */ /* 0x000fe200078e0a00 */
[C---:B------:R-:W-:Y:S01]  /*2df0*/  ISETP.GT.U32.AND P0, PT, R0.reuse, R12, PT ;  /* 0x0000000c0000720c */ /* 0x040fe20003f04070 */
[----:B------:R-:W-:Y:S01]  /*2e00*/  @!P2 IMAD.MOV R5, RZ, RZ, -R5 ;  /* 0x000000ffff05a224 */ /* 0x000fe200078e0a05 */
[----:B------:R-:W-:Y:S01]  /*2e10*/  ISETP.GT.U32.AND P6, PT, R0, R15, PT ;  /* 0x0000000f0000720c */ /* 0x000fe20003fc4070 */
[----:B------:R-:W-:Y:S01]  /*2e20*/  IMAD.HI.U32 R20, R2, R4, RZ ;  /* 0x0000000402147227 */ /* 0x000fe200078e00ff */
[----:B------:R-:W-:-:S02]  /*2e30*/  ISETP.GT.U32.AND P2, PT, R0, R16, PT ;  /* 0x000000100000720c */ /* 0x000fc40003f44070 */
[----:B------:R-:W-:Y:S01]  /*2e40*/  IABS R14, R9 ;  /* 0x00000009000e7213 */ /* 0x000fe20000000000 */
[----:B------:R-:W-:Y:S01]  /*2e50*/  IMAD.MOV R20, RZ, RZ, -R20 ;  /* 0x000000ffff147224 */ /* 0x000fe200078e0a14 */
[----:B------:R0:W-:Y:S01]  /*2e60*/  STL [R1+0x5c], R5 ;  /* 0x00005c0501007387 */ /* 0x0001e20000100800 */
[----:B------:R-:W-:Y:S01]  /*2e70*/  @!P1 IMAD.IADD R17, R17, 0x1, -R0 ;  /* 0x0000000111119824 */ /* 0x000fe200078e0a00 */
[C---:B------:R-:W-:Y:S01]  /*2e80*/  ISETP.GT.U32.AND P1, PT, R0.reuse, R10, PT ;  /* 0x0000000a0000720c */ /* 0x040fe20003f24070 */
[----:B------:R-:W-:Y:S02]  /*2e90*/  IMAD R4, R0, R20, R4 ;  /* 0x0000001400047224 */ /* 0x000fe400078e0204 */
[----:B------:R-:W-:Y:S01]  /*2ea0*/  @!P0 IMAD.IADD R12, R12, 0x1, -R0 ;  /* 0x000000010c0c8824 */ /* 0x000fe200078e0a00 */
[----:B------:R-:W-:Y:S01]  /*2eb0*/  ISETP.GE.AND P0, PT, R19, RZ, PT ;  /* 0x000000ff1300720c */ /* 0x000fe20003f06270 */
[----:B------:R-:W-:Y:S02]  /*2ec0*/  IMAD.MOV.U32 R6, RZ, RZ, R8 ;  /* 0x000000ffff067224 */ /* 0x000fe400078e0008 */
[--C-:B------:R-:W-:Y:S01]  /*2ed0*/  @!P6 IMAD.IADD R15, R15, 0x1, -R0.reuse ;  /* 0x000000010f0fe824 */ /* 0x100fe200078e0a00 */
[----:B------:R-:W-:Y:S01]  /*2ee0*/  ISETP.GT.U32.AND P6, PT, R0, R4, PT ;  /* 0x000000040000720c */ /* 0x000fe20003fc4070 */
[----:B------:R-:W-:Y:S01]  /*2ef0*/  @!P2 IMAD.IADD R16, R16, 0x1, -R0 ;  /* 0x000000011010a824 */ /* 0x000fe200078e0a00 */
[----:B------:R-:W-:Y:S01]  /*2f00*/  ISETP.GE.AND P2, PT, R11, RZ, PT ;  /* 0x000000ff0b00720c */ /* 0x000fe20003f46270 */
[----:B------:R-:W-:Y:S01]  /*2f10*/  @!P3 IMAD.MOV R6, RZ, RZ, -R6 ;  /* 0x000000ffff06b224 */ /* 0x000fe200078e0a06 */
[----:B------:R-:W-:Y:S01]  /*2f20*/  ISETP.GT.U32.AND P3, PT, R0, R12, PT ;  /* 0x0000000c0000720c */ /* 0x000fe20003f64070 */
[----:B------:R-:W-:-:S03]  /*2f30*/  IMAD.HI.U32 R11, R2, R7, RZ ;  /* 0x00000007020b7227 */ /* 0x000fc600078e00ff */
[----:B------:R1:W-:Y:S01]  /*2f40*/  STL [R1+0x50], R6 ;  /* 0x0000500601007387 */ /* 0x0003e20000100800 */
[----:B------:R-:W-:-:S04]  /*2f50*/  IMAD.HI.U32 R20, R2, R14, RZ ;  /* 0x0000000e02147227 */ /* 0x000fc800078e00ff */
[----:B------:R-:W-:Y:S01]  /*2f60*/  IMAD.MOV R19, RZ, RZ, -R11 ;  /* 0x000000ffff137224 */ /* 0x000fe200078e0a0b */
[----:B------:R-:W-:Y:S01]  /*2f70*/  LOP3.LUT R11, R28, 0x2c, RZ, 0xfc, !PT ;  /* 0x0000002c1c0b7812 */ /* 0x000fe200078efcff */
[----:B------:R-:W-:Y:S01]  /*2f80*/  @!P1 IMAD.IADD R10, R10, 0x1, -R0 ;  /* 0x000000010a0a9824 */ /* 0x000fe200078e0a00 */
[----:B------:R-:W-:Y:S01]  /*2f90*/  ISETP.GE.AND P1, PT, R18, RZ, PT ;  /* 0x000000ff1200720c */ /* 0x000fe20003f26270 */
[----:B0-----:R-:W-:Y:S01]  /*2fa0*/  IMAD.MOV.U32 R5, RZ, RZ, R17 ;  /* 0x000000ffff057224 */ /* 0x001fe200078e0011 */
[----:B------:R-:W-:Y:S01]  /*2fb0*/  IABS R8, R11 ;  /* 0x0000000b00087213 */ /* 0x000fe20000000000 */
[----:B------:R-:W-:Y:S01]  /*2fc0*/  IMAD.MOV R20, RZ, RZ, -R20 ;  /* 0x000000ffff147224 */ /* 0x000fe200078e0a14 */
[----:B------:R-:W-:Y:S01]  /*2fd0*/  LOP3.LUT R18, R28, 0x1e, RZ, 0xfc, !PT ;  /* 0x0000001e1c127812 */ /* 0x000fe200078efcff */
[----:B------:R-:W-:Y:S02]  /*2fe0*/  IMAD R7, R0, R19, R7 ;  /* 0x0000001300077224 */ /* 0x000fe400078e0207 */
[----:B------:R-:W-:Y:S01]  /*2ff0*/  @!P6 IMAD.IADD R4, R4, 0x1, -R0 ;  /* 0x000000010404e824 */ /* 0x000fe200078e0a00 */
[----:B------:R-:W-:Y:S01]  /*3000*/  ISETP.GT.U32.AND P6, PT, R0, R10, PT ;  /* 0x0000000a0000720c */ /* 0x000fe20003fc4070 */
[----:B------:R-:W-:-:S02]  /*3010*/  @!P4 IMAD.MOV R5, RZ, RZ, -R5 ;  /* 0x000000ffff05c224 */ /* 0x000fc400078e0a05 */
[C---:B------:R-:W-:Y:S01]  /*3020*/  IMAD R14, R0.reuse, R20, R14 ;  /* 0x00000014000e7224 */ /* 0x040fe200078e020e */
[----:B------:R-:W-:Y:S01]  /*3030*/  ISETP.GT.U32.AND P4, PT, R0, R4, PT ;  /* 0x000000040000720c */ /* 0x000fe20003f84070 */
[----:B-1----:R-:W-:Y:S01]  /*3040*/  IMAD.MOV.U32 R6, RZ, RZ, R16 ;  /* 0x000000ffff067224 */ /* 0x002fe200078e0010 */
[----:B------:R0:W-:Y:S01]  /*3050*/  STL [R1+0x48], R5 ;  /* 0x0000480501007387 */ /* 0x0001e20000100800 */
[----:B------:R-:W-:Y:S01]  /*3060*/  @!P3 IMAD.IADD R12, R12, 0x1, -R0 ;  /* 0x000000010c0cb824 */ /* 0x000fe200078e0a00 */
[C---:B------:R-:W-:Y:S01]  /*3070*/  ISETP.GT.U32.AND P3, PT, R0.reuse, R7, PT ;  /* 0x000000070000720c */ /* 0x040fe20003f64070 */
[----:B------:R-:W-:Y:S01]  /*3080*/  @!P5 IMAD.MOV R6, RZ, RZ, -R6 ;  /* 0x000000ffff06d224 */ /* 0x000fe200078e0a06 */
[----:B------:R-:W-:-:S03]  /*3090*/  ISETP.GT.U32.AND P5, PT, R0, R14, PT ;  /* 0x0000000e0000720c */ /* 0x000fc60003fa4070 */
[----:B------:R-:W-:Y:S01]  /*30a0*/  @!P6 IMAD.IADD R10, R10, 0x1, -R0 ;  /* 0x000000010a0ae824 */ /* 0x000fe200078e0a00 */
[----:B------:R-:W-:Y:S01]  /*30b0*/  ISETP.GE.AND P6, PT, R9, RZ, PT ;  /* 0x000000ff0900720c */ /* 0x000fe20003fc6270 */
[----:B------:R1:W-:Y:S01]  /*30c0*/  STL [R1+0x44], R6 ;  /* 0x0000440601007387 */ /* 0x0003e20000100800 */
[----:B0-----:R-:W-:Y:S02]  /*30d0*/  IMAD.MOV.U32 R5, RZ, RZ, R15 ;  /* 0x000000ffff057224 */ /* 0x001fe400078e000f */
[----:B------:R-:W-:-:S04]  /*30e0*/  IMAD.HI.U32 R15, R2, R8, RZ ;  /* 0x00000008020f7227 */ /* 0x000fc800078e00ff */
[----:B------:R-:W-:Y:S01]  /*30f0*/  @!P2 IMAD.MOV R5, RZ, RZ, -R5 ;  /* 0x000000ffff05a224 */ /* 0x000fe200078e0a05 */
[----:B------:R-:W-:Y:S01]  /*3100*/  ISETP.GE.AND P2, PT, R3, RZ, PT ;  /* 0x000000ff0300720c */ /* 0x000fe20003f46270 */
[--C-:B------:R-:W-:Y:S01]  /*3110*/  @!P3 IMAD.IADD R7, R7, 0x1, -R0.reuse ;  /* 0x000000010707b824 */ /* 0x100fe200078e0a00 */
[----:B------:R-:W-:Y:S01]  /*3120*/  LOP3.LUT R3, R28, 0x2a, RZ, 0xfc, !PT ;  /* 0x0000002a1c037812 */ /* 0x000fe200078efcff */
[--C-:B------:R-:W-:Y:S01]  /*3130*/  @!P5 IMAD.IADD R14, R14, 0x1, -R0.reuse ;  /* 0x000000010e0ed824 */ /* 0x100fe200078e0a00 */
[----:B------:R0:W-:Y:S01]  /*3140*/  STL [R1+0x40], R5 ;  /* 0x0000400501007387 */ /* 0x0001e20000100800 */
[----:B------:R-:W-:Y:S01]  /*3150*/  ISETP.GE.AND P5, PT, R11, RZ, PT ;  /* 0x000000ff0b00720c */ /* 0x000fe20003fa6270 */
[----:B------:R-:W-:Y:S01]  /*3160*/  IMAD.MOV R15, RZ, RZ, -R15 ;  /* 0x000000ffff0f7224 */ /* 0x000fe200078e0a0f */
[----:B------:R-:W-:Y:S01]  /*3170*/  IABS R9, R3 ;  /* 0x0000000300097213 */ /* 0x000fe20000000000 */
[----:B------:R-:W-:Y:S01]  /*3180*/  @!P4 IMAD.IADD R4, R4, 0x1, -R0 ;  /* 0x000000010404c824 */ /* 0x000fe200078e0a00 */
[C---:B------:R-:W-:Y:S01]  /*3190*/  ISETP.GT.U32.AND P3, PT, R0.reuse, R7, PT ;  /* 0x000000070000720c */ /* 0x040fe20003f64070 */
[----:B------:R-:W-:Y:S01]  /*31a0*/  IMAD R8, R0, R15, R8 ;  /* 0x0000000f00087224 */ /* 0x000fe200078e0208 */
[----:B------:R-:W-:Y:S01]  /*31b0*/  ISETP.GE.AND P4, PT, R13, RZ, PT ;  /* 0x000000ff0d00720c */ /* 0x000fe20003f86270 */
[----:B------:R-:W-:Y:S01]  /*31c0*/  IMAD.HI.U32 R11, R2, R9, RZ ;  /* 0x00000009020b7227 */ /* 0x000fe200078e00ff */
[----:B-1----:R-:W-:-:S03]  /*31d0*/  LOP3.LUT R6, R28, 0x10, RZ, 0xfc, !PT ;  /* 0x000000101c067812 */ /* 0x002fc600078efcff */
[----:B0-----:R-:W-:Y:S02]  /*31e0*/  IMAD.MOV.U32 R5, RZ, RZ, R12 ;  /* 0x000000ffff057224 */ /* 0x001fe400078e000c */
[----:B------:R-:W-:Y:S02]  /*31f0*/  IMAD.MOV R11, RZ, RZ, -R11 ;  /* 0x000000ffff0b7224 */ /* 0x000fe400078e0a0b */
[----:B------:R-:W-:Y:S01]  /*3200*/  @!P0 IMAD.MOV R5, RZ, RZ, -R5 ;  /* 0x000000ffff058224 */ /* 0x000fe200078e0a05 */
[C---:B------:R-:W-:Y:S01]  /*3210*/  ISETP.GT.U32.AND P0, PT, R0.reuse, R14, PT ;  /* 0x0000000e0000720c */ /* 0x040fe20003f04070 */
[----:B------:R-:W-:Y:S01]  /*3220*/  IMAD R9, R0, R11, R9 ;  /* 0x0000000b00097224 */ /* 0x000fe200078e0209 */
[----:B------:R-:W-:Y:S01]  /*3230*/  LOP3.LUT R11, R28, 0x26, RZ, 0xfc, !PT ;  /* 0x000000261c0b7812 */ /* 0x000fe200078efcff */
[----:B------:R-:W-:Y:S01]  /*3240*/  @!P3 IMAD.IADD R7, R7, 0x1, -R0 ;  /* 0x000000010707b824 */ /* 0x000fe200078e0a00 */
[----:B------:R0:W-:Y:S01]  /*3250*/  STL [R1+0x3c], R5 ;  /* 0x00003c0501007387 */ /* 0x0001e20000100800 */
[----:B------:R-:W-:Y:S01]  /*3260*/  @!P2 IMAD.MOV R4, RZ, RZ, -R4 ;  /* 0x000000ffff04a224 */ /* 0x000fe200078e0a04 */
[----:B------:R-:W-:Y:S01]  /*3270*/  ISETP.GT.U32.AND P3, PT, R0, R9, PT ;  /* 0x000000090000720c */ /* 0x000fe20003f64070 */
[----:B------:R-:W-:Y:S01]  /*3280*/  @!P4 IMAD.MOV R7, RZ, RZ, -R7 ;  /* 0x000000ffff07c224 */ /* 0x000fe200078e0a07 */
[----:B------:R-:W-:-:S02]  /*3290*/  ISETP.GE.AND P2, PT, R3, RZ, PT ;  /* 0x000000ff0300720c */ /* 0x000fc40003f46270 */
[----:B------:R-:W-:-:S03]  /*32a0*/  LOP3.LUT R3, R28, 0x22, RZ, 0xfc, !PT ;  /* 0x000000221c037812 */ /* 0x000fc600078efcff */
[----:B------:R-:W-:Y:S01]  /*32b0*/  @!P0 IMAD.IADD R14, R14, 0x1, -R0 ;  /* 0x000000010e0e8824 */ /* 0x000fe200078e0a00 */
[----:B------:R-:W-:Y:S01]  /*32c0*/  IABS R13, R3 ;  /* 0x00000003000d7213 */ /* 0x000fe20000000000 */
[----:B0-----:R-:W-:Y:S01]  /*32d0*/  IMAD.MOV.U32 R5, RZ, RZ, R10 ;  /* 0x000000ffff057224 */ /* 0x001fe200078e000a */
[----:B------:R-:W-:-:S03]  /*32e0*/  LOP3.LUT R10, R28, 0x28, RZ, 0xfc, !PT ;  /* 0x000000281c0a7812 */ /* 0x000fc600078efcff */
[----:B------:R-:W-:Y:S01]  /*32f0*/  @!P1 IMAD.MOV R5, RZ, RZ, -R5 ;  /* 0x000000ffff059224 */ /* 0x000fe200078e0a05 */
[----:B------:R-:W-:Y:S01]  /*3300*/  ISETP.GT.U32.AND P1, PT, R0, R8, PT ;  /* 0x000000080000720c */ /* 0x000fe20003f24070 */
[----:B------:R-:W-:Y:S01]  /*3310*/  @!P3 IMAD.IADD R9, R9, 0x1, -R0 ;  /* 0x000000010909b824 */ /* 0x000fe200078e0a00 */
[----:B------:R-:W-:Y:S02]  /*3320*/  ISETP.GE.AND P0, PT, R10, RZ, PT ;  /* 0x000000ff0a00720c */ /* 0x000fe40003f06270 */
[----:B------:R0:W-:Y:S01]  /*3330*/  STL [R1+0x38], R5 ;  /* 0x0000380501007387 */ /* 0x0001e20000100800 */
[----:B------:R-:W-:Y:S02]  /*3340*/  IABS R10, R10 ;  /* 0x0000000a000a7213 */ /* 0x000fe40000000000 */
[----:B------:R-:W-:Y:S01]  /*3350*/  ISETP.GT.U32.AND P3, PT, R0, R9, PT ;  /* 0x000000090000720c */ /* 0x000fe20003f64070 */
[----:B------:R1:W-:Y:S02]  /*3360*/  STL [R1+0x30], R4 ;  /* 0x0000300401007387 */ /* 0x0003e40000100800 */
[----:B------:R-:W-:-:S04]  /*3370*/  IMAD.HI.U32 R15, R2, R10, RZ ;  /* 0x0000000a020f7227 */ /* 0x000fc800078e00ff */
[----:B------:R-:W-:Y:S01]  /*3380*/  @!P1 IMAD.IADD R8, R8, 0x1, -R0 ;  /* 0x0000000108089824 */ /* 0x000fe200078e0a00 */
[----:B------:R-:W-:Y:S01]  /*3390*/  ISETP.GE.AND P1, PT, R11, RZ, PT ;  /* 0x000000ff0b00720c */ /* 0x000fe20003f26270 */
[----:B0-----:R-:W-:Y:S01]  /*33a0*/  IMAD.MOV.U32 R5, RZ, RZ, R14 ;  /* 0x000000ffff057224 */ /* 0x001fe200078e000e */
[----:B------:R-:W-:Y:S01]  /*33b0*/  IABS R11, R11 ;  /* 0x0000000b000b7213 */ /* 0x000fe20000000000 */
[----:B------:R-:W-:Y:S01]  /*33c0*/  IMAD.MOV R15, RZ, RZ, -R15 ;  /* 0x000000ffff0f7224 */ /* 0x000fe200078e0a0f */
[----:B-1----:R-:W-:Y:S01]  /*33d0*/  LOP3.LUT R4, R28, 0x24, RZ, 0xfc, !PT ;  /* 0x000000241c047812 */ /* 0x002fe200078efcff */
[----:B------:R-:W-:Y:S01]  /*33e0*/  @!P6 IMAD.MOV R5, RZ, RZ, -R5 ;  /* 0x000000ffff05e224 */ /* 0x000fe200078e0a05 */
[C---:B------:R-:W-:Y:S01]  /*33f0*/  ISETP.GT.U32.AND P6, PT, R0.reuse, R8, PT ;  /* 0x000000080000720c */ /* 0x040fe20003fc4070 */
[----:B------:R-:W-:Y:S01]  /*3400*/  IMAD R10, R0, R15, R10 ;  /* 0x0000000f000a7224 */ /* 0x000fe200078e020a */
[----:B------:R-:W-:Y:S01]  /*3410*/  IABS R12, R4 ;  /* 0x00000004000c7213 */ /* 0x000fe20000000000 */
[----:B------:R-:W-:Y:S01]  /*3420*/  @!P3 IMAD.IADD R9, R9, 0x1, -R0 ;  /* 0x000000010909b824 */ /* 0x000fe200078e0a00 */
[----:B------:R-:W-:Y:S01]  /*3430*/  ISETP.GE.AND P4, PT, R4, RZ, PT ;  /* 0x000000ff0400720c */ /* 0x000fe20003f86270 */
[C---:B------:R-:W-:Y:S01]  /*3440*/  IMAD.HI.U32 R14, R2.reuse, R11, RZ ;  /* 0x0000000b020e7227 */ /* 0x040fe200078e00ff */
[----:B------:R-:W-:Y:S01]  /*3450*/  IABS R15, R18 ;  /* 0x00000012000f7213 */ /* 0x000fe20000000000 */
[----:B------:R0:W-:Y:S02]  /*3460*/  STL [R1+0x28], R5 ;  /* 0x0000280501007387 */ /* 0x0001e40000100800 */
[----:B------:R-:W-:-:S02]  /*3470*/  IMAD.HI.U32 R16, R2, R12, RZ ;  /* 0x0000000c02107227 */ /* 0x000fc400078e00ff */
[----:B------:R1:W-:Y:S02]  /*3480*/  STL [R1+0x1258], R7 ;  /* 0x0012580701007387 */ /* 0x0003e40000100800 */
[----:B------:R-:W-:Y:S01]  /*3490*/  IMAD.MOV R4, RZ, RZ, -R16 ;  /* 0x000000ffff047224 */ /* 0x000fe200078e0a10 */
[----:B------:R-:W-:Y:S01]  /*34a0*/  IABS R16, R26 ;  /* 0x0000001a00107213 */ /* 0x000fe20000000000 */
[----:B------:R-:W-:Y:S01]  /*34b0*/  @!P6 IMAD.IADD R8, R8, 0x1, -R0 ;  /* 0x000000010808e824 */ /* 0x000fe200078e0a00 */
[C---:B------:R-:W-:Y:S01]  /*34c0*/  ISETP.GT.U32.AND P6, PT, R0.reuse, R10, PT ;  /* 0x0000000a0000720c */ /* 0x040fe20003fc4070 */
[----:B------:R-:W-:Y:S01]  /*34d0*/  IMAD R12, R0, R4, R12 ;  /* 0x00000004000c7224 */ /* 0x000fe200078e020c */
[----:B0-----:R-:W-:Y:S01]  /*34e0*/  LOP3.LUT R5, R28, 0x14, RZ, 0xfc, !PT ;  /* 0x000000141c057812 */ /* 0x001fe200078efcff */
[----:B------:R-:W-:Y:S02]  /*34f0*/  @!P2 IMAD.MOV R9, RZ, RZ, -R9 ;  /* 0x000000ffff09a224 */ /* 0x000fe400078e0a09 */
[----:B------:R-:W-:Y:S01]  /*3500*/  IMAD.MOV R14, RZ, RZ, -R14 ;  /* 0x000000ffff0e7224 */ /* 0x000fe200078e0a0e */
[C---:B------:R-:W-:Y:S01]  /*3510*/  ISETP.GT.U32.AND P2, PT, R0.reuse, R12, PT ;  /* 0x0000000c0000720c */ /* 0x040fe20003f44070 */
[----:B------:R-:W-:Y:S01]  /*3520*/  @!P5 IMAD.MOV R8, RZ, RZ, -R8 ;  /* 0x000000ffff08d224 */ /* 0x000fe200078e0a08 */
[----:B------:R-:W-:Y:S01]  /*3530*/  ISETP.GE.AND P5, PT, R3, RZ, PT ;  /* 0x000000ff0300720c */ /* 0x000fe20003fa6270 */
[----:B------:R-:W-:Y:S01]  /*3540*/  IMAD R11, R0, R14, R11 ;  /* 0x0000000e000b7224 */ /* 0x000fe200078e020b */
[----:B------:R-:W-:Y:S01]  /*3550*/  LOP3.LUT R3, R28, 0x20, RZ, 0xfc, !PT ;  /* 0x000000201c037812 */ /* 0x000fe200078efcff */
[----:B------:R-:W-:Y:S01]  /*3560*/  IMAD.HI.U32 R14, R2, R13, RZ ;  /* 0x0000000d020e7227 */ /* 0x000fe200078e00ff */
[----:B------:R0:W-:Y:S01]  /*3570*/  STL [R1+0x125c], R8 ;  /* 0x00125c0801007387 */ /* 0x0001e20000100800 */
[----:B-1----:R-:W-:-:S02]  /*3580*/  LOP3.LUT R7, R28, 0xe, RZ, 0xfc, !PT ;  /* 0x0000000e1c077812 */ /* 0x002fc400078efcff */
[----:B------:R-:W-:Y:S01]  /*3590*/  IMAD.MOV R14, RZ, RZ, -R14 ;  /* 0x000000ffff0e7224 */ /* 0x000fe200078e0a0e */
[----:B------:R-:W-:Y:S01]  /*35a0*/  ISETP.GT.U32.AND P3, PT, R0, R11, PT ;  /* 0x0000000b0000720c */ /* 0x000fe20003f64070 */
[--C-:B------:R-:W-:Y:S01]  /*35b0*/  @!P6 IMAD.IADD R10, R10, 0x1, -R0.reuse ;  /* 0x000000010a0ae824 */ /* 0x100fe200078e0a00 */
[----:B------:R1:W-:Y:S01]  /*35c0*/  STL [R1+0x1260], R9 ;  /* 0x0012600901007387 */ /* 0x0003e20000100800 */
[----:B------:R-:W-:Y:S01]  /*35d0*/  IMAD R13, R0, R14, R13 ;  /* 0x0000000e000d7224 */ /* 0x000fe200078e020d */
[----:B------:R-:W-:Y:S01]  /*35e0*/  IABS R14, R3 ;  /* 0x00000003000e7213 */ /* 0x000fe20000000000 */
[----:B------:R-:W-:Y:S01]  /*35f0*/  @!P2 IMAD.IADD R12, R12, 0x1, -R0 ;  /* 0x000000010c0ca824 */ /* 0x000fe200078e0a00 */
[----:B------:R-:W-:Y:S01]  /*3600*/  ISETP.GT.U32.AND P6, PT, R0, R10, PT ;  /* 0x0000000a0000720c */ /* 0x000fe20003fc4070 */
[----:B------:R-:W-:Y:S01]  /*3610*/  IMAD.HI.U32 R19, R2, R15, RZ ;  /* 0x0000000f02137227 */ /* 0x000fe200078e00ff */
[----:B0-----:R-:W-:Y:S01]  /*3620*/  LOP3.LUT R8, R28, 0x18, RZ, 0xfc, !PT ;  /* 0x000000181c087812 */ /* 0x001fe200078efcff */
[----:B------:R0:W-:Y:S01]  /*3630*/  STL [R1+0x84], R5 ;  /* 0x0000840501007387 */ /* 0x0001e20000100800 */
[----:B------:R-:W-:Y:S01]  /*3640*/  ISETP.GT.U32.AND P2, PT, R0, R12, PT ;  /* 0x0000000c0000720c */ /* 0x000fe20003f44070 */
[----:B------:R-:W-:Y:S01]  /*3650*/  IMAD.HI.U32 R20, R2, R14, RZ ;  /* 0x0000000e02147227 */ /* 0x000fe200078e00ff */
[----:B-1----:R-:W-:-:S02]  /*3660*/  LOP3.LUT R9, R28, 0x1a, RZ, 0xfc, !PT ;  /* 0x0000001a1c097812 */ /* 0x002fc400078efcff */
[----:B------:R-:W-:Y:S01]  /*3670*/  IABS R23, R7 ;  /* 0x0000000700177213 */ /* 0x000fe20000000000 */
[----:B------:R-:W-:Y:S01]  /*3680*/  IMAD.MOV R20, RZ, RZ, -R20 ;  /* 0x000000ffff147224 */ /* 0x000fe200078e0a14 */
[----:B------:R-:W-:Y:S01]  /*3690*/  IABS R17, R9 ;  /* 0x0000000900117213 */ /* 0x000fe20000000000 */
[----:B------:R-:W-:Y:S02]  /*36a0*/  @!P3 IMAD.IADD R11, R11, 0x1, -R0 ;  /* 0x000000010b0bb824 */ /* 0x000fe400078e0a00 */
[----:B------:R-:W-:Y:S01]  /*36b0*/  IMAD R14, R0, R20, R14 ;  /* 0x00000014000e7224 */ /* 0x000fe200078e020e */
[----:B------:R-:W-:Y:S01]  /*36c0*/  IABS R20, R5 ;  /* 0x0000000500147213 */ /* 0x000fe20000000000 */
[--C-:B------:R-:W-:Y:S01]  /*36d0*/  @!P6 IMAD.IADD R10, R10, 0x1, -R0.reuse ;  /* 0x000000010a0ae824 */ /* 0x100fe200078e0a00 */
[----:B------:R-:W-:Y:S01]  /*36e0*/  ISETP.GT.U32.AND P6, PT, R0, R13, PT ;  /* 0x0000000d0000720c */ /* 0x000fe20003fc4070 */
[----:B------:R-:W-:Y:S01]  /*36f0*/  @!P2 IMAD.IADD R12, R12, 0x1, -R0 ;  /* 0x000000010c0ca824 */ /* 0x000fe200078e0a00 */
[C---:B------:R-:W-:Y:S01]  /*3700*/  ISETP.GT.U32.AND P2, PT, R0.reuse, R14, PT ;  /* 0x0000000e0000720c */ /* 0x040fe20003f44070 */
[----:B------:R-:W-:Y:S01]  /*3710*/  @!P0 IMAD.MOV R10, RZ, RZ, -R10 ;  /* 0x000000ffff0a8224 */ /* 0x000fe200078e0a0a */
[----:B------:R-:W-:Y:S01]  /*3720*/  ISETP.GT.U32.AND P3, PT, R0, R11, PT ;  /* 0x0000000b0000720c */ /* 0x000fe20003f64070 */
[----:B------:R-:W-:Y:S01]  /*3730*/  IMAD.HI.U32 R4, R2, R16, RZ ;  /* 0x0000001002047227 */ /* 0x000fe200078e00ff */
[----:B0-----:R-:W-:-:S02]  /*3740*/  LOP3.LUT R5, R28, 0xc, RZ, 0xfc, !PT ;  /* 0x0000000c1c057812 */ /* 0x001fc400078efcff */
[----:B------:R0:W-:Y:S01]  /*3750*/  STL [R1+0x1264], R10 ;  /* 0x0012640a01007387 */ /* 0x0001e20000100800 */
[----:B------:R-:W-:Y:S01]  /*3760*/  IMAD.MOV R19, RZ, RZ, -R19 ;  /* 0x000000ffff137224 */ /* 0x000fe200078e0a13 */
[----:B------:R-:W-:Y:S01]  /*3770*/  IABS R24, R5 ;  /* 0x0000000500187213 */ /* 0x000fe20000000000 */
[----:B------:R-:W-:Y:S02]  /*3780*/  IMAD.MOV R4, RZ, RZ, -R4 ;  /* 0x000000ffff047224 */ /* 0x000fe400078e0a04 */
[--C-:B------:R-:W-:Y:S01]  /*3790*/  @!P6 IMAD.IADD R13, R13, 0x1, -R0.reuse ;  /* 0x000000010d0de824 */ /* 0x100fe200078e0a00 */
[----:B------:R-:W-:Y:S01]  /*37a0*/  ISETP.GE.AND P6, PT, R18, RZ, PT ;  /* 0x000000ff1200720c */ /* 0x000fe20003fc6270 */
[----:B------:R-:W-:Y:S01]  /*37b0*/  @!P2 IMAD.IADD R14, R14, 0x1, -R0 ;  /* 0x000000010e0ea824 */ /* 0x000fe200078e0a00 */
[----:B------:R-:W-:Y:S01]  /*37c0*/  IABS R18, R8 ;  /* 0x0000000800127213 */ /* 0x000fe20000000000 */
[C---:B------:R-:W-:Y:S01]  /*37d0*/  IMAD R15, R0.reuse, R19, R15 ;  /* 0x00000013000f7224 */ /* 0x040fe200078e020f */
[C---:B------:R-:W-:Y:S01]  /*37e0*/  ISETP.GT.U32.AND P0, PT, R0.reuse, R13, PT ;  /* 0x0000000d0000720c */ /* 0x040fe20003f04070 */
[C---:B------:R-:W-:Y:S01]  /*37f0*/  IMAD R16, R0.reuse, R4, R16 ;  /* 0x0000000400107224 */ /* 0x040fe200078e0210 */
[----:B------:R-:W-:Y:S01]  /*3800*/  ISETP.GT.U32.AND P2, PT, R0, R14, PT ;  /* 0x0000000e0000720c */ /* 0x000fe20003f44070 */
[----:B------:R-:W-:Y:S01]  /*3810*/  @!P3 IMAD.IADD R11, R11, 0x1, -R0 ;  /* 0x000000010b0bb824 */ /* 0x000fe200078e0a00 */
[----:B------:R-:W-:Y:S01]  /*3820*/  ISETP.GE.AND P3, PT, R3, RZ, PT ;  /* 0x000000ff0300720c */ /* 0x000fe20003f66270 */
[----:B------:R-:W-:Y:S01]  /*3830*/  IMAD.HI.U32 R3, R2, R17, RZ ;  /* 0x0000001102037227 */ /* 0x000fe200078e00ff */
[----:B------:R-:W-:-:S02]  /*3840*/  IABS R19, R27 ;  /* 0x0000001b00137213 */ /* 0x000fc40000000000 */
[----:B0-----:R-:W-:Y:S01]  /*3850*/  LOP3.LUT R10, R28, 0x4, RZ, 0xfc, !PT ;  /* 0x000000041c0a7812 */ /* 0x001fe200078efcff */
[----:B------:R-:W-:-:S04]  /*3860*/  IMAD.HI.U32 R22, R2, R18, RZ ;  /* 0x0000001202167227 */ /* 0x000fc800078e00ff */
[--C-:B------:R-:W-:Y:S01]  /*3870*/  @!P0 IMAD.IADD R13, R13, 0x1, -R0.reuse ;  /* 0x000000010d0d8824 */ /* 0x100fe200078e0a00 */
[----:B------:R-:W-:Y:S01]  /*3880*/  ISETP.GT.U32.AND P0, PT, R0, R15, PT ;  /* 0x0000000f0000720c */ /* 0x000fe20003f04070 */
[----:B------:R-:W-:Y:S01]  /*3890*/  @!P2 IMAD.IADD R14, R14, 0x1, -R0 ;  /* 0x000000010e0ea824 */ /* 0x000fe200078e0a00 */
[C---:B------:R-:W-:Y:S01]  /*38a0*/  ISETP.GT.U32.AND P2, PT, R0.reuse, R16, PT ;  /* 0x000000100000720c */ /* 0x040fe20003f44070 */
[----:B------:R-:W-:Y:S02]  /*38b0*/  IMAD.MOV R3, RZ, RZ, -R3 ;  /* 0x000000ffff037224 */ /* 0x000fe400078e0a03 */
[----:B------:R-:W-:Y:S02]  /*38c0*/  IMAD.MOV R22, RZ, RZ, -R22 ;  /* 0x000000ffff167224 */ /* 0x000fe400078e0a16 */
[----:B------:R-:W-:Y:S01]  /*38d0*/  IMAD R17, R0, R3, R17 ;  /* 0x0000000300117224 */ /* 0x000fe200078e0211 */
[----:B------:R-:W-:Y:S01]  /*38e0*/  LOP3.LUT R3, R28, 0x12, RZ, 0xfc, !PT ;  /* 0x000000121c037812 */ /* 0x000fe200078efcff */
[----:B------:R-:W-:Y:S01]  /*38f0*/  IMAD R18, R0, R22, R18 ;  /* 0x0000001600127224 */ /* 0x000fe200078e0212 */
[----:B------:R-:W-:Y:S01]  /*3900*/  IABS R22, R6 ;  /* 0x0000000600167213 */ /* 0x000fe20000000000 */
[----:B------:R-:W-:Y:S01]  /*3910*/  IMAD.HI.U32 R4, R2, R19, RZ ;  /* 0x0000001302047227 */ /* 0x000fe200078e00ff */
[----:B------:R-:W-:Y:S01]  /*3920*/  IABS R21, R3 ;  /* 0x0000000300157213 */ /* 0x000fe20000000000 */
[----:B------:R0:W-:Y:S02]  /*3930*/  STL [R1+0x7c], R3 ;  /* 0x00007c0301007387 */ /* 0x0001e40000100800 */
[--C-:B------:R-:W-:Y:S01]  /*3940*/  @!P0 IMAD.IADD R15, R15, 0x1, -R0.reuse ;  /* 0x000000010f0f8824 */ /* 0x100fe200078e0a00 */
[----:B------:R-:W-:Y:S01]  /*3950*/  ISETP.GT.U32.AND P0, PT, R0, R17, PT ;  /* 0x000000110000720c */ /* 0x000fe20003f04070 */
[----:B------:R-:W-:Y:S01]  /*3960*/  @!P2 IMAD.IADD R16, R16, 0x1, -R0 ;  /* 0x000000011010a824 */ /* 0x000fe200078e0a00 */
[----:B------:R-:W-:Y:S01]  /*3970*/  ISETP.GT.U32.AND P2, PT, R0, R18, PT ;  /* 0x000000120000720c */ /* 0x000fe20003f44070 */
[----:B------:R-:W-:Y:S01]  /*3980*/  IMAD.MOV R4, RZ, RZ, -R4 ;  /* 0x000000ffff047224 */ /* 0x000fe200078e0a04 */
[----:B------:R-:W-:Y:S01]  /*3990*/  STL [R1+0x12e0], R6 ;  /* 0x0012e00601007387 */ /* 0x000fe20000100800 */
[----:B------:R-:W-:-:S02]  /*39a0*/  @!P5 IMAD.MOV R13, RZ, RZ, -R13 ;  /* 0x000000ffff0dd224 */ /* 0x000fc400078e0a0d */
[----:B0-----:R-:W-:Y:S01]  /*39b0*/  IMAD.HI.U32 R3, R2, R20, RZ ;  /* 0x0000001402037227 */ /* 0x001fe200078e00ff */
[----:B------:R-:W-:Y:S03]  /*39c0*/  STL [R1+0x12e4], R7 ;  /* 0x0012e40701007387 */ /* 0x000fe60000100800 */
[C---:B------:R-:W-:Y:S01]  /*39d0*/  IMAD R19, R0.reuse, R4, R19 ;  /* 0x0000000400137224 */ /* 0x040fe200078e0213 */
[----:B------:R0:W-:Y:S01]  /*39e0*/  STL [R1+0x12e8], R5 ;  /* 0x0012e80501007387 */ /* 0x0001e20000100800 */
[----:B------:R-:W-:Y:S02]  /*39f0*/  IMAD.MOV R3, RZ, RZ, -R3 ;  /* 0x000000ffff037224 */ /* 0x000fe400078e0a03 */
[--C-:B------:R-:W-:Y:S01]  /*3a00*/  @!P0 IMAD.IADD R17, R17, 0x1, -R0.reuse ;  /* 0x0000000111118824 */ /* 0x100fe200078e0a00 */
[----:B------:R-:W-:Y:S01]  /*3a10*/  ISETP.GT.U32.AND P0, PT, R0, R19, PT ;  /* 0x000000130000720c */ /* 0x000fe20003f04070 */
[----:B------:R-:W-:Y:S01]  /*3a20*/  @!P2 IMAD.IADD R18, R18, 0x1, -R0 ;  /* 0x000000011212a824 */ /* 0x000fe200078e0a00 */
[C---:B------:R-:W-:Y:S01]  /*3a30*/  ISETP.GT.U32.AND P2, PT, R0.reuse, R16, PT ;  /* 0x000000100000720c */ /* 0x040fe20003f44070 */
[C---:B------:R-:W-:Y:S01]  /*3a40*/  IMAD R20, R0.reuse, R3, R20 ;  /* 0x0000000300147224 */ /* 0x040fe200078e0214 */
[----:B------:R-:W-:Y:S01]  /*3a50*/  ISETP.GT.U32.AND P5, PT, R0, R17, PT ;  /* 0x000000110000720c */ /* 0x000fe20003fa4070 */
[----:B------:R-:W-:Y:S01]  /*3a60*/  IMAD.HI.U32 R3, R2, R21, RZ ;  /* 0x0000001502037227 */ /* 0x000fe200078e00ff */
[----:B0-----:R-:W-:-:S03]  /*3a70*/  IABS R5, R28 ;  /* 0x0000001c00057213 */ /* 0x001fc60000000000 */
[----:B------:R-:W-:Y:S02]  /*3a80*/  IMAD.MOV R3, RZ, RZ, -R3 ;  /* 0x000000ffff037224 */ /* 0x000fe400078e0a03 */
[----:B------:R-:W-:-:S04]  /*3a90*/  IMAD.HI.U32 R4, R2, R22, RZ ;  /* 0x0000001602047227 */ /* 0x000fc800078e00ff */
[C---:B------:R-:W-:Y:S02]  /*3aa0*/  IMAD R21, R0.reuse, R3, R21 ;  /* 0x0000000300157224 */ /* 0x040fe400078e0215 */
[----:B------:R-:W-:Y:S01]  /*3ab0*/  @!P4 IMAD.MOV R12, RZ, RZ, -R12 ;  /* 0x000000ffff0cc224 */ /* 0x000fe200078e0a0c */
[----:B------:R-:W-:Y:S01]  /*3ac0*/  ISETP.GT.U32.AND P4, PT, R0, R18, PT ;  /* 0x000000120000720c */ /* 0x000fe20003f84070 */
[----:B------:R-:W-:Y:S02]  /*3ad0*/  @!P0 IMAD.IADD R19, R19, 0x1, -R0 ;  /* 0x0000000113138824 */ /* 0x000fe400078e0a00 */
[----:B------:R-:W-:Y:S02]  /*3ae0*/  IMAD.MOV R4, RZ, RZ, -R4 ;  /* 0x000000ffff047224 */ /* 0x000fe400078e0a04 */
[----:B------:R-:W-:Y:S01]  /*3af0*/  @!P2 IMAD.IADD R16, R16, 0x1, -R0 ;  /* 0x000000011010a824 */ /* 0x000fe200078e0a00 */
[C---:B------:R-:W-:Y:S01]  /*3b00*/  ISETP.GT.U32.AND P2, PT, R0.reuse, R21, PT ;  /* 0x000000150000720c */ /* 0x040fe20003f44070 */
[C---:B------:R-:W-:Y:S01]  /*3b10*/  IMAD R22, R0.reuse, R4, R22 ;  /* 0x0000000400167224 */ /* 0x040fe200078e0216 */
[----:B------:R-:W-:Y:S01]  /*3b20*/  ISETP.GT.U32.AND P0, PT, R0, R19, PT ;  /* 0x000000130000720c */ /* 0x000fe20003f04070 */
[----:B------:R-:W-:-:S04]  /*3b30*/  IMAD.HI.U32 R3, R2, R23, RZ ;  /* 0x0000001702037227 */ /* 0x000fc800078e00ff */
[--C-:B------:R-:W-:Y:S01]  /*3b40*/  @!P5 IMAD.IADD R17, R17, 0x1, -R0.reuse ;  /* 0x000000011111d824 */ /* 0x100fe200078e0a00 */
[----:B------:R-:W-:Y:S01]  /*3b50*/  ISETP.GT.U32.AND P5, PT, R0, R22, PT ;  /* 0x000000160000720c */ /* 0x000fe20003fa4070 */
[----:B------:R-:W-:Y:S02]  /*3b60*/  IMAD.MOV R3, RZ, RZ, -R3 ;  /* 0x000000ffff037224 */ /* 0x000fe400078e0a03 */
[----:B------:R-:W-:Y:S01]  /*3b70*/  @!P4 IMAD.IADD R18, R18, 0x1, -R0 ;  /* 0x000000011212c824 */ /* 0x000fe200078e0a00 */
[----:B------:R-:W-:Y:S01]  /*3b80*/  ISETP.GE.AND P4, PT, R26, RZ, PT ;  /* 0x000000ff1a00720c */ /* 0x000fe20003f86270 */
[----:B------:R-:W-:-:S04]  /*3b90*/  IMAD.HI.U32 R4, R2, R24, RZ ;  /* 0x0000001802047227 */ /* 0x000fc800078e00ff */
[----:B------:R-:W-:Y:S01]  /*3ba0*/  @!P1 IMAD.MOV R11, RZ, RZ, -R11 ;  /* 0x000000ffff0b9224 */ /* 0x000fe200078e0a0b */
[----:B------:R-:W-:Y:S01]  /*3bb0*/  ISETP.GT.U32.AND P1, PT, R0, R15, PT ;  /* 0x0000000f0000720c */ /* 0x000fe20003f24070 */
[----:B------:R-:W-:-:S03]  /*3bc0*/  IMAD.HI.U32 R26, R2, R25, RZ ;  /* 0x00000019021a7227 */ /* 0x000fc600078e00ff */
[----:B------:R0:W-:Y:S01]  /*3bd0*/  STL [R1+0x1268], R11 ;  /* 0x0012680b01007387 */ /* 0x0001e20000100800 */
[--C-:B------:R-:W-:Y:S01]  /*3be0*/  @!P2 IMAD.IADD R21, R21, 0x1, -R0.reuse ;  /* 0x000000011515a824 */ /* 0x100fe200078e0a00 */
[----:B------:R-:W-:Y:S01]  /*3bf0*/  ISETP.GE.AND P2, PT, R8, RZ, PT ;  /* 0x000000ff0800720c */ /* 0x000fe20003f46270 */
[----:B------:R-:W-:Y:S01]  /*3c00*/  IMAD R23, R0, R3, R23 ;  /* 0x0000000300177224 */ /* 0x000fe200078e0217 */
[C---:B------:R-:W-:Y:S01]  /*3c10*/  LOP3.LUT R8, R28.reuse, 0x8, RZ, 0xfc, !PT ;  /* 0x000000081c087812 */ /* 0x040fe200078efcff */
[----:B------:R-:W-:Y:S01]  /*3c20*/  @!P0 IMAD.IADD R19, R19, 0x1, -R0 ;  /* 0x0000000113138824 */ /* 0x000fe200078e0a00 */
[----:B------:R-:W-:Y:S01]  /*3c30*/  ISETP.GE.AND P0, PT, R9, RZ, PT ;  /* 0x000000ff0900720c */ /* 0x000fe20003f06270 */
[----:B------:R-:W-:Y:S01]  /*3c40*/  IMAD.MOV R3, RZ, RZ, -R4 ;  /* 0x000000ffff037224 */ /* 0x000fe200078e0a04 */
[C---:B------:R-:W-:Y:S01]  /*3c50*/  LOP3.LUT R9, R28.reuse, 0x2, RZ, 0xfc, !PT ;  /* 0x000000021c097812 */ /* 0x040fe200078efcff */
[----:B------:R-:W-:Y:S01]  /*3c60*/  IMAD.MOV R4, RZ, RZ, -R26 ;  /* 0x000000ffff047224 */ /* 0x000fe200078e0a1a */
[----:B0-----:R-:W-:Y:S01]  /*3c70*/  LOP3.LUT R11, R28, 0x6, RZ, 0xfc, !PT ;  /* 0x000000061c0b7812 */ /* 0x001fe200078efcff */
[----:B------:R-:W-:Y:S01]  /*3c80*/  IMAD R24, R0, R3, R24 ;  /* 0x0000000300187224 */ /* 0x000fe200078e0218 */
[----:B------:R-:W-:Y:S01]  /*3c90*/  IABS R26, R8 ;  /* 0x00000008001a7213 */ /* 0x000fe20000000000 */
[----:B------:R-:W-:Y:S01]  /*3ca0*/  @!P5 IMAD.IADD R22, R22, 0x1, -R0 ;  /* 0x000000011616d824 */ /* 0x000fe200078e0a00 */
[----:B------:R-:W-:Y:S01]  /*3cb0*/  IABS R3, R10 ;  /* 0x0000000a00037213 */ /* 0x000fe20000000000 */
[----:B------:R-:W-:Y:S01]  /*3cc0*/  IMAD R25, R0, R4, R25 ;  /* 0x0000000400197224 */ /* 0x000fe200078e0219 */
[----:B------:R-:W-:Y:S01]  /*3cd0*/  ISETP.GE.AND P5, PT, R27, RZ, PT ;  /* 0x000000ff1b00720c */ /* 0x000fe20003fa6270 */
[----:B------:R0:W-:Y:S01]  /*3ce0*/  STL [R1+0x126c], R12 ;  /* 0x00126c0c01007387 */ /* 0x0001e20000100800 */
[----:B------:R-:W-:Y:S01]  /*3cf0*/  IABS R4, R9 ;  /* 0x0000000900047213 */ /* 0x000fe20000000000 */
[C---:B------:R-:W-:Y:S01]  /*3d00*/  IMAD.HI.U32 R7, R2.reuse, R3, RZ ;  /* 0x0000000302077227 */ /* 0x040fe200078e00ff */
[----:B------:R-:W-:Y:S01]  /*3d10*/  IABS R27, R11 ;  /* 0x0000000b001b7213 */ /* 0x000fe20000000000 */
[----:B------:R1:W-:Y:S02]  /*3d20*/  STL [R1+0x1270], R13 ;  /* 0x0012700d01007387 */ /* 0x0003e40000100800 */
[----:B------:R-:W-:-:S04]  /*3d30*/  IMAD.HI.U32 R6, R2, R4, RZ ;  /* 0x0000000402067227 */ /* 0x000fc800078e00ff */
[----:B0-----:R-:W-:Y:S02]  /*3d40*/  IMAD.MOV.U32 R12, RZ, RZ, R5 ;  /* 0x000000ffff0c7224 */ /* 0x001fe400078e0005 */
[----:B------:R-:W-:-:S04]  /*3d50*/  IMAD.HI.U32 R5, R2, R27, RZ ;  /* 0x0000001b02057227 */ /* 0x000fc800078e00ff */
[----:B-1----:R-:W-:-:S04]  /*3d60*/  IMAD.HI.U32 R13, R2, R26, RZ ;  /* 0x0000001a020d7227 */ /* 0x002fc800078e00ff */
[----:B------:R-:W-:-:S04]  /*3d70*/  IMAD.HI.U32 R12, R2, R12, RZ ;  /* 0x0000000c020c7227 */ /* 0x000fc800078e00ff */
[----:B------:R-:W-:Y:S02]  /*3d80*/  IMAD.MOV R2, RZ, RZ, -R13 ;  /* 0x000000ffff027224 */ /* 0x000fe400078e0a0d */
[----:B------:R-:W-:Y:S02]  /*3d90*/  IMAD.MOV R7, RZ, RZ, -R7 ;  /* 0x000000ffff077224 */ /* 0x000fe400078e0a07 */
[----:B------:R-:W-:Y:S02]  /*3da0*/  IMAD.MOV R6, RZ, RZ, -R6 ;  /* 0x000000ffff067224 */ /* 0x000fe400078e0a06 */
[----:B------:R-:W-:Y:S02]  /*3db0*/  IMAD.MOV R5, RZ, RZ, -R5 ;  /* 0x000000ffff057224 */ /* 0x000fe400078e0a05 */
[C---:B------:R-:W-:Y:S02]  /*3dc0*/  IMAD R26, R0.reuse, R2, R26 ;  /* 0x00000002001a7224 */ /* 0x040fe400078e021a */
[----:B------:R-:W-:-:S02]  /*3dd0*/  IMAD R2, R0, R7, R3 ;  /* 0x0000000700027224 */ /* 0x000fc400078e0203 */
[C---:B------:R-:W-:Y:S01]  /*3de0*/  IMAD R3, R0.reuse, R6, R4 ;  /* 0x0000000600037224 */ /* 0x040fe200078e0204 */
[----:B------:R-:W-:Y:S01]  /*3df0*/  IABS R4, R28 ;  /* 0x0000001c00047213 */ /* 0x000fe20000000000 */
[----:B------:R-:W-:Y:S01]  /*3e00*/  @!P1 IMAD.IADD R15, R15, 0x1, -R0 ;  /* 0x000000010f0f9824 */ /* 0x000fe200078e0a00 */
[C---:B------:R-:W-:Y:S01]  /*3e10*/  ISETP.GT.U32.AND P1, PT, R0.reuse, R20, PT ;  /* 0x000000140000720c */ /* 0x040fe20003f24070 */
[----:B------:R-:W-:Y:S02]  /*3e20*/  IMAD.MOV R13, RZ, RZ, -R12 ;  /* 0x000000ffff0d7224 */ /* 0x000fe400078e0a0c */
[C---:B------:R-:W-:Y:S01]  /*3e30*/  IMAD R27, R0.reuse, R5, R27 ;  /* 0x00000005001b7224 */ /* 0x040fe200078e021b */
[----:B------:R-:W0:Y:S01]  /*3e40*/  S2R R12, SR_TID.X ;  /* 0x00000000000c7919 */ /* 0x000e220000002100 */
[----:B------:R-:W-:Y:S02]  /*3e50*/  @!P3 IMAD.MOV R14, RZ, RZ, -R14 ;  /* 0x000000ffff0eb224 */ /* 0x000fe400078e0a0e */
[----:B------:R-:W-:Y:S01]  /*3e60*/  @!P6 IMAD.MOV R15, RZ, RZ, -R15 ;  /* 0x000000ffff0fe224 */ /* 0x000fe200078e0a0f */
[----:B------:R-:W2:Y:S01]  /*3e70*/  LDL.LU R5, [R1+0x12e8] ;  /* 0x0012e80001057983 */ /* 0x000ea20000300800 */
[----:B------:R-:W-:-:S03]  /*3e80*/  IMAD R4, R0, R13, R4 ;  /* 0x0000000d00047224 */ /* 0x000fc600078e0204 */
[----:B------:R-:W3:Y:S01]  /*3e90*/  LDL.LU R7, [R1+0x12e4] ;  /* 0x0012e40001077983 */ /* 0x000ee20000300800 */
[--C-:B------:R-:W-:Y:S01]  /*3ea0*/  @!P1 IMAD.IADD R20, R20, 0x1, -R0.reuse ;  /* 0x0000000114149824 */ /* 0x100fe200078e0a00 */
[----:B------:R-:W-:Y:S02]  /*3eb0*/  ISETP.GT.U32.AND P1, PT, R0, R23, PT ;  /* 0x000000170000720c */ /* 0x000fe40003f24070 */
[----:B------:R-:W4:Y:S04]  /*3ec0*/  LDL.LU R6, [R1+0x12e0] ;  /* 0x0012e00001067983 */ /* 0x000f280000300800 */
[----:B------:R-:W5:Y:S04]  /*3ed0*/  LDL.LU R13, [R1+0x7c] ;  /* 0x00007c00010d7983 */ /* 0x000f680000300800 */
[----:B------:R1:W-:Y:S03]  /*3ee0*/  STL [R1+0x1274], R14 ;  /* 0x0012740e01007387 */ /* 0x0003e60000100800 */
[----:B------:R-:W-:-:S02]  /*3ef0*/  @!P1 IMAD.IADD R23, R23, 0x1, -R0 ;  /* 0x0000000117179824 */ /* 0x000fc400078e0a00 */
[----:B------:R-:W-:Y:S01]  /*3f00*/  @!P0 IMAD.MOV R17, RZ, RZ, -R17 ;  /* 0x000000ffff118224 */ /* 0x000fe200078e0a11 */
[----:B0-----:R-:W-:Y:S01]  /*3f10*/  LOP3.LUT R12, R12, 0x7, RZ, 0xc0, !PT ;  /* 0x000000070c0c7812 */ /* 0x001fe200078ec0ff */
[----:B-1----:R-:W2:Y:S01]  /*3f20*/  LDL.LU R14, [R1+0x84] ;  /* 0x00008400010e7983 */ /* 0x002ea20000300800 */
[----:B------:R-:W-:Y:S01]  /*3f30*/  @!P4 IMAD.MOV R16, RZ, RZ, -R16 ;  /* 0x000000ffff10c224 */ /* 0x000fe200078e0a10 */
[C---:B------:R-:W-:Y:S02]  /*3f40*/  ISETP.GT.U32.AND P1, PT, R0.reuse, R24, PT ;  /* 0x000000180000720c */ /* 0x040fe40003f24070 */
[----:B------:R0:W-:Y:S04]  /*3f50*/  STL [R1+0x1278], R15 ;  /* 0x0012780f01007387 */ /* 0x0001e80000100800 */
[----:B0-----:R-:W2:Y:S01]  /*3f60*/  LDL.LU R15, [R1+0xd4] ;  /* 0x0000d400010f7983 */ /* 0x001ea20000300800 */
[----:B------:R-:W-:Y:S01]  /*3f70*/  ISETP.GT.U32.AND P0, PT, R0, R23, PT ;  /* 0x000000170000720c */ /* 0x000fe20003f04070 */
[----:B------:R-:W-:-:S02]  /*3f80*/  @!P2 IMAD.MOV R18, RZ, RZ, -R18 ;  /* 0x000000ffff12a224 */ /* 0x000fc400078e0a12 */
[----:B------:R-:W-:Y:S02]  /*3f90*/  IMAD R12, R12, 0x410, RZ ;  /* 0x000004100c0c7824 */ /* 0x000fe400078e02ff */
[----:B------:R-:W-:Y:S01]  /*3fa0*/  @!P5 IMAD.MOV R19, RZ, RZ, -R19 ;  /* 0x000000ffff13d224 */ /* 0x000fe200078e0a13 */
[----:B------:R-:W-:Y:S01]  /*3fb0*/  STL [R1+0x127c], R16 ;  /* 0x00127c1001007387 */ /* 0x000fe20000100800 */
[--C-:B------:R-:W-:Y:S01]  /*3fc0*/  @!P1 IMAD.IADD R24, R24, 0x1, -R0.reuse ;  /* 0x0000000118189824 */ /* 0x100fe200078e0a00 */
[----:B------:R-:W-:Y:S02]  /*3fd0*/  ISETP.GT.U32.AND P1, PT, R0, R25, PT ;  /* 0x000000190000720c */ /* 0x000fe40003f24070 */
[----:B------:R-:W-:Y:S03]  /*3fe0*/  STL [R1+0x1280], R17 ;  /* 0x0012801101007387 */ /* 0x000fe60000100800 */
[----:B------:R-:W-:Y:S01]  /*3ff0*/  @!P0 IMAD.IADD R23, R23, 0x1, -R0 ;  /* 0x0000000117178824 */ /* 0x000fe200078e0a00 */
[----:B------:R-:W-:Y:S01]  /*4000*/  STL [R1+0x1284], R18 ;  /* 0x0012841201007387 */ /* 0x000fe20000100800 */
[----:B------:R-:W-:-:S03]  /*4010*/  ISETP.GE.AND P0, PT, R28, RZ, PT ;  /* 0x000000ff1c00720c */ /* 0x000fc60003f06270 */
[----:B------:R-:W-:Y:S01]  /*4020*/  STL [R1+0x1288], R19 ;  /* 0x0012881301007387 */ /* 0x000fe20000100800 */
[----:B------:R-:W-:Y:S02]  /*4030*/  ISETP.GT.U32.AND P3, PT, R0, R21, PT ;  /* 0x000000150000720c */ /* 0x000fe40003f64070 */
[----:B------:R-:W-:-:S05]  /*4040*/  @!P1 IMAD.IADD R25, R25, 0x1, -R0 ;  /* 0x0000000119199824 */ /* 0x000fca00078e0a00 */
[C---:B------:R-:W-:Y:S02]  /*4050*/  ISETP.GT.U32.AND P2, PT, R0.reuse, R25, PT ;  /* 0x000000190000720c */ /* 0x040fe40003f44070 */
[----:B------:R-:W-:-:S04]  /*4060*/  ISETP.GT.U32.AND P1, PT, R0, R20, PT ;  /* 0x000000140000720c */ /* 0x000fc80003f24070 */
[--C-:B------:R-:W-:Y:S01]  /*4070*/  @!P3 IMAD.IADD R21, R21, 0x1, -R0.reuse ;  /* 0x000000011515b824 */ /* 0x100fe200078e0a00 */
[C---:B------:R-:W-:Y:S02]  /*4080*/  ISETP.GT.U32.AND P3, PT, R0.reuse, R4, PT ;  /* 0x000000040000720c */ /* 0x040fe40003f64070 */
[C---:B------:R-:W-:Y:S02]  /*4090*/  ISETP.GT.U32.AND P4, PT, R0.reuse, R22, PT ;  /* 0x000000160000720c */ /* 0x040fe40003f84070 */
[----:B------:R-:W-:Y:S02]  /*40a0*/  ISETP.GT.U32.AND P5, PT, R0, R26, PT ;  /* 0x0000001a0000720c */ /* 0x000fe40003fa4070 */
[----:B--2---:R-:W-:Y:S02]  /*40b0*/  LOP3.LUT R28, R12, R15, RZ, 0x3c, !PT ;  /* 0x0000000f0c1c7212 */ /* 0x004fe400078e3cff */
[----:B------:R-:W2:Y:S01]  /*40c0*/  LDL.LU R12, [R1+0xd8] ;  /* 0x0000d800010c7983 */ /* 0x000ea20000300800 */
[----:B------:R-:W-:Y:S01]  /*40d0*/  @!P2 IMAD.IADD R25, R25, 0x1, -R0 ;  /* 0x000000011919a824 */ /* 0x000fe200078e0a00 */
[----:B------:R-:W-:-:S03]  /*40e0*/  ISETP.GE.AND P2, PT, R14, RZ, PT ;  /* 0x000000ff0e00720c */ /* 0x000fc60003f46270 */
[--C-:B------:R-:W-:Y:S01]  /*40f0*/  @!P3 IMAD.IADD R4, R4, 0x1, -R0.reuse ;  /* 0x000000010404b824 */ /* 0x100fe200078e0a00 */
[----:B---3--:R-:W-:Y:S01]  /*4100*/  ISETP.GE.AND P3, PT, R7, RZ, PT ;  /* 0x000000ff0700720c */ /* 0x008fe20003f66270 */
[--C-:B------:R-:W-:Y:S01]  /*4110*/  @!P1 IMAD.IADD R20, R20, 0x1, -R0.reuse ;  /* 0x0000000114149824 */ /* 0x100fe200078e0a00 */
[C---:B------:R-:W-:Y:S01]  /*4120*/  ISETP.GT.U32.AND P1, PT, R0.reuse, R27, PT ;  /* 0x0000001b0000720c */ /* 0x040fe20003f24070 */
[----:B------:R-:W0:Y:S01]  /*4130*/  S2R R7, SR_TID.X ;  /* 0x0000000000077919 */ /* 0x000e220000002100 */
[----:B------:R-:W-:Y:S01]  /*4140*/  ISETP.GT.U32.AND P6, PT, R0, R24, PT ;  /* 0x000000180000720c */ /* 0x000fe20003fc4070 */
[--C-:B------:R-:W-:Y:S01]  /*4150*/  @!P4 IMAD.IADD R22, R22, 0x1, -R0.reuse ;  /* 0x000000011616c824 */ /* 0x100fe200078e0a00 */
[----:B------:R-:W-:Y:S01]  /*4160*/  ISETP.GT.U32.AND P4, PT, R0, R2, PT ;  /* 0x000000020000720c */ /* 0x000fe20003f84070 */
[----:B------:R-:W-:Y:S01]  /*4170*/  @!P5 IMAD.IADD R26, R26, 0x1, -R0 ;  /* 0x000000011a1ad824 */ /* 0x000fe200078e0a00 */
[----:B-----5:R-:W-:Y:S01]  /*4180*/  ISETP.GE.AND P5, PT, R13, RZ, PT ;  /* 0x000000ff0d00720c */ /* 0x020fe20003fa6270 */
[----:B------:R-:W-:-:S03]  /*4190*/  @!P2 IMAD.MOV R20, RZ, RZ, -R20 ;  /* 0x000000ffff14a224 */ /* 0x000fc600078e0a14 */
[----:B------:R-:W-:-:S03]  /*41a0*/  ISETP.GT.U32.AND P2, PT, R0, R26, PT ;  /* 0x0000001a0000720c */ /* 0x000fc60003f44070 */
[--C-:B------:R-:W-:Y:S01]  /*41b0*/  @!P1 IMAD.IADD R27, R27, 0x1, -R0.reuse ;  /* 0x000000011b1b9824 */ /* 0x100fe200078e0a00 */
[----:B----4-:R-:W-:Y:S01]  /*41c0*/  ISETP.GE.AND P1, PT, R6, RZ, PT ;  /* 0x000000ff0600720c */ /* 0x010fe20003f26270 */
[--C-:B------:R-:W-:Y:S01]  /*41d0*/  @!P6 IMAD.IADD R24, R24, 0x1, -R0.reuse ;  /* 0x000000011818e824 */ /* 0x100fe200078e0a00 */
[----:B------:R-:W-:Y:S01]  /*41e0*/  ISETP.GT.U32.AND P6, PT, R0, R3, PT ;  /* 0x000000030000720c */ /* 0x000fe20003fc4070 */
[--C-:B------:R-:W-:Y:S01]  /*41f0*/  @!P4 IMAD.IADD R2, R2, 0x1, -R0.reuse ;  /* 0x000000010202c824 */ /* 0x100fe200078e0a00 */
[----:B------:R-:W-:Y:S01]  /*4200*/  ISETP.GE.AND P4, PT, R5, RZ, PT ;  /* 0x000000ff0500720c */ /* 0x000fe20003f86270 */
[----:B------:R-:W-:Y:S01]  /*4210*/  @!P5 IMAD.MOV R21, RZ, RZ, -R21 ;  /* 0x000000ffff15d224 */ /* 0x000fe200078e0a15 */
[----:B------:R-:W-:Y:S01]  /*4220*/  ISETP.GT.U32.AND P5, PT, R0, R27, PT ;  /* 0x0000001b0000720c */ /* 0x000fe20003fa4070 */
[----:B------:R-:W3:Y:S02]  /*4230*/  LDL.LU R6, [R1+0x12dc] ;  /* 0x0012dc0001067983 */ /* 0x000ee40000300800 */
[----:B------:R-:W-:Y:S01]  /*4240*/  @!P2 IMAD.IADD R26, R26, 0x1, -R0 ;  /* 0x000000011a1aa824 */ /* 0x000fe200078e0a00 */
[----:B------:R-:W-:Y:S01]  /*4250*/  ISETP.GE.AND P2, PT, R8, RZ, PT ;  /* 0x000000ff0800720c */ /* 0x000fe20003f46270 */
[C---:B0-----:R-:W-:Y:S01]  /*4260*/  IMAD.SHL.U32 R8, R7.reuse, 0x200, RZ ;  /* 0x0000020007087824 */ /* 0x041fe200078e00ff */
[----:B------:R-:W4:Y:S01]  /*4270*/  LDL.LU R5, [R1+0x12d8] ;  /* 0x0012d80001057983 */ /* 0x000f220000300800 */
[----:B------:R-:W-:-:S02]  /*4280*/  IMAD.SHL.U32 R13, R7, 0x40, RZ ;  /* 0x00000040070d7824 */ /* 0x000fc400078e00ff */
[----:B------:R-:W-:Y:S01]  /*4290*/  @!P1 IMAD.MOV R22, RZ, RZ, -R22 ;  /* 0x000000ffff169224 */ /* 0x000fe200078e0a16 */
[----:B------:R-:W-:Y:S01]  /*42a0*/  ISETP.GT.U32.AND P1, PT, R0, R4, PT ;  /* 0x000000040000720c */ /* 0x000fe20003f24070 */
[----:B------:R-:W-:Y:S01]  /*42b0*/  @!P6 IMAD.IADD R3, R3, 0x1, -R0 ;  /* 0x000000010303e824 */ /* 0x000fe200078e0a00 */
[----:B------:R-:W-:Y:S01]  /*42c0*/  LOP3.LUT R8, R8, 0x2000, RZ, 0xc0, !PT ;  /* 0x0000200008087812 */ /* 0x000fe200078ec0ff */
[----:B------:R-:W-:Y:S01]  /*42d0*/  @!P3 IMAD.MOV R23, RZ, RZ, -R23 ;  /* 0x000000ffff17b224 */ /* 0x000fe200078e0a17 */
[----:B------:R-:W-:Y:S01]  /*42e0*/  ISETP.GE.AND P6, PT, R29, RZ, PT ;  /* 0x000000ff1d00720c */ /* 0x000fe20003fc6270 */
[----:B------:R-:W-:Y:S01]  /*42f0*/  @!P4 IMAD.MOV R24, RZ, RZ, -R24 ;  /* 0x000000ffff18c224 */ /* 0x000fe200078e0a18 */
[----:B------:R-:W-:Y:S01]  /*4300*/  STL [R1+0x128c], R20 ;  /* 0x00128c1401007387 */ /* 0x000fe20000100800 */
[----:B------:R-:W-:Y:S01]  /*4310*/  ISETP.GT.U32.AND P3, PT, R0, R2, PT ;  /* 0x000000020000720c */ /* 0x000fe20003f64070 */
[----:B------:R-:W-:Y:S02]  /*4320*/  IMAD.IADD R8, R8, 0x1, R28 ;  /* 0x0000000108087824 */ /* 0x000fe400078e021c */
[----:B------:R-:W-:Y:S04]  /*4330*/  STL [R1+0x1290], R21 ;  /* 0x0012901501007387 */ /* 0x000fe80000100800 */
[----:B------:R-:W-:Y:S04]  /*4340*/  STL [R1+0x1294], R22 ;  /* 0x0012941601007387 */ /* 0x000fe80000100800 */
[----:B------:R-:W-:Y:S01]  /*4350*/  STL [R1+0x1298], R23 ;  /* 0x0012981701007387 */ /* 0x000fe20000100800 */
[----:B------:R-:W-:-:S03]  /*4360*/  @!P5 IMAD.IADD R27, R27, 0x1, -R0 ;  /* 0x000000011b1bd824 */ /* 0x000fc600078e0a00 */
[----:B------:R-:W-:Y:S01]  /*4370*/  STL [R1+0x129c], R24 ;  /* 0x00129c1801007387 */ /* 0x000fe20000100800 */
[----:B------:R-:W-:Y:S01]  /*4380*/  ISETP.GE.AND P5, PT, R11, RZ, PT ;  /* 0x000000ff0b00720c */ /* 0x000fe20003fa6270 */
[--C-:B------:R-:W-:Y:S01]  /*4390*/  @!P1 IMAD.IADD R4, R4, 0x1, -R0.reuse ;  /* 0x0000000104049824 */ /* 0x100fe200078e0a00 */
[----:B------:R-:W-:Y:S01]  /*43a0*/  ISETP.GE.AND P1, PT, R10, RZ, PT ;  /* 0x000000ff0a00720c */ /* 0x000fe20003f26270 */
[----:B------:R-:W-:Y:S01]  /*43b0*/  @!P6 IMAD.MOV R25, RZ, RZ, -R25 ;  /* 0x000000ffff19e224 */ /* 0x000fe200078e0a19 */
[----:B------:R-:W-:Y:S01]  /*43c0*/  LOP3.LUT R7, R7, 0x7f, RZ, 0xc0, !PT ;  /* 0x0000007f07077812 */ /* 0x000fe200078ec0ff */
[----:B------:R-:W-:Y:S01]  /*43d0*/  @!P3 IMAD.IADD R2, R2, 0x1, -R0 ;  /* 0x000000010202b824 */ /* 0x000fe200078e0a00 */
[----:B------:R-:W-:Y:S02]  /*43e0*/  ISETP.GE.AND P3, PT, R9, RZ, PT ;  /* 0x000000ff0900720c */ /* 0x000fe40003f66270 */
[----:B--2---:R-:W-:-:S05]  /*43f0*/  LOP3.LUT R12, R12, 0x800, R13, 0xf8, !PT ;  /* 0x000008000c0c7812 */ /* 0x004fca00078ef80d */
[----:B------:R0:W-:Y:S04]  /*4400*/  STL [R1+0x790], R12 ;  /* 0x0007900c01007387 */ /* 0x0001e80000100800 */
[----:B------:R-:W2:Y:S04]  /*4410*/  LDL.LU R29, [R1+0x12d4] ;  /* 0x0012d400011d7983 */ /* 0x000ea80000300800 */
[----:B0-----:R-:W5:Y:S04]  /*4420*/  LDL.LU R12, [R1+0x8] ;  /* 0x00000800010c7983 */ /* 0x001f680000300800 */
[----:B------:R0:W-:Y:S04]  /*4430*/  STL [R1+0x510], R8 ;  /* 0x0005100801007387 */ /* 0x0001e80000100800 */
[----:B------:R-:W2:Y:S04]  /*4440*/  LDL.LU R11, [R1+0x4] ;  /* 0x00000400010b7983 */ /* 0x000ea80000300800 */
[----:B------:R-:W3:Y:S01]  /*4450*/  LDL.LU R10, [R1] ;  /* 0x00000000010a7983 */ /* 0x000ee20000300800 */
[----:B------:R-:W-:-:S03]  /*4460*/  IMAD R13, R7, c[0x0][0x18c], RZ ;  /* 0x00006300070d7a24 */ /* 0x000fc600078e02ff */
[----:B------:R-:W4:Y:S04]  /*4470*/  LDL.LU R9, [R1+0x54] ;  /* 0x0000540001097983 */ /* 0x000f280000300800 */
[----:B0-----:R-:W4:Y:S04]  /*4480*/  LDL.LU R8, [R1+0xc8] ;  /* 0x0000c80001087983 */ /* 0x001f280000300800 */
[----:B------:R-:W-:Y:S04]  /*4490*/  STL [R1+0x12a0], R25 ;  /* 0x0012a01901007387 */ /* 0x000fe80000100800 */
[----:B------:R-:W4:Y:S01]  /*44a0*/  LDL.LU R7, [R1+0xcc] ;  /* 0x0000cc0001077983 */ /* 0x000f220000300800 */
[----:B------:R-:W-:Y:S01]  /*44b0*/  ISETP.GT.U32.AND P4, PT, R0, R3, PT ;  /* 0x000000030000720c */ /* 0x000fe20003f84070 */
[----:B------:R-:W-:-:S02]  /*44c0*/  @!P2 IMAD.MOV R26, RZ, RZ, -R26 ;  /* 0x000000ffff1aa224 */ /* 0x000fc400078e0a1a */
[----:B------:R-:W-:Y:S02]  /*44d0*/  @!P5 IMAD.MOV R27, RZ, RZ, -R27 ;  /* 0x000000ffff1bd224 */ /* 0x000fe400078e0a1b */
[----:B------:R-:W-:Y:S02]  /*44e0*/  @!P0 IMAD.MOV R4, RZ, RZ, -R4 ;  /* 0x000000ffff048224 */ /* 0x000fe400078e0a04 */
[----:B------:R-:W-:-:S06]  /*44f0*/  @!P1 IMAD.MOV R2, RZ, RZ, -R2 ;  /* 0x000000ffff029224 */ /* 0x000fcc00078e0a02 */
[----:B------:R-:W-:Y:S01]  /*4500*/  @!P4 IMAD.IADD R3, R3, 0x1, -R0 ;  /* 0x000000010303c824 */ /* 0x000fe200078e0a00 */
[----:B------:R-:W-:-:S03]  /*4510*/  LEA R0, P6, R13, c[0x0][0x168], 0x1 ;  /* 0x00005a000d007a11 */ /* 0x000fc600078c08ff */
[----:B------:R-:W-:Y:S02]  /*4520*/  @!P3 IMAD.MOV R3, RZ, RZ, -R3 ;  /* 0x000000ffff03b224 */ /* 0x000fe400078e0a03 */
[----:B------:R0:W-:Y:S01]  /*4530*/  STL [R1+0x1208], R0 ;  /* 0x0012080001007387 */ /* 0x0001e20000100800 */
[----:B------:R-:W-:-:S03]  /*4540*/  ISETP.NE.AND P4, PT, RZ, c[0x0][0x17c], PT ;  /* 0x00005f00ff007a0c */ /* 0x000fc60003f85270 */
[----:B------:R-:W-:Y:S04]  /*4550*/  STL [R1+0x12a4], R26 ;  /* 0x0012a41a01007387 */ /* 0x000fe80000100800 */
[----:B------:R-:W-:Y:S01]  /*4560*/  STL [R1+0x12a8], R27 ;  /* 0x0012a81b01007387 */ /* 0x000fe20000100800 */
[----:B0-----:R-:W-:-:S03]  /*4570*/  LOP3.LUT R0, RZ, c[0x0][0x17c], RZ, 0x33, !PT ;  /* 0x00005f00ff007a12 */ /* 0x001fc600078e33ff */
[----:B------:R-:W-:Y:S04]  /*4580*/  STL [R1+0x12ac], R4 ;  /* 0x0012ac0401007387 */ /* 0x000fe80000100800 */
[----:B------:R-:W-:Y:S04]  /*4590*/  STL [R1+0x12b0], R2 ;  /* 0x0012b00201007387 */ /* 0x000fe80000100800 */
[----:B------:R5:W-:Y:S02]  /*45a0*/  STL [R1+0x12b4], R3 ;  /* 0x0012b40301007387 */ /* 0x000be40000100800 */
[----:B-----5:R-:W-:-:S05]  /*45b0*/  SEL R3, R0, R12, !P4 ;  /* 0x0000000c00037207 */ /* 0x020fca0006000000 */
[----:B------:R0:W-:Y:S01]  /*45c0*/  STL [R1+0x20], R3 ;  /* 0x0000200301007387 */ /* 0x0001e20000100800 */
[C---:B--2---:R-:W-:Y:S02]  /*45d0*/  SEL R2, R0.reuse, R11, !P4 ;  /* 0x0000000b00027207 */ /* 0x044fe40006000000 */
[----:B---3--:R-:W-:-:S03]  /*45e0*/  SEL R4, R0, R10, !P4 ;  /* 0x0000000a00047207 */ /* 0x008fc60006000000 */
[----:B------:R1:W-:Y:S01]  /*45f0*/  STL [R1+0x1c], R2 ;  /* 0x00001c0201007387 */ /* 0x0003e20000100800 */
[C---:B0-----:R-:W-:Y:S02]  /*4600*/  SEL R3, R0.reuse, R29, !P4 ;  /* 0x0000001d00037207 */ /* 0x041fe40006000000 */
[C---:B------:R-:W-:Y:S01]  /*4610*/  SEL R29, R0.reuse, R6, !P4 ;  /* 0x00000006001d7207 */ /* 0x040fe20006000000 */
[----:B------:R-:W-:Y:S01]  /*4620*/  STL [R1+0x10], R4 ;  /* 0x0000100401007387 */ /* 0x000fe20000100800 */
[C---:B----4-:R-:W-:Y:S02]  /*4630*/  SEL R28, R0.reuse, R9, !P4 ;  /* 0x00000009001c7207 */ /* 0x050fe40006000000 */
[C---:B------:R-:W-:Y:S02]  /*4640*/  SEL R6, R0.reuse, R8, !P4 ;  /* 0x0000000800067207 */ /* 0x040fe40006000000 */
[C---:B-1----:R-:W-:Y:S01]  /*4650*/  SEL R2, R0.reuse, R5, !P4 ;  /* 0x0000000500027207 */ /* 0x042fe20006000000 */
[----:B------:R-:W-:Y:S01]  /*4660*/  STL [R1+0xc], R3 ;  /* 0x00000c0301007387 */ /* 0x000fe20000100800 */
[----:B------:R-:W-:-:S03]  /*4670*/  SEL R5, R0, R7, !P4 ;  /* 0x0000000700057207 */ /* 0x000fc60006000000 */
[----:B------:R-:W-:Y:S04]  /*4680*/  STL [R1+0x12b8], R29 ;  /* 0x0012b81d01007387 */ /* 0x000fe80000100800 */
[----:B------:R-:W-:Y:S04]  /*4690*/  STL [R1+0x8], R2 ;  /* 0x0000080201007387 */ /* 0x000fe80000100800 */
[----:B------:R-:W-:Y:S04]  /*46a0*/  STL [R1+0x12bc], R28 ;  /* 0x0012bc1c01007387 */ /* 0x000fe80000100800 */
[----:B------:R-:W-:Y:S04]  /*46b0*/  STL [R1+0x12c0], R6 ;  /* 0x0012c00601007387 */ /* 0x000fe80000100800 */
[----:B------:R0:W-:Y:S04]  /*46c0*/  STL [R1+0x12c4], R5 ;  /* 0x0012c40501007387 */ /* 0x0001e80000100800 */
[----:B0-----:R-:W2:Y:S04]  /*46d0*/  LDL.LU R5, [R1+0xb0] ;  /* 0x0000b00001057983 */ /* 0x001ea80000300800 */
[----:B--2---:R0:W-:Y:S04]  /*46e0*/  STL [R1+0x12c8], R5 ;  /* 0x0012c80501007387 */ /* 0x0041e80000100800 */
[----:B0-----:R-:W2:Y:S04]  /*46f0*/  LDL.LU R5, [R1+0x94] ;  /* 0x0000940001057983 */ /* 0x001ea80000300800 */
[----:B--2---:R0:W-:Y:S04]  /*4700*/  STL [R1+0x12cc], R5 ;  /* 0x0012cc0501007387 */ /* 0x0041e80000100800 */
[----:B0-----:R-:W2:Y:S04]  /*4710*/  LDL.LU R5, [R1+0x8c] ;  /* 0x00008c0001057983 */ /* 0x001ea80000300800 */
[----:B--2---:R0:W-:Y:S04]  /*4720*/  STL [R1+0x12d0], R5 ;  /* 0x0012d00501007387 */ /* 0x0041e80000100800 */
[----:B0-----:R-:W2:Y:S04]  /*4730*/  LDL.LU R5, [R1+0xd0] ;  /* 0x0000d00001057983 */ /* 0x001ea80000300800 */
[----:B------:R-:W3:Y:S04]  /*4740*/  LDL.LU R6, [R1+0xbc] ;  /* 0x0000bc0001067983 */ /* 0x000ee80000300800 */
[----:B------:R-:W4:Y:S04]  /*4750*/  LDL.LU R28, [R1+0xc4] ;  /* 0x0000c400011c7983 */ /* 0x000f280000300800 */
[----:B------:R-:W5:Y:S04]  /*4760*/  LDL.LU R29, [R1+0xc0] ;  /* 0x0000c000011d7983 */ /* 0x000f680000300800 */
[----:B------:R-:W3:Y:S04]  /*4770*/  LDL.LU R3, [R1+0xb4] ;  /* 0x0000b40001037983 */ /* 0x000ee80000300800 */
        /* <DEDUP_REMOVED lines=22> */
[----:B------:R-:W3:Y:S01]  /*48e0*/  LDL.LU R7, [R1+0x28] ;  /* 0x0000280001077983 */ /* 0x000ee20000300800 */
[----:B--2---:R-:W-:-:S05]  /*48f0*/  SEL R5, R0, R5, !P4 ;  /* 0x0000000500057207 */ /* 0x004fca0006000000 */
[----:B------:R0:W-:Y:S04]  /*4900*/  STL [R1+0x4], R5 ;  /* 0x0000040501007387 */ /* 0x0001e80000100800 */
[----:B0-----:R-:W2:Y:S02]  /*4910*/  LDL.LU R5, [R1+0x12d0] ;  /* 0x0012d00001057983 */ /* 0x001ea40000300800 */
[----:B--2---:R-:W-:-:S05]  /*4920*/  SEL R5, R0, R5, !P4 ;  /* 0x0000000500057207 */ /* 0x004fca0006000000 */
[----:B------:R0:W-:Y:S04]  /*4930*/  STL [R1+0x18], R5 ;  /* 0x0000180501007387 */ /* 0x0001e80000100800 */
[----:B0-----:R-:W2:Y:S02]  /*4940*/  LDL.LU R5, [R1+0x12cc] ;  /* 0x0012cc0001057983 */ /* 0x001ea40000300800 */
[----:B--2---:R-:W-:-:S05]  /*4950*/  SEL R5, R0, R5, !P4 ;  /* 0x0000000500057207 */ /* 0x004fca0006000000 */
[----:B------:R0:W-:Y:S04]  /*4960*/  STL [R1+0x2c], R5 ;  /* 0x00002c0501007387 */ /* 0x0001e80000100800 */
[----:B0-----:R-:W2:Y:S01]  /*4970*/  LDL.LU R5, [R1+0x12c8] ;  /* 0x0012c80001057983 */ /* 0x001ea20000300800 */
[C---:B---3--:R-:W-:Y:S02]  /*4980*/  SEL R6, R0.reuse, R6, !P4 ;  /* 0x0000000600067207 */ /* 0x048fe40006000000 */
[C---:B----4-:R-:W-:Y:S02]  /*4990*/  SEL R28, R0.reuse, R28, !P4 ;  /* 0x0000001c001c7207 */ /* 0x050fe40006000000 */
[C---:B-----5:R-:W-:Y:S02]  /*49a0*/  SEL R29, R0.reuse, R29, !P4 ;  /* 0x0000001d001d7207 */ /* 0x060fe40006000000 */
[----:B------:R-:W-:-:S02]  /*49b0*/  SEL R3, R0, R3, !P4 ;  /* 0x0000000300037207 */ /* 0x000fc40006000000 */
[C---:B------:R-:W-:Y:S02]  /*49c0*/  SEL R2, R0.reuse, R2, !P4 ;  /* 0x0000000200027207 */ /* 0x040fe40006000000 */
[C---:B------:R-:W-:Y:S02]  /*49d0*/  SEL R4, R0.reuse, R4, !P4 ;  /* 0x0000000400047207 */ /* 0x040fe40006000000 */
[C---:B------:R-:W-:Y:S02]  /*49e0*/  SEL R27, R0.reuse, R27, !P4 ;  /* 0x0000001b001b7207 */ /* 0x040fe40006000000 */
[C---:B------:R-:W-:Y:S02]  /*49f0*/  SEL R26, R0.reuse, R26, !P4 ;  /* 0x0000001a001a7207 */ /* 0x040fe40006000000 */
[C---:B------:R-:W-:Y:S02]  /*4a00*/  SEL R25, R0.reuse, R25, !P4 ;  /* 0x0000001900197207 */ /* 0x040fe40006000000 */
        /* <DEDUP_REMOVED lines=18> */
[----:B--2---:R-:W-:-:S05]  /*4b30*/  SEL R5, R0, R5, !P4 ;  /* 0x0000000500057207 */ /* 0x004fca0006000000 */
[----:B------:R0:W-:Y:S04]  /*4b40*/  STL [R1+0x34], R5 ;  /* 0x0000340501007387 */ /* 0x0001e80000100800 */
[----:B0-----:R-:W2:Y:S04]  /*4b50*/  LDL.LU R5, [R1+0x12c4] ;  /* 0x0012c40001057983 */ /* 0x001ea80000300800 */
[----:B------:R0:W-:Y:S04]  /*4b60*/  STL [R1+0x4c], R6 ;  /* 0x00004c0601007387 */ /* 0x0001e80000100800 */
[----:B0-----:R-:W3:Y:S04]  /*4b70*/  LDL.LU R6, [R1+0x12c0] ;  /* 0x0012c00001067983 */ /* 0x001ee80000300800 */
[----:B------:R0:W-:Y:S04]  /*4b80*/  STL [R1+0x54], R28 ;  /* 0x0000541c01007387 */ /* 0x0001e80000100800 */
[----:B0-----:R-:W4:Y:S04]  /*4b90*/  LDL.LU R28, [R1+0x12bc] ;  /* 0x0012bc00011c7983 */ /* 0x001f280000300800 */
[----:B------:R0:W-:Y:S04]  /*4ba0*/  STL [R1+0x6c], R29 ;  /* 0x00006c1d01007387 */ /* 0x0001e80000100800 */
[----:B0-----:R-:W5:Y:S04]  /*4bb0*/  LDL.LU R29, [R1+0x12b8] ;  /* 0x0012b800011d7983 */ /* 0x001f680000300800 */
[----:B------:R0:W-:Y:S04]  /*4bc0*/  STL [R1+0x74], R3 ;  /* 0x0000740301007387 */ /* 0x0001e80000100800 */
[----:B0-----:R-:W2:Y:S04]  /*4bd0*/  LDL.LU R3, [R1+0x12b4] ;  /* 0x0012b40001037983 */ /* 0x001ea80000300800 */
        /* <DEDUP_REMOVED lines=45> */
[----:B0-----:R-:W2:Y:S02]  /*4eb0*/  LDL.LU R7, [R1+0x1258] ;  /* 0x0012580001077983 */ /* 0x001ea40000300800 */
[----:B--2---:R-:W-:-:S05]  /*4ec0*/  SEL R7, R0, R7, !P4 ;  /* 0x0000000700077207 */ /* 0x004fca0006000000 */
[----:B------:R0:W-:Y:S02]  /*4ed0*/  STL [R1+0x80], R7 ;  /* 0x0000800701007387 */ /* 0x0001e40000100800 */
[C---:B0-----:R-:W-:Y:S02]  /*4ee0*/  SEL R7, R0.reuse, R8, !P4 ;  /* 0x0000000800077207 */ /* 0x041fe40006000000 */
[----:B------:R-:W-:-:S03]  /*4ef0*/  SEL R8, R0, R9, !P4 ;  /* 0x0000000900087207 */ /* 0x000fc60006000000 */
[----:B------:R0:W-:Y:S01]  /*4f00*/  STL [R1+0x78], R7 ;  /* 0x0000780701007387 */ /* 0x0001e20000100800 */
[----:B------:R-:W-:-:S03]  /*4f10*/  SEL R9, R0, R11, !P4 ;  /* 0x0000000b00097207 */ /* 0x000fc60006000000 */
[----:B------:R1:W-:Y:S01]  /*4f20*/  STL [R1+0x70], R8 ;  /* 0x0000700801007387 */ /* 0x0003e20000100800 */
[C---:B0-----:R-:W-:Y:S02]  /*4f30*/  SEL R7, R0.reuse, R10, !P4 ;  /* 0x0000000a00077207 */ /* 0x041fe40006000000 */
[----:B-1----:R-:W-:-:S03]  /*4f40*/  SEL R8, R0, R12, !P4 ;  /* 0x0000000c00087207 */ /* 0x002fc60006000000 */
[----:B------:R0:W-:Y:S04]  /*4f50*/  STL [R1+0x68], R7 ;  /* 0x0000680701007387 */ /* 0x0001e80000100800 */
[----:B------:R1:W-:Y:S01]  /*4f60*/  STL [R1+0x64], R9 ;  /* 0x0000640901007387 */ /* 0x0003e20000100800 */
[----:B0-----:R-:W-:-:S03]  /*4f70*/  SEL R7, R0, R13, !P4 ;  /* 0x0000000d00077207 */ /* 0x001fc60006000000 */
[----:B------:R0:W-:Y:S01]  /*4f80*/  STL [R1+0x60], R8 ;  /* 0x0000600801007387 */ /* 0x0001e20000100800 */
[----:B-1----:R-:W-:-:S03]  /*4f90*/  SEL R9, R0, R14, !P4 ;  /* 0x0000000e00097207 */ /* 0x002fc60006000000 */
[----:B------:R1:W-:Y:S01]  /*4fa0*/  STL [R1+0x5c], R7 ;  /* 0x00005c0701007387 */ /* 0x0003e20000100800 */
[C---:B0-----:R-:W-:Y:S02]  /*4fb0*/  SEL R8, R0.reuse, R15, !P4 ;  /* 0x0000000f00087207 */ /* 0x041fe40006000000 */
[C---:B-1----:R-:W-:Y:S02]  /*4fc0*/  SEL R7, R0.reuse, R16, !P4 ;  /* 0x0000001000077207 */ /* 0x042fe40006000000 */
[----:B------:R-:W-:Y:S02]  /*4fd0*/  SEL R0, R0, R17, !P4 ;  /* 0x0000001100007207 */ /* 0x000fe40006000000 */
[----:B------:R-:W-:Y:S01]  /*4fe0*/  LOP3.LUT R17, RZ, c[0x0][0x17c], RZ, 0x33, !PT ;  /* 0x00005f00ff117a12 */ /* 0x000fe200078e33ff */
[----:B------:R-:W-:Y:S04]  /*4ff0*/  STL [R1+0x58], R9 ;  /* 0x0000580901007387 */ /* 0x000fe80000100800 */
[----:B------:R0:W-:Y:S04]  /*5000*/  STL [R1+0x50], R8 ;  /* 0x0000500801007387 */ /* 0x0001e80000100800 */
[----:B------:R1:W-:Y:S01]  /*5010*/  STL [R1+0x48], R7 ;  /* 0x0000480701007387 */ /* 0x0003e20000100800 */
[----:B0-----:R-:W-:-:S03]  /*5020*/  SEL R8, R17, R18, !P4 ;  /* 0x0000001211087207 */ /* 0x001fc60006000000 */
[----:B------:R0:W-:Y:S01]  /*5030*/  STL [R1+0x44], R0 ;  /* 0x0000440001007387 */ /* 0x0001e20000100800 */
[----:B-1----:R-:W-:-:S03]  /*5040*/  SEL R7, R17, R19, !P4 ;  /* 0x0000001311077207 */ /* 0x002fc60006000000 */
[----:B------:R-:W-:Y:S04]  /*5050*/  STL [R1+0x40], R8 ;  /* 0x0000400801007387 */ /* 0x000fe80000100800 */
[----:B------:R-:W2:Y:S01]  /*5060*/  LDL.LU R15, [R1+0xdc] ;  /* 0x0000dc00010f7983 */ /* 0x000ea20000300800 */
[----:B0-----:R-:W-:-:S03]  /*5070*/  SEL R0, R17, R20, !P4 ;  /* 0x0000001411007207 */ /* 0x001fc60006000000 */
[----:B------:R0:W-:Y:S04]  /*5080*/  STL [R1+0x3c], R7 ;  /* 0x00003c0701007387 */ /* 0x0001e80000100800 */
[----:B------:R-:W3:Y:S04]  /*5090*/  LDL.LU R14, [R1+0xe4] ;  /* 0x0000e400010e7983 */ /* 0x000ee80000300800 */
[----:B------:R1:W-:Y:S01]  /*50a0*/  STL [R1+0x38], R0 ;  /* 0x0000380001007387 */ /* 0x0003e20000100800 */
[----:B0-----:R-:W-:-:S03]  /*50b0*/  SEL R7, R17, R21, !P4 ;  /* 0x0000001511077207 */ /* 0x001fc60006000000 */
[----:B------:R-:W4:Y:S04]  /*50c0*/  LDL.LU R9, [R1+0x20] ;  /* 0x0000200001097983 */ /* 0x000f280000300800 */
[----:B------:R-:W5:Y:S04]  /*50d0*/  LDL.LU R10, [R1+0x1c] ;  /* 0x00001c00010a7983 */ /* 0x000f680000300800 */
[----:B------:R-:W-:Y:S04]  /*50e0*/  STL [R1+0x30], R7 ;  /* 0x0000300701007387 */ /* 0x000fe80000100800 */
[----:B------:R-:W5:Y:S04]  /*50f0*/  LDL.LU R11, [R1+0x10] ;  /* 0x00001000010b7983 */ /* 0x000f680000300800 */
[----:B------:R-:W0:Y:S01]  /*5100*/  S2R R8, SR_TID.X ;  /* 0x0000000000087919 */ /* 0x000e220000002100 */
[----:B-1----:R-:W-:-:S03]  /*5110*/  SEL R0, R17, R22, !P4 ;  /* 0x0000001611007207 */ /* 0x002fc60006000000 */
[----:B------:R-:W5:Y:S04]  /*5120*/  LDL.LU R12, [R1+0xc] ;  /* 0x00000c00010c7983 */ /* 0x000f680000300800 */
[----:B------:R1:W-:Y:S04]  /*5130*/  STL [R1+0x28], R0 ;  /* 0x0000280001007387 */ /* 0x0003e80000100800 */
[----:B------:R-:W5:Y:S01]  /*5140*/  LDL.LU R13, [R1+0x8] ;  /* 0x00000800010d7983 */ /* 0x000f620000300800 */
[C---:B-1----:R-:W-:Y:S02]  /*5150*/  SEL R0, R17.reuse, R23, !P4 ;  /* 0x0000001711007207 */ /* 0x042fe40006000000 */
[----:B------:R-:W-:-:S03]  /*5160*/  SEL R25, R17, R25, !P4 ;  /* 0x0000001911197207 */ /* 0x000fc60006000000 */
[----:B------:R1:W-:Y:S01]  /*5170*/  STL [R1+0x120c], R0 ;  /* 0x00120c0001007387 */ /* 0x0003e20000100800 */
[----:B0-----:R-:W-:Y:S02]  /*5180*/  LOP3.LUT R8, R8, 0x7f, RZ, 0xc0, !PT ;  /* 0x0000007f08087812 */ /* 0x001fe400078ec0ff */
[C---:B------:R-:W-:Y:S01]  /*5190*/  SEL R26, R17.reuse, R26, !P4 ;  /* 0x0000001a111a7207 */ /* 0x040fe20006000000 */
[----:B------:R-:W5:Y:S01]  /*51a0*/  LDL.LU R16, [R1+0x4] ;  /* 0x0000040001107983 */ /* 0x000f620000300800 */
[C---:B------:R-:W-:Y:S02]  /*51b0*/  SEL R27, R17.reuse, R27, !P4 ;  /* 0x0000001b111b7207 */ /* 0x040fe40006000000 */
[C---:B-1----:R-:W-:Y:S02]  /*51c0*/  SEL R0, R17.reuse, R24, !P4 ;  /* 0x0000001811007207 */ /* 0x042fe40006000000 */
[C---:B------:R-:W-:Y:S01]  /*51d0*/  SEL R7, R17.reuse, R2, !P4 ;  /* 0x0000000211077207 */ /* 0x040fe20006000000 */
[----:B------:R-:W-:Y:S01]  /*51e0*/  IMAD R8, R8, c[0x0][0x18c], RZ ;  /* 0x0000630008087a24 */ /* 0x000fe200078e02ff */
[C---:B------:R-:W-:Y:S01]  /*51f0*/  SEL R3, R17.reuse, R3, !P4 ;  /* 0x0000000311037207 */ /* 0x040fe20006000000 */
[----:B------:R-:W-:Y:S01]  /*5200*/  STL [R1], R0 ;  /* 0x0000000001007387 */ /* 0x000fe20000100800 */
[----:B------:R-:W-:-:S03]  /*5210*/  SEL R4, R17, R4, !P4 ;  /* 0x0000000411047207 */ /* 0x000fc60006000000 */
[----:B------:R-:W-:Y:S04]  /*5220*/  STL [R1+0x1210], R25 ;  /* 0x0012101901007387 */ /* 0x000fe80000100800 */
[----:B------:R-:W-:Y:S01]  /*5230*/  STL [R1+0x1214], R26 ;  /* 0x0012141a01007387 */ /* 0x000fe20000100800 */
[----:B------:R-:W-:-:S03]  /*5240*/  LEA.HI.X.SX32 R2, R8, c[0x0][0x16c], 0x1, P6 ;  /* 0x00005b0008027a11 */ /* 0x000fc600030f0eff */
[----:B------:R-:W-:Y:S04]  /*5250*/  STL [R1+0x1218], R27 ;  /* 0x0012181b01007387 */ /* 0x000fe80000100800 */
[----:B------:R-:W-:Y:S04]  /*5260*/  STL [R1+0x121c], R7 ;  /* 0x00121c0701007387 */ /* 0x000fe80000100800 */
[----:B------:R2:W-:Y:S04]  /*5270*/  STL [R1+0x1220], R3 ;  /* 0x0012200301007387 */ /* 0x0005e80000100800 */
[----:B------:R-:W5:Y:S04]  /*5280*/  LDL.LU R18, [R1+0x18] ;  /* 0x0000180001127983 */ /* 0x000f680000300800 */
[----:B------:R-:W-:Y:S04]  /*5290*/  STL [R1+0x1224], R4 ;  /* 0x0012240401007387 */ /* 0x000fe80000100800 */
[----:B------:R-:W5:Y:S04]  /*52a0*/  LDL.LU R8, [R1+0x2c] ;  /* 0x00002c0001087983 */ /* 0x000f680000300800 */
[----:B------:R4:W-:Y:S01]  /*52b0*/  STL [R1+0x1204], R2 ;  /* 0x0012040201007387 */ /* 0x0009e20000100800 */
[----:B--2---:R-:W-:-:S05]  /*52c0*/  IMAD R3, R15, c[0x0][0x184], RZ ;  /* 0x000061000f037a24 */ /* 0x004fca00078e02ff */
[----:B------:R-:W-:Y:S01]  /*52d0*/  STL [R1+0xe0], R3 ;  /* 0x0000e00301007387 */ /* 0x000fe20000100800 */
[----:B---3--:R-:W-:Y:S02]  /*52e0*/  IMAD R0, R14, c[0x0][0x184], RZ ;  /* 0x000061000e007a24 */ /* 0x008fe400078e02ff */
[----:B----4-:R-:W-:Y:S02]  /*52f0*/  IMAD R2, R9, c[0x0][0x190], RZ ;  /* 0x0000640009027a24 */ /* 0x010fe400078e02ff */
[----:B------:R-:W2:Y:S04]  /*5300*/  LDL.LU R9, [R1+0x34] ;  /* 0x0000340001097983 */ /* 0x000ea80000300800 */
[----:B------:R5:W-:Y:S04]  /*5310*/  STL [R1+0xdc], R0 ;  /* 0x0000dc0001007387 */ /* 0x000be80000100800 */
[----:B------:R0:W-:Y:S01]  /*5320*/  STL [R1+0x24], R2 ;  /* 0x0000240201007387 */ /* 0x0001e20000100800 */
[----:B-----5:R-:W-:-:S03]  /*5330*/  IMAD R0, R10, c[0x0][0x190], RZ ;  /* 0x000064000a007a24 */ /* 0x020fc600078e02ff */
[----:B------:R-:W3:Y:S01]  /*5340*/  LDL.LU R10, [R1+0x4c] ;  /* 0x00004c00010a7983 */ /* 0x000ee20000300800 */
[----:B0-----:R-:W-:-:S03]  /*5350*/  IMAD R2, R11, c[0x0][0x190], RZ ;  /* 0x000064000b027a24 */ /* 0x001fc600078e02ff */
[----:B------:R0:W-:Y:S04]  /*5360*/  STL [R1+0x20], R0 ;  /* 0x0000200001007387 */ /* 0x0001e80000100800 */
[----:B------:R-:W4:Y:S01]  /*5370*/  LDL.LU R11, [R1+0x54] ;  /* 0x00005400010b7983 */ /* 0x000f220000300800 */
[----:B0-----:R-:W-:-:S03]  /*5380*/  IMAD R0, R12, c[0x0][0x190], RZ ;  /* 0x000064000c007a24 */ /* 0x001fc600078e02ff */
[----:B------:R0:W-:Y:S04]  /*5390*/  STL [R1+0x1c], R2 ;  /* 0x00001c0201007387 */ /* 0x0001e80000100800 */
[----:B------:R-:W5:Y:S04]  /*53a0*/  LDL.LU R12, [R1+0x6c] ;  /* 0x00006c00010c7983 */ /* 0x000f680000300800 */
[----:B------:R1:W-:Y:S01]  /*53b0*/  STL [R1+0x10], R0 ;  /* 0x0000100001007387 */ /* 0x0003e20000100800 */
[----:B0-----:R-:W-:-:S03]  /*53c0*/  IMAD R2, R13, c[0x0][0x190], RZ ;  /* 0x000064000d027a24 */ /* 0x001fc600078e02ff */
[----:B------:R-:W5:Y:S01]  /*53d0*/  LDL.LU R13, [R1+0x74] ;  /* 0x00007400010d7983 */ /* 0x000f620000300800 */
[----:B------:R-:W-:Y:S02]  /*53e0*/  IMAD R24, R5, c[0x0][0x190], RZ ;  /* 0x0000640005187a24 */ /* 0x000fe400078e02ff */
[----:B-1----:R-:W-:Y:S01]  /*53f0*/  IMAD R0, R29, c[0x0][0x190], RZ ;  /* 0x000064001d007a24 */ /* 0x002fe200078e02ff */
[----:B------:R-:W-:Y:S01]  /*5400*/  STL [R1+0xc], R2 ;  /* 0x00000c0201007387 */ /* 0x000fe20000100800 */
[----:B------:R-:W-:Y:S02]  /*5410*/  IMAD R29, R28, c[0x0][0x190], RZ ;  /* 0x000064001c1d7a24 */ /* 0x000fe400078e02ff */
[----:B------:R-:W-:Y:S01]  /*5420*/  IMAD R28, R6, c[0x0][0x190], RZ ;  /* 0x00006400061c7a24 */ /* 0x000fe200078e02ff */
[----:B------:R-:W5:Y:S01]  /*5430*/  LDL.LU R14, [R1+0x7c] ;  /* 0x00007c00010e7983 */ /* 0x000f620000300800 */
[----:B------:R-:W-:-:S03]  /*5440*/  IMAD R5, R16, c[0x0][0x190], RZ ;  /* 0x0000640010057a24 */ /* 0x000fc600078e02ff */
[----:B------:R0:W-:Y:S04]  /*5450*/  STL [R1+0x8], R0 ;  /* 0x0000080001007387 */ /* 0x0001e80000100800 */
[----:B------:R-:W5:Y:S04]  /*5460*/  LDL.LU R15, [R1+0x84] ;  /* 0x00008400010f7983 */ /* 0x000f680000300800 */
[----:B------:R-:W-:Y:S04]  /*5470*/  STL [R1+0x1228], R29 ;  /* 0x0012281d01007387 */ /* 0x000fe80000100800 */
[----:B------:R-:W-:Y:S04]  /*5480*/  STL [R1+0x122c], R28 ;  /* 0x00122c1c01007387 */ /* 0x000fe80000100800 */
[----:B------:R-:W-:Y:S01]  /*5490*/  STL [R1+0x1200], R24 ;  /* 0x0012001801007387 */ /* 0x000fe20000100800 */
[----:B------:R-:W-:-:S03]  /*54a0*/  IMAD R6, R18, c[0x0][0x190], RZ ;  /* 0x0000640012067a24 */ /* 0x000fc600078e02ff */
[----:B------:R-:W5:Y:S04]  /*54b0*/  LDL.LU R16, [R1+0x8c] ;  /* 0x00008c0001107983 */ /* 0x000f680000300800 */
[----:B------:R-:W5:Y:S04]  /*54c0*/  LDL.LU R17, [R1+0x94] ;  /* 0x0000940001117983 */ /* 0x000f680000300800 */
[----:B------:R-:W-:Y:S04]  /*54d0*/  STL [R1+0x11fc], R5 ;  /* 0x0011fc0501007387 */ /* 0x000fe80000100800 */
[----:B------:R-:W5:Y:S04]  /*54e0*/  LDL.LU R18, [R1+0x9c] ;  /* 0x00009c0001127983 */ /* 0x000f680000300800 */
[----:B------:R-:W5:Y:S01]  /*54f0*/  LDL.LU R19, [R1+0xb0] ;  /* 0x0000b00001137983 */ /* 0x000f620000300800 */
[----:B------:R-:W-:-:S03]  /*5500*/  IMAD R8, R8, c[0x0][0x190], RZ ;  /* 0x0000640008087a24 */ /* 0x000fc600078e02ff */
[----:B------:R-:W-:Y:S04]  /*5510*/  STL [R1+0x11f8], R6 ;  /* 0x0011f80601007387 */ /* 0x000fe80000100800 */
[----:B------:R-:W5:Y:S04]  /*5520*/  LDL.LU R20, [R1+0xb8] ;  /* 0x0000b80001147983 */ /* 0x000f680000300800 */
[----:B------:R-:W5:Y:S04]  /*5530*/  LDL.LU R21, [R1+0xc0] ;  /* 0x0000c00001157983 */ /* 0x000f680000300800 */
[----:B------:R-:W5:Y:S04]  /*5540*/  LDL.LU R22, [R1+0xc8] ;  /* 0x0000c80001167983 */ /* 0x000f680000300800 */
[----:B------:R-:W-:Y:S01]  /*5550*/  STL [R1+0x11f4], R8 ;  /* 0x0011f40801007387 */ /* 0x000fe20000100800 */
[----:B--2---:R-:W-:-:S05]  /*5560*/  IMAD R9, R9, c[0x0][0x190], RZ ;  /* 0x0000640009097a24 */ /* 0x004fca00078e02ff */
[----:B------:R-:W-:Y:S01]  /*5570*/  STL [R1+0x11f0], R9 ;  /* 0x0011f00901007387 */ /* 0x000fe20000100800 */
[----:B---3--:R-:W-:Y:S02]  /*5580*/  IMAD R10, R10, c[0x0][0x190], RZ ;  /* 0x000064000a0a7a24 */ /* 0x008fe400078e02ff */
[----:B----4-:R-:W-:-:S03]  /*5590*/  IMAD R11, R11, c[0x0][0x190], RZ ;  /* 0x000064000b0b7a24 */ /* 0x010fc600078e02ff */
[----:B------:R-:W-:Y:S04]  /*55a0*/  STL [R1+0x1230], R10 ;  /* 0x0012300a01007387 */ /* 0x000fe80000100800 */
[----:B------:R-:W-:Y:S04]  /*55b0*/  STL [R1+0x1234], R11 ;  /* 0x0012340b01007387 */ /* 0x000fe80000100800 */
[----:B------:R-:W2:Y:S04]  /*55c0*/  LDL.LU R23, [R1+0xd0] ;  /* 0x0000d00001177983 */ /* 0x000ea80000300800 */
[----:B------:R-:W3:Y:S04]  /*55d0*/  LDL.LU R27, [R1+0xd8] ;  /* 0x0000d800011b7983 */ /* 0x000ee80000300800 */
[----:B------:R-:W4:Y:S04]  /*55e0*/  LDL.LU R26, [R1+0xd4] ;  /* 0x0000d400011a7983 */ /* 0x000f280000300800 */
[----:B------:R-:W2:Y:S04]  /*55f0*/  LDL.LU R25, [R1+0xcc] ;  /* 0x0000cc0001197983 */ /* 0x000ea80000300800 */
[----:B0-----:R-:W2:Y:S01]  /*5600*/  LDL.LU R0, [R1+0xc4] ;  /* 0x0000c40001007983 */ /* 0x001ea20000300800 */
[----:B-----5:R-:W-:-:S02]  /*5610*/  IMAD R12, R12, c[0x0][0x190], RZ ;  /* 0x000064000c0c7a24 */ /* 0x020fc400078e02ff */
[----:B------:R-:W-:Y:S02]  /*5620*/  IMAD R13, R13, c[0x0][0x190], RZ ;  /* 0x000064000d0d7a24 */ /* 0x000fe400078e02ff */
[----:B------:R-:W-:Y:S01]  /*5630*/  IMAD R14, R14, c[0x0][0x190], RZ ;  /* 0x000064000e0e7a24 */ /* 0x000fe200078e02ff */
[----:B------:R-:W-:Y:S04]  /*5640*/  STL [R1+0x1238], R12 ;  /* 0x0012380c01007387 */ /* 0x000fe80000100800 */
[----:B------:R-:W-:Y:S01]  /*5650*/  STL [R1+0x123c], R13 ;  /* 0x00123c0d01007387 */ /* 0x000fe20000100800 */
[----:B------:R-:W-:-:S03]  /*5660*/  IMAD R15, R15, c[0x0][0x190], RZ ;  /* 0x000064000f0f7a24 */ /* 0x000fc600078e02ff */
[----:B------:R-:W-:Y:S04]  /*5670*/  STL [R1+0x1240], R14 ;  /* 0x0012400e01007387 */ /* 0x000fe80000100800 */
[----:B------:R-:W-:Y:S01]  /*5680*/  STL [R1+0x1244], R15 ;  /* 0x0012440f01007387 */ /* 0x000fe20000100800 */
[----:B------:R-:W-:Y:S02]  /*5690*/  IMAD R16, R16, c[0x0][0x190], RZ ;  /* 0x0000640010107a24 */ /* 0x000fe400078e02ff */
[----:B------:R-:W-:-:S03]  /*56a0*/  IMAD R17, R17, c[0x0][0x190], RZ ;  /* 0x0000640011117a24 */ /* 0x000fc600078e02ff */
[----:B------:R-:W-:Y:S01]  /*56b0*/  STL [R1+0x1248], R16 ;  /* 0x0012481001007387 */ /* 0x000fe20000100800 */
[----:B------:R-:W-:-:S03]  /*56c0*/  IMAD R18, R18, c[0x0][0x190], RZ ;  /* 0x0000640012127a24 */ /* 0x000fc600078e02ff */
[----:B------:R-:W-:Y:S01]  /*56d0*/  STL [R1+0x124c], R17 ;  /* 0x00124c1101007387 */ /* 0x000fe20000100800 */
[----:B------:R-:W-:-:S03]  /*56e0*/  IMAD R19, R19, c[0x0][0x190], RZ ;  /* 0x0000640013137a24 */ /* 0x000fc600078e02ff */
[----:B------:R-:W-:Y:S04]  /*56f0*/  STL [R1+0x1250], R18 ;  /* 0x0012501201007387 */ /* 0x000fe80000100800 */
[----:B------:R0:W-:Y:S04]  /*5700*/  STL [R1+0x1254], R19 ;  /* 0x0012541301007387 */ /* 0x0001e80000100800 */
[----:B------:R-:W5:Y:S04]  /*5710*/  LDL.LU R2, [R1+0xbc] ;  /* 0x0000bc0001027983 */ /* 0x000f680000300800 */
[----:B0-----:R-:W5:Y:S04]  /*5720*/  LDL.LU R19, [R1+0xb4] ;  /* 0x0000b40001137983 */ /* 0x001f680000300800 */
[----:B------:R-:W5:Y:S04]  /*5730*/  LDL.LU R18, [R1+0xac] ;  /* 0x0000ac0001127983 */ /* 0x000f680000300800 */
[----:B------:R-:W5:Y:S04]  /*5740*/  LDL.LU R9, [R1+0xa8] ;  /* 0x0000a80001097983 */ /* 0x000f680000300800 */
[----:B------:R-:W5:Y:S04]  /*5750*/  LDL.LU R8, [R1+0xa4] ;  /* 0x0000a40001087983 */ /* 0x000f680000300800 */
[----:B------:R-:W5:Y:S04]  /*5760*/  LDL.LU R6, [R1+0xa0] ;  /* 0x0000a00001067983 */ /* 0x000f680000300800 */
[----:B------:R-:W5:Y:S04]  /*5770*/  LDL.LU R5, [R1+0x98] ;  /* 0x0000980001057983 */ /* 0x000f680000300800 */
[----:B------:R-:W5:Y:S01]  /*5780*/  LDL.LU R24, [R1+0x90] ;  /* 0x0000900001187983 */ /* 0x000f620000300800 */
[----:B---3--:R-:W-:-:S02]  /*5790*/  IMAD R7, R27, c[0x0][0x190], RZ ;  /* 0x000064001b077a24 */ /* 0x008fc400078e02ff */
[----:B----4-:R-:W-:-:S03]  /*57a0*/  IMAD R4, R26, c[0x0][0x190], RZ ;  /* 0x000064001a047a24 */ /* 0x010fc600078e02ff */
[----:B------:R-:W-:Y:S01]  /*57b0*/  STL [R1+0x4], R7 ;  /* 0x0000040701007387 */ /* 0x000fe20000100800 */
[----:B--2---:R-:W-:-:S03]  /*57c0*/  IMAD R3, R25, c[0x0][0x190], RZ ;  /* 0x0000640019037a24 */ /* 0x004fc600078e02ff */
[----:B------:R0:W-:Y:S01]  /*57d0*/  STL [R1+0x18], R4 ;  /* 0x0000180401007387 */ /* 0x0001e20000100800 */
[----:B------:R-:W-:-:S03]  /*57e0*/  IMAD R0, R0, c[0x0][0x190], RZ ;  /* 0x0000640000007a24 */ /* 0x000fc600078e02ff */
[----:B------:R-:W2:Y:S04]  /*57f0*/  LDL.LU R17, [R1+0x88] ;  /* 0x0000880001117983 */ /* 0x000ea80000300800 */
[----:B------:R1:W-:Y:S04]  /*5800*/  STL [R1+0x2c], R3 ;  /* 0x00002c0301007387 */ /* 0x0003e80000100800 */
[----:B------:R-:W3:Y:S04]  /*5810*/  LDL.LU R16, [R1+0x80] ;  /* 0x0000800001107983 */ /* 0x000ee80000300800 */
[----:B------:R4:W-:Y:S04]  /*5820*/  STL [R1+0x34], R0 ;  /* 0x0000340001007387 */ /* 0x0009e80000100800 */
        /* <DEDUP_REMOVED lines=8> */
[----:B0-----:R-:W3:Y:S04]  /*58b0*/  LDL.LU R4, [R1+0x48] ;  /* 0x0000480001047983 */ /* 0x001ee80000300800 */
[----:B-1----:R-:W3:Y:S04]  /*58c0*/  LDL.LU R3, [R1+0x44] ;  /* 0x0000440001037983 */ /* 0x002ee80000300800 */
[----:B------:R-:W3:Y:S04]  /*58d0*/  LDL.LU R7, [R1+0x40] ;  /* 0x0000400001077983 */ /* 0x000ee80000300800 */
[----:B------:R-:W3:Y:S04]  /*58e0*/  LDL.LU R27, [R1+0x3c] ;  /* 0x00003c00011b7983 */ /* 0x000ee80000300800 */
[----:B------:R-:W3:Y:S04]  /*58f0*/  LDL.LU R26, [R1+0x38] ;  /* 0x00003800011a7983 */ /* 0x000ee80000300800 */
[----:B------:R-:W3:Y:S04]  /*5900*/  LDL.LU R25, [R1+0x30] ;  /* 0x0000300001197983 */ /* 0x000ee80000300800 */
[----:B----4-:R-:W4:Y:S01]  /*5910*/  LDL.LU R0, [R1+0x28] ;  /* 0x0000280001007983 */ /* 0x010f220000300800 */
[----:B-----5:R-:W-:-:S02]  /*5920*/  IMAD R2, R2, c[0x0][0x190], RZ ;  /* 0x0000640002027a24 */ /* 0x020fc400078e02ff */
[----:B------:R-:W-:Y:S02]  /*5930*/  IMAD R19, R19, c[0x0][0x190], RZ ;  /* 0x0000640013137a24 */ /* 0x000fe400078e02ff */
[----:B------:R-:W-:Y:S01]  /*5940*/  IMAD R18, R18, c[0x0][0x190], RZ ;  /* 0x0000640012127a24 */ /* 0x000fe200078e02ff */
[----:B------:R0:W-:Y:S01]  /*5950*/  STL [R1+0x4c], R2 ;  /* 0x00004c0201007387 */ /* 0x0001e20000100800 */
[----:B------:R-:W-:-:S03]  /*5960*/  IMAD R9, R9, c[0x0][0x190], RZ ;  /* 0x0000640009097a24 */ /* 0x000fc600078e02ff */
[----:B0-----:R-:W5:Y:S04]  /*5970*/  LDL.LU R2, [R1] ;  /* 0x0000000001027983 */ /* 0x001f680000300800 */
[----:B------:R0:W-:Y:S01]  /*5980*/  STL [R1+0x54], R19 ;  /* 0x0000541301007387 */ /* 0x0001e20000100800 */
[----:B------:R-:W-:-:S03]  /*5990*/  IMAD R5, R5, c[0x0][0x190], RZ ;  /* 0x0000640005057a24 */ /* 0x000fc600078e02ff */
[----:B0-----:R-:W4:Y:S04]  /*59a0*/  LDL.LU R19, [R1+0x1254] ;  /* 0x0012540001137983 */ /* 0x001f280000300800 */
[----:B------:R0:W-:Y:S04]  /*59b0*/  STL [R1+0x6c], R18 ;  /* 0x00006c1201007387 */ /* 0x0001e80000100800 */
[----:B0-----:R-:W4:Y:S04]  /*59c0*/  LDL.LU R18, [R1+0x1250] ;  /* 0x0012500001127983 */ /* 0x001f280000300800 */
[----:B------:R0:W-:Y:S02]  /*59d0*/  STL [R1+0x74], R9 ;  /* 0x0000740901007387 */ /* 0x0001e40000100800 */
[----:B0-----:R-:W-:-:S02]  /*59e0*/  IMAD R9, R8, c[0x0][0x190], RZ ;  /* 0x0000640008097a24 */ /* 0x001fc400078e02ff */
[----:B------:R-:W-:Y:S02]  /*59f0*/  IMAD R8, R6, c[0x0][0x190], RZ ;  /* 0x0000640006087a24 */ /* 0x000fe400078e02ff */
[----:B------:R-:W-:Y:S01]  /*5a00*/  IMAD R6, R24, c[0x0][0x190], RZ ;  /* 0x0000640018067a24 */ /* 0x000fe200078e02ff */
[----:B------:R-:W-:Y:S04]  /*5a10*/  STL [R1+0x7c], R9 ;  /* 0x00007c0901007387 */ /* 0x000fe80000100800 */
[----:B------:R-:W-:Y:S04]  /*5a20*/  STL [R1+0x84], R8 ;  /* 0x0000840801007387 */ /* 0x000fe80000100800 */
[----:B------:R-:W4:Y:S04]  /*5a30*/  LDL.LU R24, [R1+0x24] ;  /* 0x0000240001187983 */ /* 0x000f280000300800 */
[----:B------:R0:W-:Y:S04]  /*5a40*/  STL [R1+0x8c], R5 ;  /* 0x00008c0501007387 */ /* 0x0001e80000100800 */
[----:B0-----:R-:W5:Y:S04]  /*5a50*/  LDL.LU R5, [R1+0x20] ;  /* 0x0000200001057983 */ /* 0x001f680000300800 */
[----:B------:R0:W-:Y:S04]  /*5a60*/  STL [R1+0x90], R6 ;  /* 0x0000900601007387 */ /* 0x0001e80000100800 */
[----:B0-----:R-:W5:Y:S04]  /*5a70*/  LDL.LU R6, [R1+0x1c] ;  /* 0x00001c0001067983 */ /* 0x001f680000300800 */
[----:B------:R-:W5:Y:S04]  /*5a80*/  LDL.LU R8, [R1+0x10] ;  /* 0x0000100001087983 */ /* 0x000f680000300800 */
[----:B------:R-:W5:Y:S01]  /*5a90*/  LDL.LU R9, [R1+0xc] ;  /* 0x00000c0001097983 */ /* 0x000f620000300800 */
[----:B--2---:R-:W-:-:S05]  /*5aa0*/  IMAD R17, R17, c[0x0][0x190], RZ ;  /* 0x0000640011117a24 */ /* 0x004fca00078e02ff */
[----:B------:R0:W-:Y:S01]  /*5ab0*/  STL [R1+0x88], R17 ;  /* 0x0000881101007387 */ /* 0x0001e20000100800 */
[----:B---3--:R-:W-:-:S03]  /*5ac0*/  IMAD R16, R16, c[0x0][0x190], RZ ;  /* 0x0000640010107a24 */ /* 0x008fc600078e02ff */
[----:B0-----:R-:W2:Y:S01]  /*5ad0*/  LDL.LU R17, [R1+0x124c] ;  /* 0x00124c0001117983 */ /* 0x001ea20000300800 */
[----:B------:R-:W-:-:S03]  /*5ae0*/  IMAD R15, R15, c[0x0][0x190], RZ ;  /* 0x000064000f0f7a24 */ /* 0x000fc600078e02ff */
[----:B------:R0:W-:Y:S01]  /*5af0*/  STL [R1+0x80], R16 ;  /* 0x0000801001007387 */ /* 0x0001e20000100800 */
[----:B------:R-:W-:Y:S02]  /*5b00*/  IMAD R14, R14, c[0x0][0x190], RZ ;  /* 0x000064000e0e7a24 */ /* 0x000fe400078e02ff */
[----:B------:R-:W-:Y:S01]  /*5b10*/  IMAD R13, R13, c[0x0][0x190], RZ ;  /* 0x000064000d0d7a24 */ /* 0x000fe200078e02ff */
[----:B0-----:R-:W3:Y:S01]  /*5b20*/  LDL.LU R16, [R1+0x1248] ;  /* 0x0012480001107983 */ /* 0x001ee20000300800 */
[----:B------:R-:W-:-:S03]  /*5b30*/  IMAD R12, R12, c[0x0][0x190], RZ ;  /* 0x000064000c0c7a24 */ /* 0x000fc600078e02ff */
[----:B------:R0:W-:Y:S01]  /*5b40*/  STL [R1+0x78], R15 ;  /* 0x0000780f01007387 */ /* 0x0001e20000100800 */
[----:B------:R-:W-:Y:S02]  /*5b50*/  IMAD R11, R11, c[0x0][0x190], RZ ;  /* 0x000064000b0b7a24 */ /* 0x000fe400078e02ff */
[----:B------:R-:W-:Y:S01]  /*5b60*/  IMAD R10, R10, c[0x0][0x190], RZ ;  /* 0x000064000a0a7a24 */ /* 0x000fe200078e02ff */
[----:B0-----:R-:W2:Y:S04]  /*5b70*/  LDL.LU R15, [R1+0x1244] ;  /* 0x00124400010f7983 */ /* 0x001ea80000300800 */
[----:B------:R0:W-:Y:S01]  /*5b80*/  STL [R1+0x70], R14 ;  /* 0x0000700e01007387 */ /* 0x0001e20000100800 */
[----:B------:R-:W-:Y:S02]  /*5b90*/  IMAD R28, R28, c[0x0][0x190], RZ ;  /* 0x000064001c1c7a24 */ /* 0x000fe400078e02ff */
[----:B------:R-:W-:Y:S01]  /*5ba0*/  IMAD R29, R29, c[0x0][0x190], RZ ;  /* 0x000064001d1d7a24 */ /* 0x000fe200078e02ff */
[----:B0-----:R-:W2:Y:S04]  /*5bb0*/  LDL.LU R14, [R1+0x1240] ;  /* 0x00124000010e7983 */ /* 0x001ea80000300800 */
[----:B------:R0:W-:Y:S01]  /*5bc0*/  STL [R1+0x68], R13 ;  /* 0x0000680d01007387 */ /* 0x0001e20000100800 */
[----:B------:R-:W-:-:S03]  /*5bd0*/  IMAD R4, R4, c[0x0][0x190], RZ ;  /* 0x0000640004047a24 */ /* 0x000fc600078e02ff */
        /* <DEDUP_REMOVED lines=17> */
[----:B----4-:R-:W-:-:S03]  /*5cf0*/  IMAD R0, R0, c[0x0][0x190], RZ ;  /* 0x0000640000007a24 */ /* 0x010fc600078e02ff */
[----:B0-----:R-:W4:Y:S04]  /*5d00*/  LDL.LU R4, [R1+0x1224] ;  /* 0x0012240001047983 */ /* 0x001f280000300800 */
        /* <DEDUP_REMOVED lines=11> */
[----:B0-----:R-:W2:Y:S01]  /*5dc0*/  LDL.LU R0, [R1+0x120c] ;  /* 0x00120c0001007983 */ /* 0x001ea20000300800 */
[----:B-----5:R-:W-:-:S02]  /*5dd0*/  IMAD R2, R2, c[0x0][0x190], RZ ;  /* 0x0000640002027a24 */ /* 0x020fc400078e02ff */
[----:B--2---:R-:W-:-:S05]  /*5de0*/  IMAD R0, R0, c[0x0][0x190], RZ ;  /* 0x0000640000007a24 */ /* 0x004fca00078e02ff */
[----:B------:R0:W-:Y:S04]  /*5df0*/  STL [R1+0x14], R0 ;  /* 0x0000140001007387 */ /* 0x0001e80000100800 */
[----:B0-----:R-:W2:Y:S04]  /*5e00*/  LDL.LU R0, [R1+0x1208] ;  /* 0x0012080001007983 */ /* 0x001ea80000300800 */
[----:B------:R4:W-:Y:S02]  /*5e10*/  STL [R1], R2 ;  /* 0x0000000201007387 */ /* 0x0009e40000100800 */
[----:B----4-:R-:W-:-:S02]  /*5e20*/  IMAD R2, R4, c[0x0][0x190], RZ ;  /* 0x0000640004027a24 */ /* 0x010fc400078e02ff */
[----:B------:R-:W4:Y:S04]  /*5e30*/  LDL.LU R4, [R1+0x8] ;  /* 0x0000080001047983 */ /* 0x000f280000300800 */
[----:B------:R2:W-:Y:S02]  /*5e40*/  STL [R1+0x94], R2 ;  /* 0x0000940201007387 */ /* 0x0005e40000100800 */
[----:B--2---:R-:W-:-:S05]  /*5e50*/  LEA R2, P5, R24, R0, 0x1 ;  /* 0x0000000018027211 */ /* 0x004fca00078a08ff */
[----:B------:R0:W-:Y:S02]  /*5e60*/  STL [R1+0x11a4], R2 ;  /* 0x0011a40201007387 */ /* 0x0001e40000100800 */
[----:B0-----:R-:W-:-:S05]  /*5e70*/  LEA R2, P6, R5, R0, 0x1 ;  /* 0x0000000005027211 */ /* 0x001fca00078c08ff */
[----:B------:R0:W-:Y:S02]  /*5e80*/  STL [R1+0x11a8], R2 ;  /* 0x0011a80201007387 */ /* 0x0001e40000100800 */
[----:B0-----:R-:W-:-:S05]  /*5e90*/  LEA R2, P0, R6, R0, 0x1 ;  /* 0x0000000006027211 */ /* 0x001fca00078008ff */
[----:B------:R0:W-:Y:S02]  /*5ea0*/  STL [R1+0x11ac], R2 ;  /* 0x0011ac0201007387 */ /* 0x0001e40000100800 */
[----:B0-----:R-:W-:-:S05]  /*5eb0*/  LEA R2, P1, R8, R0, 0x1 ;  /* 0x0000000008027211 */ /* 0x001fca00078208ff */
[----:B------:R0:W-:Y:S02]  /*5ec0*/  STL [R1+0x11b0], R2 ;  /* 0x0011b00201007387 */ /* 0x0001e40000100800 */
[----:B0-----:R-:W-:-:S05]  /*5ed0*/  LEA R2, P2, R9, R0, 0x1 ;  /* 0x0000000009027211 */ /* 0x001fca00078408ff */
[----:B------:R4:W-:Y:S02]  /*5ee0*/  STL [R1+0x11b4], R2 ;  /* 0x0011b40201007387 */ /* 0x0009e40000100800 */
[----:B----4-:R-:W-:-:S05]  /*5ef0*/  LEA R2, P3, R4, R0, 0x1 ;  /* 0x0000000004027211 */ /* 0x010fca00078608ff */
[----:B------:R0:W-:Y:S02]  /*5f00*/  STL [R1+0x11b8], R2 ;  /* 0x0011b80201007387 */ /* 0x0001e40000100800 */
[----:B0-----:R-:W-:-:S05]  /*5f10*/  LEA R2, P4, R29, R0, 0x1 ;  /* 0x000000001d027211 */ /* 0x001fca00078808ff */
[----:B------:R0:W-:Y:S04]  /*5f20*/  STL [R1+0x11bc], R2 ;  /* 0x0011bc0201007387 */ /* 0x0001e80000100800 */
[----:B0-----:R-:W2:Y:S02]  /*5f30*/  LDL.LU R2, [R1+0x1204] ;  /* 0x0012040001027983 */ /* 0x001ea40000300800 */
[----:B--2---:R-:W-:-:S05]  /*5f40*/  LEA.HI.X.SX32 R24, R24, R2, 0x1, P5 ;  /* 0x0000000218187211 */ /* 0x004fca00028f0eff */
[----:B------:R0:W-:Y:S02]  /*5f50*/  STL [R1+0x119c], R24 ;  /* 0x00119c1801007387 */ /* 0x0001e40000100800 */
[----:B0-----:R-:W-:-:S05]  /*5f60*/  LEA R24, P5, R28, R0, 0x1 ;  /* 0x000000001c187211 */ /* 0x001fca00078a08ff */
[----:B------:R0:W-:Y:S04]  /*5f70*/  STL [R1+0x11a0], R24 ;  /* 0x0011a01801007387 */ /* 0x0001e80000100800 */
[----:B0-----:R-:W2:Y:S01]  /*5f80*/  LDL.LU R24, [R1+0x1200] ;  /* 0x0012000001187983 */ /* 0x001ea20000300800 */
[----:B------:R-:W-:-:S05]  /*5f90*/  LEA.HI.X.SX32 R5, R5, R2, 0x1, P6 ;  /* 0x0000000205057211 */ /* 0x000fca00030f0eff */
[----:B------:R2:W-:Y:S02]  /*5fa0*/  STL [R1+0x1194], R5 ;  /* 0x0011940501007387 */ /* 0x0005e40000100800 */
[----:B--2---:R-:W-:-:S05]  /*5fb0*/  LEA R5, P6, R24, R0, 0x1 ;  /* 0x0000000018057211 */ /* 0x004fca00078c08ff */
        /* <DEDUP_REMOVED lines=18> */
[----:B------:R2:W-:Y:S01]  /*60e0*/  STL [R1+0x1174], R4 ;  /* 0x0011740401007387 */ /* 0x0005e20000100800 */
[----:B------:R-:W-:Y:S01]  /*60f0*/  LEA.HI.X.SX32 R29, R29, R2, 0x1, P4 ;  /* 0x000000021d1d7211 */ /* 0x000fe200020f0eff */
[----:B------:R-:W-:Y:S02]  /*6100*/  IMAD R20, R20, c[0x0][0x190], RZ ;  /* 0x0000640014147a24 */ /* 0x000fe400078e02ff */
[----:B------:R-:W-:Y:S01]  /*6110*/  IMAD R21, R21, c[0x0][0x190], RZ ;  /* 0x0000640015157a24 */ /* 0x000fe200078e02ff */
[----:B--2---:R-:W-:-:S05]  /*6120*/  LEA R4, P3, R9, R0, 0x1 ;  /* 0x0000000009047211 */ /* 0x004fca00078608ff */
[----:B------:R0:W-:Y:S04]  /*6130*/  STL [R1+0x1178], R4 ;  /* 0x0011780401007387 */ /* 0x0001e80000100800 */
[----:B------:R1:W-:Y:S01]  /*6140*/  STL [R1+0x116c], R29 ;  /* 0x00116c1d01007387 */ /* 0x0003e20000100800 */
[----:B0-----:R-:W-:Y:S02]  /*6150*/  LEA R4, P4, R10, R0, 0x1 ;  /* 0x000000000a047211 */ /* 0x001fe400078808ff */
[----:B-1----:R-:W-:-:S03]  /*6160*/  LEA.HI.X.SX32 R29, R28, R2, 0x1, P5 ;  /* 0x000000021c1d7211 */ /* 0x002fc600028f0eff */
[----:B------:R0:W-:Y:S01]  /*6170*/  STL [R1+0x1170], R4 ;  /* 0x0011700401007387 */ /* 0x0001e20000100800 */
[----:B------:R-:W-:Y:S02]  /*6180*/  LEA.HI.X.SX32 R28, R24, R2, 0x1, P6 ;  /* 0x00000002181c7211 */ /* 0x000fe400030f0eff */
[-C--:B------:R-:W-:Y:S01]  /*6190*/  LEA R24, P6, R12, R0.reuse, 0x1 ;  /* 0x000000000c187211 */ /* 0x080fe200078c08ff */
[----:B------:R-:W-:Y:S01]  /*61a0*/  STL [R1+0x1164], R29 ;  /* 0x0011641d01007387 */ /* 0x000fe20000100800 */
[----:B0-----:R-:W-:-:S05]  /*61b0*/  LEA R4, P5, R11, R0, 0x1 ;  /* 0x000000000b047211 */ /* 0x001fca00078a08ff */
[----:B------:R0:W-:Y:S04]  /*61c0*/  STL [R1+0x1168], R4 ;  /* 0x0011680401007387 */ /* 0x0001e80000100800 */
[----:B------:R-:W-:Y:S01]  /*61d0*/  STL [R1+0x115c], R28 ;  /* 0x00115c1c01007387 */ /* 0x000fe20000100800 */
[----:B0-----:R-:W-:-:S03]  /*61e0*/  LEA.HI.X.SX32 R4, R5, R2, 0x1, P0 ;  /* 0x0000000205047211 */ /* 0x001fc600000f0eff */
[----:B------:R-:W-:Y:S01]  /*61f0*/  STL [R1+0x1160], R24 ;  /* 0x0011601801007387 */ /* 0x000fe20000100800 */
[----:B------:R-:W-:-:S03]  /*6200*/  LEA R5, P0, R13, R0, 0x1 ;  /* 0x000000000d057211 */ /* 0x000fc600078008ff */
[----:B------:R-:W2:Y:S04]  /*6210*/  LDL.LU R29, [R1+0x4] ;  /* 0x00000400011d7983 */ /* 0x000ea80000300800 */
[----:B------:R0:W-:Y:S04]  /*6220*/  STL [R1+0x1154], R4 ;  /* 0x0011540401007387 */ /* 0x0001e80000100800 */
[----:B------:R1:W-:Y:S01]  /*6230*/  STL [R1+0x1158], R5 ;  /* 0x0011580501007387 */ /* 0x0003e20000100800 */
[----:B0-----:R-:W-:Y:S02]  /*6240*/  LEA.HI.X.SX32 R4, R6, R2, 0x1, P1 ;  /* 0x0000000206047211 */ /* 0x001fe400008f0eff */
[----:B------:R-:W-:-:S02]  /*6250*/  LEA R6, P1, R14, R0, 0x1 ;  /* 0x000000000e067211 */ /* 0x000fc400078208ff */
[----:B-1----:R-:W-:Y:S01]  /*6260*/  LEA.HI.X.SX32 R5, R8, R2, 0x1, P2 ;  /* 0x0000000208057211 */ /* 0x002fe200010f0eff */
[----:B------:R0:W-:Y:S04]  /*6270*/  STL [R1+0x114c], R4 ;  /* 0x00114c0401007387 */ /* 0x0001e80000100800 */
[----:B------:R1:W-:Y:S04]  /*6280*/  STL [R1+0x1150], R6 ;  /* 0x0011500601007387 */ /* 0x0003e80000100800 */
[----:B------:R3:W-:Y:S01]  /*6290*/  STL [R1+0x1144], R5 ;  /* 0x0011440501007387 */ /* 0x0007e20000100800 */
[----:B0-----:R-:W-:-:S02]  /*62a0*/  LEA R4, P2, R15, R0, 0x1 ;  /* 0x000000000f047211 */ /* 0x001fc400078408ff */
[----:B-1----:R-:W-:-:S03]  /*62b0*/  LEA.HI.X.SX32 R6, R9, R2, 0x1, P3 ;  /* 0x0000000209067211 */ /* 0x002fc600018f0eff */
[----:B------:R0:W-:Y:S01]  /*62c0*/  STL [R1+0x1148], R4 ;  /* 0x0011480401007387 */ /* 0x0001e20000100800 */
[----:B---3--:R-:W-:-:S03]  /*62d0*/  LEA R5, P3, R16, R0, 0x1 ;  /* 0x0000000010057211 */ /* 0x008fc600078608ff */
[----:B------:R-:W-:Y:S01]  /*62e0*/  STL [R1+0x113c], R6 ;  /* 0x00113c0601007387 */ /* 0x000fe20000100800 */
[----:B0-----:R-:W-:-:S03]  /*62f0*/  LEA.HI.X.SX32 R4, R10, R2, 0x1, P4 ;  /* 0x000000020a047211 */ /* 0x001fc600020f0eff */
[----:B------:R-:W3:Y:S04]  /*6300*/  LDL.LU R10, [R1+0x4c] ;  /* 0x00004c00010a7983 */ /* 0x000ee80000300800 */
[----:B------:R0:W-:Y:S04]  /*6310*/  STL [R1+0x1140], R5 ;  /* 0x0011400501007387 */ /* 0x0001e80000100800 */
[----:B------:R1:W-:Y:S01]  /*6320*/  STL [R1+0x1134], R4 ;  /* 0x0011340401007387 */ /* 0x0003e20000100800 */
[----:B0-----:R-:W-:Y:S02]  /*6330*/  LEA R5, P4, R17, R0, 0x1 ;  /* 0x0000000011057211 */ /* 0x001fe400078808ff */
[----:B-1----:R-:W-:-:S02]  /*6340*/  LEA.HI.X.SX32 R4, R11, R2, 0x1, P5 ;  /* 0x000000020b047211 */ /* 0x002fc400028f0eff */
[----:B------:R-:W4:Y:S04]  /*6350*/  LDL.LU R11, [R1+0x34] ;  /* 0x00003400010b7983 */ /* 0x000f280000300800 */
[----:B------:R0:W-:Y:S04]  /*6360*/  STL [R1+0x1138], R5 ;  /* 0x0011380501007387 */ /* 0x0001e80000100800 */
[----:B------:R1:W-:Y:S04]  /*6370*/  STL [R1+0x112c], R4 ;  /* 0x00112c0401007387 */ /* 0x0003e80000100800 */
[----:B------:R-:W5:Y:S01]  /*6380*/  LDL.LU R9, [R1+0x54] ;  /* 0x0000540001097983 */ /* 0x000f620000300800 */
[----:B0-----:R-:W-:-:S02]  /*6390*/  LEA R5, P5, R18, R0, 0x1 ;  /* 0x0000000012057211 */ /* 0x001fc400078a08ff */
[----:B-1----:R-:W-:-:S03]  /*63a0*/  LEA.HI.X.SX32 R4, R12, R2, 0x1, P6 ;  /* 0x000000020c047211 */ /* 0x002fc600030f0eff */
[----:B------:R0:W-:Y:S04]  /*63b0*/  STL [R1+0x1130], R5 ;  /* 0x0011300501007387 */ /* 0x0001e80000100800 */
[----:B------:R-:W3:Y:S01]  /*63c0*/  LDL.LU R12, [R1+0x2c] ;  /* 0x00002c00010c7983 */ /* 0x000ee20000300800 */
[----:B0-----:R-:W-:-:S03]  /*63d0*/  LEA R5, P6, R19, R0, 0x1 ;  /* 0x0000000013057211 */ /* 0x001fc600078c08ff */
[----:B------:R0:W-:Y:S04]  /*63e0*/  STL [R1+0x1124], R4 ;  /* 0x0011240401007387 */ /* 0x0001e80000100800 */
[----:B------:R-:W4:Y:S04]  /*63f0*/  LDL.LU R8, [R1+0x6c] ;  /* 0x00006c0001087983 */ /* 0x000f280000300800 */
[----:B------:R1:W-:Y:S01]  /*6400*/  STL [R1+0x1128], R5 ;  /* 0x0011280501007387 */ /* 0x0003e20000100800 */
[----:B0-----:R-:W-:-:S03]  /*6410*/  LEA.HI.X.SX32 R4, R13, R2, 0x1, P0 ;  /* 0x000000020d047211 */ /* 0x001fc600000f0eff */
[----:B------:R-:W4:Y:S04]  /*6420*/  LDL.LU R13, [R1+0x18] ;  /* 0x00001800010d7983 */ /* 0x000f280000300800 */
[----:B------:R-:W5:Y:S04]  /*6430*/  LDL.LU R6, [R1+0x74] ;  /* 0x0000740001067983 */ /* 0x000f680000300800 */
[----:B------:R0:W-:Y:S01]  /*6440*/  STL [R1+0x111c], R4 ;  /* 0x00111c0401007387 */ /* 0x0001e20000100800 */
[----:B------:R-:W-:-:S03]  /*6450*/  LEA.HI.X.SX32 R14, R14, R2, 0x1, P1 ;  /* 0x000000020e0e7211 */ /* 0x000fc600008f0eff */
[----:B-1----:R-:W5:Y:S01]  /*6460*/  LDL.LU R5, [R1+0x7c] ;  /* 0x00007c0001057983 */ /* 0x002f620000300800 */
[----:B0-----:R-:W-:-:S05]  /*6470*/  LEA R4, P0, R20, R0, 0x1 ;  /* 0x0000000014047211 */ /* 0x001fca00078008ff */
[----:B------:R0:W-:Y:S04]  /*6480*/  STL [R1+0x1120], R4 ;  /* 0x0011200401007387 */ /* 0x0001e80000100800 */
[----:B------:R-:W-:Y:S01]  /*6490*/  STL [R1+0x1114], R14 ;  /* 0x0011140e01007387 */ /* 0x000fe20000100800 */
[----:B0-----:R-:W-:-:S05]  /*64a0*/  LEA R4, P1, R21, R0, 0x1 ;  /* 0x0000000015047211 */ /* 0x001fca00078208ff */
[----:B------:R0:W-:Y:S04]  /*64b0*/  STL [R1+0x1118], R4 ;  /* 0x0011180401007387 */ /* 0x0001e80000100800 */
[----:B0-----:R-:W5:Y:S01]  /*64c0*/  LDL.LU R4, [R1+0x84] ;  /* 0x0000840001047983 */ /* 0x001f620000300800 */
[----:B------:R-:W-:Y:S01]  /*64d0*/  IMAD R22, R22, c[0x0][0x190], RZ ;  /* 0x0000640016167a24 */ /* 0x000fe200078e02ff */
[-C--:B------:R-:W-:Y:S01]  /*64e0*/  LEA.HI.X.SX32 R15, R15, R2.reuse, 0x1, P2 ;  /* 0x000000020f0f7211 */ /* 0x080fe200010f0eff */
[----:B------:R-:W-:Y:S01]  /*64f0*/  IMAD R23, R23, c[0x0][0x190], RZ ;  /* 0x0000640017177a24 */ /* 0x000fe200078e02ff */
[----:B------:R-:W-:Y:S02]  /*6500*/  LEA.HI.X.SX32 R16, R16, R2, 0x1, P3 ;  /* 0x0000000210107211 */ /* 0x000fe400018f0eff */
[-C--:B------:R-:W-:Y:S01]  /*6510*/  LEA R14, P2, R22, R0.reuse, 0x1 ;  /* 0x00000000160e7211 */ /* 0x080fe200078408ff */
[----:B------:R0:W-:Y:S04]  /*6520*/  STL [R1+0x110c], R15 ;  /* 0x00110c0f01007387 */ /* 0x0001e80000100800 */
[----:B------:R1:W-:Y:S01]  /*6530*/  STL [R1+0x1110], R14 ;  /* 0x0011100e01007387 */ /* 0x0003e20000100800 */
[----:B0-----:R-:W-:-:S03]  /*6540*/  LEA R15, P3, R23, R0, 0x1 ;  /* 0x00000000170f7211 */ /* 0x001fc600078608ff */
[----:B------:R-:W-:Y:S01]  /*6550*/  STL [R1+0x1104], R16 ;  /* 0x0011041001007387 */ /* 0x000fe20000100800 */
[----:B-1----:R-:W-:-:S03]  /*6560*/  LEA.HI.X.SX32 R14, R17, R2, 0x1, P4 ;  /* 0x00000002110e7211 */ /* 0x002fc600020f0eff */
[----:B------:R0:W-:Y:S04]  /*6570*/  STL [R1+0x1108], R15 ;  /* 0x0011080f01007387 */ /* 0x0001e80000100800 */
[----:B------:R-:W-:Y:S01]  /*6580*/  STL [R1+0x10fc], R14 ;  /* 0x0010fc0e01007387 */ /* 0x000fe20000100800 */
[----:B0-----:R-:W-:Y:S02]  /*6590*/  LEA.HI.X.SX32 R15, R18, R2, 0x1, P5 ;  /* 0x00000002120f7211 */ /* 0x001fe400028f0eff */
[----:B--2---:R-:W-:-:S05]  /*65a0*/  LEA R16, P4, R29, R0, 0x1 ;  /* 0x000000001d107211 */ /* 0x004fca00078808ff */
[----:B------:R0:W-:Y:S04]  /*65b0*/  STL [R1+0x1100], R16 ;  /* 0x0011001001007387 */ /* 0x0001e80000100800 */
[----:B------:R3:W-:Y:S01]  /*65c0*/  STL [R1+0x10f4], R15 ;  /* 0x0010f40f01007387 */ /* 0x0007e20000100800 */
[----:B0-----:R-:W-:Y:S02]  /*65d0*/  LEA.HI.X.SX32 R16, R19, R2, 0x1, P6 ;  /* 0x0000000213107211 */ /* 0x001fe400030f0eff */
[-C--:B---3--:R-:W-:Y:S02]  /*65e0*/  LEA R15, P6, R12, R0.reuse, 0x1 ;  /* 0x000000000c0f7211 */ /* 0x088fe400078c08ff */
[----:B----4-:R-:W-:-:S05]  /*65f0*/  LEA R14, P5, R13, R0, 0x1 ;  /* 0x000000000d0e7211 */ /* 0x010fca00078a08ff */
[----:B------:R0:W-:Y:S04]  /*6600*/  STL [R1+0x10f8], R14 ;  /* 0x0010f80e01007387 */ /* 0x0001e80000100800 */
[----:B------:R-:W-:Y:S01]  /*6610*/  STL [R1+0x10ec], R16 ;  /* 0x0010ec1001007387 */ /* 0x000fe20000100800 */
[----:B0-----:R-:W-:-:S03]  /*6620*/  LEA.HI.X.SX32 R14, R20, R2, 0x1, P0 ;  /* 0x00000002140e7211 */ /* 0x001fc600000f0eff */
[----:B------:R-:W2:Y:S04]  /*6630*/  LDL.LU R20, [R1+0x88] ;  /* 0x0000880001147983 */ /* 0x000ea80000300800 */
[----:B------:R0:W-:Y:S04]  /*6640*/  STL [R1+0x10f0], R15 ;  /* 0x0010f00f01007387 */ /* 0x0001e80000100800 */
[----:B------:R-:W3:Y:S04]  /*6650*/  LDL.LU R19, [R1+0x80] ;  /* 0x0000800001137983 */ /* 0x000ee80000300800 */
[----:B------:R1:W-:Y:S01]  /*6660*/  STL [R1+0x10e4], R14 ;  /* 0x0010e40e01007387 */ /* 0x0003e20000100800 */
[----:B0-----:R-:W-:-:S02]  /*6670*/  LEA R15, P0, R11, R0, 0x1 ;  /* 0x000000000b0f7211 */ /* 0x001fc400078008ff */
[----:B-1----:R-:W-:Y:S02]  /*6680*/  LEA.HI.X.SX32 R14, R21, R2, 0x1, P1 ;  /* 0x00000002150e7211 */ /* 0x002fe400008f0eff */
[----:B------:R-:W4:Y:S04]  /*6690*/  LDL.LU R21, [R1+0x90] ;  /* 0x0000900001157983 */ /* 0x000f280000300800 */
[----:B------:R0:W-:Y:S04]  /*66a0*/  STL [R1+0x10e8], R15 ;  /* 0x0010e80f01007387 */ /* 0x0001e80000100800 */
[----:B------:R1:W-:Y:S04]  /*66b0*/  STL [R1+0x10dc], R14 ;  /* 0x0010dc0e01007387 */ /* 0x0003e80000100800 */
[----:B------:R-:W2:Y:S01]  /*66c0*/  LDL.LU R24, [R1+0x78] ;  /* 0x0000780001187983 */ /* 0x000ea20000300800 */
[----:B0-----:R-:W-:-:S02]  /*66d0*/  LEA R15, P1, R10, R0, 0x1 ;  /* 0x000000000a0f7211 */ /* 0x001fc400078208ff */
[----:B-1----:R-:W-:-:S03]  /*66e0*/  LEA.HI.X.SX32 R14, R22, R2, 0x1, P2 ;  /* 0x00000002160e7211 */ /* 0x002fc600010f0eff */
[----:B------:R5:W-:Y:S04]  /*66f0*/  STL [R1+0x10e0], R15 ;  /* 0x0010e00f01007387 */ /* 0x000be80000100800 */
[----:B------:R-:W2:Y:S04]  /*6700*/  LDL.LU R22, [R1+0x8c] ;  /* 0x00008c0001167983 */ /* 0x000ea80000300800 */
[----:B------:R0:W-:Y:S01]  /*6710*/  STL [R1+0x10d4], R14 ;  /* 0x0010d40e01007387 */ /* 0x0001e20000100800 */
[----:B-----5:R-:W-:-:S03]  /*6720*/  LEA R15, P2, R9, R0, 0x1 ;  /* 0x00000000090f7211 */ /* 0x020fc600078408ff */
[----:B------:R-:W5:Y:S01]  /*6730*/  LDL.LU R28, [R1+0x70] ;  /* 0x00007000011c7983 */ /* 0x000f620000300800 */
[----:B0-----:R-:W-:Y:S02]  /*6740*/  LEA.HI.X.SX32 R14, R23, R2, 0x1, P3 ;  /* 0x00000002170e7211 */ /* 0x001fe400018f0eff */
[----:B------:R-:W-:Y:S01]  /*6750*/  LEA R16, P3, R8, R0, 0x1 ;  /* 0x0000000008107211 */ /* 0x000fe200078608ff */
[----:B------:R0:W-:Y:S04]  /*6760*/  STL [R1+0x10d8], R15 ;  /* 0x0010d80f01007387 */ /* 0x0001e80000100800 */
[----:B------:R1:W-:Y:S01]  /*6770*/  STL [R1+0xfdc], R14 ;  /* 0x000fdc0e01007387 */ /* 0x0003e20000100800 */
[----:B------:R-:W-:-:S03]  /*6780*/  LEA.HI.X.SX32 R13, R13, R2, 0x1, P5 ;  /* 0x000000020d0d7211 */ /* 0x000fc600028f0eff */
[----:B------:R-:W-:Y:S01]  /*6790*/  STL [R1+0xffc], R16 ;  /* 0x000ffc1001007387 */ /* 0x000fe20000100800 */
[----:B0-----:R-:W-:-:S03]  /*67a0*/  LEA.HI.X.SX32 R15, R29, R2, 0x1, P4 ;  /* 0x000000021d0f7211 */ /* 0x001fc600020f0eff */
[----:B------:R-:W3:Y:S01]  /*67b0*/  LDL.LU R29, [R1+0x68] ;  /* 0x00006800011d7983 */ /* 0x000ee20000300800 */
[----:B-1----:R-:W-:-:S03]  /*67c0*/  LEA R14, P4, R6, R0, 0x1 ;  /* 0x00000000060e7211 */ /* 0x002fc600078808ff */
[----:B------:R-:W-:Y:S04]  /*67d0*/  STL [R1+0xfe0], R15 ;  /* 0x000fe00f01007387 */ /* 0x000fe80000100800 */
[----:B------:R0:W-:Y:S04]  /*67e0*/  STL [R1+0x1004], R14 ;  /* 0x0010040e01007387 */ /* 0x0001e80000100800 */
[----:B------:R-:W5:Y:S04]  /*67f0*/  LDL.LU R18, [R1+0x64] ;  /* 0x0000640001127983 */ /* 0x000f680000300800 */
[----:B------:R1:W-:Y:S01]  /*6800*/  STL [R1+0xfe4], R13 ;  /* 0x000fe40d01007387 */ /* 0x0003e20000100800 */
[----:B0-----:R-:W-:-:S05]  /*6810*/  LEA R14, P5, R5, R0, 0x1 ;  /* 0x00000000050e7211 */ /* 0x001fca00078a08ff */
[----:B------:R0:W-:Y:S01]  /*6820*/  STL [R1+0x100c], R14 ;  /* 0x00100c0e01007387 */ /* 0x0001e20000100800 */
[----:B-1----:R-:W-:-:S03]  /*6830*/  LEA.HI.X.SX32 R13, R12, R2, 0x1, P6 ;  /* 0x000000020c0d7211 */ /* 0x002fc600030f0eff */
[----:B------:R-:W5:Y:S01]  /*6840*/  LDL.LU R17, [R1+0x60] ;  /* 0x0000600001117983 */ /* 0x000f620000300800 */
[----:B------:R-:W-:-:S03]  /*6850*/  LEA R12, P6, R4, R0, 0x1 ;  /* 0x00000000040c7211 */ /* 0x000fc600078c08ff */
[----:B------:R-:W-:Y:S01]  /*6860*/  STL [R1+0xfe8], R13 ;  /* 0x000fe80d01007387 */ /* 0x000fe20000100800 */
[----:B------:R-:W-:-:S03]  /*6870*/  LEA.HI.X.SX32 R11, R11, R2, 0x1, P0 ;  /* 0x000000020b0b7211 */ /* 0x000fc600000f0eff */
[----:B------:R-:W5:Y:S04]  /*6880*/  LDL.LU R16, [R1+0x5c] ;  /* 0x00005c0001107983 */ /* 0x000f680000300800 */
[----:B------:R-:W-:Y:S04]  /*6890*/  STL [R1+0x1014], R12 ;  /* 0x0010140c01007387 */ /* 0x000fe80000100800 */
[----:B------:R-:W5:Y:S04]  /*68a0*/  LDL.LU R15, [R1+0x58] ;  /* 0x00005800010f7983 */ /* 0x000f680000300800 */
[----:B------:R1:W-:Y:S04]  /*68b0*/  STL [R1+0xfec], R11 ;  /* 0x000fec0b01007387 */ /* 0x0003e80000100800 */
[----:B0-----:R-:W5:Y:S01]  /*68c0*/  LDL.LU R14, [R1+0x50] ;  /* 0x00005000010e7983 */ /* 0x001f620000300800 */
[----:B------:R-:W-:-:S02]  /*68d0*/  LEA.HI.X.SX32 R9, R9, R2, 0x1, P2 ;  /* 0x0000000209097211 */ /* 0x000fc400010f0eff */
[-C--:B-1----:R-:W-:Y:S02]  /*68e0*/  LEA.HI.X.SX32 R11, R10, R2.reuse, 0x1, P1 ;  /* 0x000000020a0b7211 */ /* 0x082fe400008f0eff */
[-C--:B------:R-:W-:Y:S02]  /*68f0*/  LEA.HI.X.SX32 R6, R6, R2.reuse, 0x1, P4 ;  /* 0x0000000206067211 */ /* 0x080fe400020f0eff */
[----:B------:R-:W-:Y:S02]  /*6900*/  LEA.HI.X.SX32 R4, R4, R2, 0x1, P6 ;  /* 0x0000000204047211 */ /* 0x000fe400030f0eff */
[-C--:B----4-:R-:W-:Y:S02]  /*6910*/  LEA R10, P1, R21, R0.reuse, 0x1 ;  /* 0x00000000150a7211 */ /* 0x090fe400078208ff */
[----:B--2---:R-:W-:-:S05]  /*6920*/  LEA R12, P0, R22, R0, 0x1 ;  /* 0x00000000160c7211 */ /* 0x004fca00078008ff */
[----:B------:R0:W-:Y:S04]  /*6930*/  STL [R1+0x101c], R12 ;  /* 0x00101c0c01007387 */ /* 0x0001e80000100800 */
[----:B------:R-:W-:Y:S04]  /*6940*/  STL [R1+0xff0], R11 ;  /* 0x000ff00b01007387 */ /* 0x000fe80000100800 */
[----:B------:R-:W2:Y:S04]  /*6950*/  LDL.LU R13, [R1+0x48] ;  /* 0x00004800010d7983 */ /* 0x000ea80000300800 */
[----:B------:R1:W-:Y:S04]  /*6960*/  STL [R1+0x1024], R10 ;  /* 0x0010240a01007387 */ /* 0x0003e80000100800 */
[----:B------:R4:W-:Y:S04]  /*6970*/  STL [R1+0xff4], R9 ;  /* 0x000ff40901007387 */ /* 0x0009e80000100800 */
[----:B0-----:R-:W2:Y:S01]  /*6980*/  LDL.LU R12, [R1+0x44] ;  /* 0x00004400010c7983 */ /* 0x001ea20000300800 */
[----:B-1----:R-:W-:-:S02]  /*6990*/  LEA R10, P2, R20, R0, 0x1 ;  /* 0x00000000140a7211 */ /* 0x002fc400078408ff */
[----:B----4-:R-:W-:Y:S02]  /*69a0*/  LEA.HI.X.SX32 R9, R8, R2, 0x1, P3 ;  /* 0x0000000208097211 */ /* 0x010fe400018f0eff */
[-C--:B---3--:R-:W-:Y:S01]  /*69b0*/  LEA R8, P3, R19, R0.reuse, 0x1 ;  /* 0x0000000013087211 */ /* 0x088fe200078608ff */
[----:B------:R0:W-:Y:S04]  /*69c0*/  STL [R1+0x102c], R10 ;  /* 0x00102c0a01007387 */ /* 0x0001e80000100800 */
[----:B------:R-:W-:Y:S04]  /*69d0*/  STL [R1+0xff8], R9 ;  /* 0x000ff80901007387 */ /* 0x000fe80000100800 */
[----:B------:R-:W3:Y:S04]  /*69e0*/  LDL.LU R11, [R1+0x40] ;  /* 0x00004000010b7983 */ /* 0x000ee80000300800 */
[----:B------:R1:W-:Y:S04]  /*69f0*/  STL [R1+0x1034], R8 ;  /* 0x0010340801007387 */ /* 0x0003e80000100800 */
[----:B0-----:R-:W4:Y:S04]  /*6a00*/  LDL.LU R10, [R1+0x3c] ;  /* 0x00003c00010a7983 */ /* 0x001f280000300800 */
[----:B------:R0:W-:Y:S01]  /*6a10*/  STL [R1+0x1000], R6 ;  /* 0x0010000601007387 */ /* 0x0001e20000100800 */
[----:B-1----:R-:W-:-:S03]  /*6a20*/  LEA R8, P4, R24, R0, 0x1 ;  /* 0x0000000018087211 */ /* 0x002fc600078808ff */
[----:B------:R-:W4:Y:S01]  /*6a30*/  LDL.LU R9, [R1+0x38] ;  /* 0x0000380001097983 */ /* 0x000f220000300800 */
[----:B0-----:R-:W-:-:S03]  /*6a40*/  LEA.HI.X.SX32 R6, R5, R2, 0x1, P5 ;  /* 0x0000000205067211 */ /* 0x001fc600028f0eff */
[----:B------:R0:W-:Y:S01]  /*6a50*/  STL [R1+0x103c], R8 ;  /* 0x00103c0801007387 */ /* 0x0001e20000100800 */
[-C--:B-----5:R-:W-:Y:S02]  /*6a60*/  LEA R5, P5, R28, R0.reuse, 0x1 ;  /* 0x000000001c057211 */ /* 0x0a0fe400078a08ff */
[----:B------:R-:W-:Y:S01]  /*6a70*/  LEA R23, P6, R29, R0, 0x1 ;  /* 0x000000001d177211 */ /* 0x000fe200078c08ff */
[----:B0-----:R-:W5:Y:S04]  /*6a80*/  LDL.LU R8, [R1+0x30] ;  /* 0x0000300001087983 */ /* 0x001f680000300800 */
[----:B------:R0:W-:Y:S01]  /*6a90*/  STL [R1+0x1008], R6 ;  /* 0x0010080601007387 */ /* 0x0001e20000100800 */
[----:B------:R-:W-:-:S03]  /*6aa0*/  LEA.HI.X.SX32 R21, R21, R2, 0x1, P1 ;  /* 0x0000000215157211 */ /* 0x000fc600008f0eff */
[----:B0-----:R-:W5:Y:S04]  /*6ab0*/  LDL.LU R6, [R1+0x28] ;  /* 0x0000280001067983 */ /* 0x001f680000300800 */
[----:B------:R0:W-:Y:S04]  /*6ac0*/  STL [R1+0x1044], R5 ;  /* 0x0010440501007387 */ /* 0x0001e80000100800 */
[----:B0-----:R-:W5:Y:S04]  /*6ad0*/  LDL.LU R5, [R1+0x14] ;  /* 0x0000140001057983 */ /* 0x001f680000300800 */
[----:B------:R0:W-:Y:S04]  /*6ae0*/  STL [R1+0x1010], R4 ;  /* 0x0010100401007387 */ /* 0x0001e80000100800 */
[----:B0-----:R-:W5:Y:S04]  /*6af0*/  LDL.LU R4, [R1] ;  /* 0x0000000001047983 */ /* 0x001f680000300800 */
[----:B------:R0:W-:Y:S02]  /*6b00*/  STL [R1+0x104c], R23 ;  /* 0x00104c1701007387 */ /* 0x0001e40000100800 */
[----:B0-----:R-:W-:-:S02]  /*6b10*/  LEA.HI.X.SX32 R23, R22, R2, 0x1, P0 ;  /* 0x0000000216177211 */ /* 0x001fc400000f0eff */
[----:B------:R-:W-:-:S03]  /*6b20*/  LEA R22, P0, R18, R0, 0x1 ;  /* 0x0000000012167211 */ /* 0x000fc600078008ff */
[----:B------:R0:W-:Y:S04]  /*6b30*/  STL [R1+0x1018], R23 ;  /* 0x0010181701007387 */ /* 0x0001e80000100800 */
[----:B------:R1:W-:Y:S04]  /*6b40*/  STL [R1+0x1054], R22 ;  /* 0x0010541601007387 */ /* 0x0003e80000100800 */
[----:B------:R1:W-:Y:S01]  /*6b50*/  STL [R1+0x1020], R21 ;  /* 0x0010201501007387 */ /* 0x0003e20000100800 */
[----:B0-----:R-:W-:Y:S02]  /*6b60*/  LEA R23, P1, R17, R0, 0x1 ;  /* 0x0000000011177211 */ /* 0x001fe400078208ff */
[----:B-1----:R-:W-:-:S03]  /*6b70*/  LEA.HI.X.SX32 R22, R20, R2, 0x1, P2 ;  /* 0x0000000214167211 */ /* 0x002fc600010f0eff */
[----:B------:R-:W-:Y:S01]  /*6b80*/  STL [R1+0x105c], R23 ;  /* 0x00105c1701007387 */ /* 0x000fe20000100800 */
[----:B------:R-:W-:Y:S02]  /*6b90*/  LEA.HI.X.SX32 R20, R19, R2, 0x1, P3 ;  /* 0x0000000213147211 */ /* 0x000fe400018f0eff */
[-C--:B------:R-:W-:Y:S01]  /*6ba0*/  LEA R21, P2, R16, R0.reuse, 0x1 ;  /* 0x0000000010157211 */ /* 0x080fe200078408ff */
[----:B------:R-:W-:Y:S01]  /*6bb0*/  STL [R1+0x1028], R22 ;  /* 0x0010281601007387 */ /* 0x000fe20000100800 */
[----:B------:R-:W-:-:S03]  /*6bc0*/  LEA R19, P3, R15, R0, 0x1 ;  /* 0x000000000f137211 */ /* 0x000fc600078608ff */
[----:B------:R0:W-:Y:S04]  /*6bd0*/  STL [R1+0x1064], R21 ;  /* 0x0010641501007387 */ /* 0x0001e80000100800 */
[----:B------:R1:W-:Y:S01]  /*6be0*/  STL [R1+0x1030], R20 ;  /* 0x0010301401007387 */ /* 0x0003e20000100800 */
[----:B0-----:R-:W-:-:S03]  /*6bf0*/  LEA.HI.X.SX32 R21, R24, R2, 0x1, P4 ;  /* 0x0000000218157211 */ /* 0x001fc600020f0eff */
[----:B------:R0:W-:Y:S01]  /*6c00*/  STL [R1+0x106c], R19 ;  /* 0x00106c1301007387 */ /* 0x0001e20000100800 */
[----:B-1----:R-:W-:-:S03]  /*6c10*/  LEA R20, P4, R14, R0, 0x1 ;  /* 0x000000000e147211 */ /* 0x002fc600078808ff */
[----:B------:R-:W-:Y:S04]  /*6c20*/  STL [R1+0x1038], R21 ;  /* 0x0010381501007387 */ /* 0x000fe80000100800 */
[----:B------:R-:W5:Y:S01]  /*6c30*/  LDL.LU R24, [R1+0xdc] ;  /* 0x0000dc0001187983 */ /* 0x000f620000300800 */
[----:B0-----:R-:W-:-:S03]  /*6c40*/  LEA.HI.X.SX32 R19, R28, R2, 0x1, P5 ;  /* 0x000000021c137211 */ /* 0x001fc600028f0eff */
[----:B------:R-:W-:Y:S04]  /*6c50*/  STL [R1+0x1074], R20 ;  /* 0x0010741401007387 */ /* 0x000fe80000100800 */
[----:B------:R-:W5:Y:S04]  /*6c60*/  LDL.LU R28, [R1+0x94] ;  /* 0x00009400011c7983 */ /* 0x000f680000300800 */
[----:B------:R0:W-:Y:S02]  /*6c70*/  STL [R1+0x1040], R19 ;  /* 0x0010401301007387 */ /* 0x0001e40000100800 */
[----:B0-----:R-:W-:-:S02]  /*6c80*/  LEA.HI.X.SX32 R19, R29, R2, 0x1, P6 ;  /* 0x000000021d137211 */ /* 0x001fc400030f0eff */
[----:B------:R-:W5:Y:S01]  /*6c90*/  LDL.LU R29, [R1+0xe0] ;  /* 0x0000e000011d7983 */ /* 0x000f620000300800 */
[-C--:B------:R-:W-:Y:S02]  /*6ca0*/  LEA.HI.X.SX32 R17, R17, R2.reuse, 0x1, P1 ;  /* 0x0000000211117211 */ /* 0x080fe400008f0eff */
[----:B------:R-:W-:Y:S01]  /*6cb0*/  LEA.HI.X.SX32 R14, R14, R2, 0x1, P4 ;  /* 0x000000020e0e7211 */ /* 0x000fe200020f0eff */
[----:B------:R-:W-:Y:S02]  /*6cc0*/  IMAD R25, R25, c[0x0][0x190], RZ ;  /* 0x0000640019197a24 */ /* 0x000fe400078e02ff */
[----:B------:R-:W-:Y:S02]  /*6cd0*/  IMAD R26, R26, c[0x0][0x190], RZ ;  /* 0x000064001a1a7a24 */ /* 0x000fe400078e02ff */
[----:B------:R-:W-:Y:S02]  /*6ce0*/  IMAD R27, R27, c[0x0][0x190], RZ ;  /* 0x000064001b1b7a24 */ /* 0x000fe400078e02ff */
[----:B------:R-:W-:-:S02]  /*6cf0*/  IMAD R7, R7, c[0x0][0x190], RZ ;  /* 0x0000640007077a24 */ /* 0x000fc400078e02ff */
[----:B------:R-:W-:Y:S01]  /*6d00*/  IMAD R3, R3, c[0x0][0x190], RZ ;  /* 0x0000640003037a24 */ /* 0x000fe200078e02ff */
[----:B--2---:R-:W-:-:S05]  /*6d10*/  LEA R20, P5, R13, R0, 0x1 ;  /* 0x000000000d147211 */ /* 0x004fca00078a08ff */
[----:B------:R0:W-:Y:S04]  /*6d20*/  STL [R1+0x107c], R20 ;  /* 0x00107c1401007387 */ /* 0x0001e80000100800 */
[----:B------:R1:W-:Y:S01]  /*6d30*/  STL [R1+0x1048], R19 ;  /* 0x0010481301007387 */ /* 0x0003e20000100800 */
[----:B0-----:R-:W-:Y:S02]  /*6d40*/  LEA R20, P6, R12, R0, 0x1 ;  /* 0x000000000c147211 */ /* 0x001fe400078c08ff */
[----:B-1----:R-:W-:-:S03]  /*6d50*/  LEA.HI.X.SX32 R19, R18, R2, 0x1, P0 ;  /* 0x0000000212137211 */ /* 0x002fc600000f0eff */
[----:B------:R-:W-:Y:S04]  /*6d60*/  STL [R1+0x1084], R20 ;  /* 0x0010841401007387 */ /* 0x000fe80000100800 */
[----:B------:R4:W-:Y:S01]  /*6d70*/  STL [R1+0x1050], R19 ;  /* 0x0010501301007387 */ /* 0x0009e20000100800 */
[----:B---3--:R-:W-:-:S05]  /*6d80*/  LEA R18, P0, R11, R0, 0x1 ;  /* 0x000000000b127211 */ /* 0x008fca00078008ff */
[----:B------:R0:W-:Y:S01]  /*6d90*/  STL [R1+0x108c], R18 ;  /* 0x00108c1201007387 */ /* 0x0001e20000100800 */
[----:B----4-:R-:W-:-:S03]  /*6da0*/  LEA R19, P1, R10, R0, 0x1 ;  /* 0x000000000a137211 */ /* 0x010fc600078208ff */
[----:B------:R1:W-:Y:S01]  /*6db0*/  STL [R1+0x1058], R17 ;  /* 0x0010581101007387 */ /* 0x0003e20000100800 */
[-C--:B0-----:R-:W-:Y:S02]  /*6dc0*/  LEA.HI.X.SX32 R18, R16, R2.reuse, 0x1, P2 ;  /* 0x0000000210127211 */ /* 0x081fe400010f0eff */
[----:B------:R-:W-:Y:S02]  /*6dd0*/  LEA.HI.X.SX32 R16, R15, R2, 0x1, P3 ;  /* 0x000000020f107211 */ /* 0x000fe400018f0eff */
[-C--:B-1----:R-:W-:Y:S01]  /*6de0*/  LEA R17, P2, R9, R0.reuse, 0x1 ;  /* 0x0000000009117211 */ /* 0x082fe200078408ff */
[----:B------:R-:W-:Y:S04]  /*6df0*/  STL [R1+0x1094], R19 ;  /* 0x0010941301007387 */ /* 0x000fe80000100800 */
[----:B------:R-:W-:Y:S04]  /*6e00*/  STL [R1+0x1060], R18 ;  /* 0x0010601201007387 */ /* 0x000fe80000100800 */
[----:B------:R-:W-:Y:S01]  /*6e10*/  STL [R1+0x109c], R17 ;  /* 0x00109c1101007387 */ /* 0x000fe20000100800 */
[----:B-----5:R-:W-:-:S03]  /*6e20*/  LEA R15, P3, R8, R0, 0x1 ;  /* 0x00000000080f7211 */ /* 0x020fc600078608ff */
[----:B------:R0:W-:Y:S04]  /*6e30*/  STL [R1+0x1068], R16 ;  /* 0x0010681001007387 */ /* 0x0001e80000100800 */
[----:B------:R1:W-:Y:S04]  /*6e40*/  STL [R1+0x10a4], R15 ;  /* 0x0010a40f01007387 */ /* 0x0003e80000100800 */
[----:B------:R2:W-:Y:S01]  /*6e50*/  STL [R1+0x1070], R14 ;  /* 0x0010700e01007387 */ /* 0x0005e20000100800 */
[----:B0-----:R-:W-:Y:S02]  /*6e60*/  LEA R16, P4, R6, R0, 0x1 ;  /* 0x0000000006107211 */ /* 0x001fe400078808ff */
[----:B-1----:R-:W-:-:S02]  /*6e70*/  LEA.HI.X.SX32 R15, R13, R2, 0x1, P5 ;  /* 0x000000020d0f7211 */ /* 0x002fc400028f0eff */
[-C--:B------:R-:W-:Y:S01]  /*6e80*/  LEA.HI.X.SX32 R13, R12, R2.reuse, 0x1, P6 ;  /* 0x000000020c0d7211 */ /* 0x080fe200030f0eff */
[----:B------:R-:W-:Y:S01]  /*6e90*/  STL [R1+0x10ac], R16 ;  /* 0x0010ac1001007387 */ /* 0x000fe20000100800 */
[----:B------:R-:W-:-:S03]  /*6ea0*/  LEA.HI.X.SX32 R11, R11, R2, 0x1, P0 ;  /* 0x000000020b0b7211 */ /* 0x000fc600000f0eff */
[----:B------:R-:W-:Y:S01]  /*6eb0*/  STL [R1+0x1078], R15 ;  /* 0x0010780f01007387 */ /* 0x000fe20000100800 */
[----:B--2---:R-:W-:-:S05]  /*6ec0*/  LEA R14, P5, R5, R0, 0x1 ;  /* 0x00000000050e7211 */ /* 0x004fca00078a08ff */
[----:B------:R-:W-:Y:S04]  /*6ed0*/  STL [R1+0x10b4], R14 ;  /* 0x0010b40e01007387 */ /* 0x000fe80000100800 */
[----:B------:R0:W-:Y:S01]  /*6ee0*/  STL [R1+0x1080], R13 ;  /* 0x0010800d01007387 */ /* 0x0001e20000100800 */
[-C--:B------:R-:W-:Y:S02]  /*6ef0*/  LEA R12, P6, R4, R0.reuse, 0x1 ;  /* 0x00000000040c7211 */ /* 0x080fe400078c08ff */
[----:B0-----:R-:W-:-:S03]  /*6f00*/  LEA R13, P0, R25, R0, 0x1 ;  /* 0x00000000190d7211 */ /* 0x001fc600078008ff */
[----:B------:R0:W-:Y:S04]  /*6f10*/  STL [R1+0x10bc], R12 ;  /* 0x0010bc0c01007387 */ /* 0x0001e80000100800 */
[----:B------:R1:W-:Y:S01]  /*6f20*/  STL [R1+0x1088], R11 ;  /* 0x0010880b01007387 */ /* 0x0003e20000100800 */
[-C--:B------:R-:W-:Y:S02]  /*6f30*/  LEA.HI.X.SX32 R8, R8, R2.reuse, 0x1, P3 ;  /* 0x0000000208087211 */ /* 0x080fe400018f0eff */
[-C--:B0-----:R-:W-:Y:S02]  /*6f40*/  LEA.HI.X.SX32 R12, R10, R2.reuse, 0x1, P1 ;  /* 0x000000020a0c7211 */ /* 0x081fe400008f0eff */
[----:B------:R-:W-:Y:S02]  /*6f50*/  LEA.HI.X.SX32 R10, R9, R2, 0x1, P2 ;  /* 0x00000002090a7211 */ /* 0x000fe400010f0eff */
[-C--:B-1----:R-:W-:Y:S01]  /*6f60*/  LEA R11, P1, R26, R0.reuse, 0x1 ;  /* 0x000000001a0b7211 */ /* 0x082fe200078208ff */
[----:B------:R-:W-:Y:S01]  /*6f70*/  STL [R1+0x10c0], R13 ;  /* 0x0010c00d01007387 */ /* 0x000fe20000100800 */
[----:B------:R-:W-:-:S03]  /*6f80*/  LEA R9, P2, R27, R0, 0x1 ;  /* 0x000000001b097211 */ /* 0x000fc600078408ff */
[----:B------:R-:W-:Y:S04]  /*6f90*/  STL [R1+0x1090], R12 ;  /* 0x0010900c01007387 */ /* 0x000fe80000100800 */
[----:B------:R-:W-:Y:S04]  /*6fa0*/  STL [R1+0x10c4], R11 ;  /* 0x0010c40b01007387 */ /* 0x000fe80000100800 */
[----:B------:R0:W-:Y:S04]  /*6fb0*/  STL [R1+0x1098], R10 ;  /* 0x0010980a01007387 */ /* 0x0001e80000100800 */
[----:B------:R1:W-:Y:S04]  /*6fc0*/  STL [R1+0x10c8], R9 ;  /* 0x0010c80901007387 */ /* 0x0003e80000100800 */
[----:B------:R2:W-:Y:S01]  /*6fd0*/  STL [R1+0x10a0], R8 ;  /* 0x0010a00801007387 */ /* 0x0005e20000100800 */
[----:B0-----:R-:W-:-:S02]  /*6fe0*/  LEA R10, P3, R7, R0, 0x1 ;  /* 0x00000000070a7211 */ /* 0x001fc400078608ff */
[-C--:B-1----:R-:W-:Y:S02]  /*6ff0*/  LEA.HI.X.SX32 R9, R6, R2.reuse, 0x1, P4 ;  /* 0x0000000206097211 */ /* 0x082fe400020f0eff */
[----:B------:R-:W-:Y:S02]  /*7000*/  LEA.HI.X.SX32 R6, R5, R2, 0x1, P5 ;  /* 0x0000000205067211 */ /* 0x000fe400028f0eff */
[----:B--2---:R-:W-:Y:S01]  /*7010*/  LEA R8, P4, R3, R0, 0x1 ;  /* 0x0000000003087211 */ /* 0x004fe200078808ff */
[----:B------:R-:W-:Y:S01]  /*7020*/  STL [R1+0x10cc], R10 ;  /* 0x0010cc0a01007387 */ /* 0x000fe20000100800 */
[----:B------:R-:W-:-:S03]  /*7030*/  LEA.HI.X.SX32 R5, R4, R2, 0x1, P6 ;  /* 0x0000000204057211 */ /* 0x000fc600030f0eff */
[----:B------:R-:W-:Y:S04]  /*7040*/  STL [R1+0x10a8], R9 ;  /* 0x0010a80901007387 */ /* 0x000fe80000100800 */
[----:B------:R-:W-:Y:S01]  /*7050*/  STL [R1+0x10d0], R8 ;  /* 0x0010d00801007387 */ /* 0x000fe20000100800 */
[----:B------:R-:W-:-:S03]  /*7060*/  LEA R12, P5, R24, c[0x0][0x160], 0x1 ;  /* 0x00005800180c7a11 */ /* 0x000fc600078a08ff */
[----:B------:R-:W-:Y:S01]  /*7070*/  STL [R1+0x10b0], R6 ;  /* 0x0010b00601007387 */ /* 0x000fe20000100800 */
[----:B------:R-:W-:Y:S02]  /*7080*/  LEA R4, P6, R28, R0, 0x1 ;  /* 0x000000001c047211 */ /* 0x000fe400078c08ff */
[-C--:B------:R-:W-:Y:S01]  /*7090*/  LEA.HI.X.SX32 R0, R25, R2.reuse, 0x1, P0 ;  /* 0x0000000219007211 */ /* 0x080fe200000f0eff */
[----:B------:R0:W-:Y:S04]  /*70a0*/  STL [R1+0x10b8], R5 ;  /* 0x0010b80501007387 */ /* 0x0001e80000100800 */
[----:B------:R-:W-:Y:S04]  /*70b0*/  STL [R1+0xfd8], R4 ;  /* 0x000fd80401007387 */ /* 0x000fe80000100800 */
[----:B------:R1:W-:Y:S01]  /*70c0*/  STL [R1+0xfc4], R0 ;  /* 0x000fc40001007387 */ /* 0x0003e20000100800 */
[----:B0-----:R-:W-:-:S02]  /*70d0*/  LEA.HI.X.SX32 R5, R26, R2, 0x1, P1 ;  /* 0x000000021a057211 */ /* 0x001fc400008f0eff */
[----:B------:R-:W-:Y:S02]  /*70e0*/  LEA R10, P0, R29, c[0x0][0x160], 0x1 ;  /* 0x000058001d0a7a11 */ /* 0x000fe400078008ff */
[----:B------:R-:W-:Y:S02]  /*70f0*/  LEA.HI.X.SX32 R13, R24, c[0x0][0x164], 0x1, P5 ;  /* 0x00005900180d7a11 */ /* 0x000fe400028f0eff */
[-C--:B-1----:R-:W-:Y:S01]  /*7100*/  LEA.HI.X.SX32 R0, R27, R2.reuse, 0x1, P2 ;  /* 0x000000021b007211 */ /* 0x082fe200010f0eff */
[----:B------:R0:W-:Y:S01]  /*7110*/  STL [R1+0xfc8], R5 ;  /* 0x000fc80501007387 */ /* 0x0001e20000100800 */
[----:B------:R-:W-:Y:S01]  /*7120*/  IMAD.MOV.U32 R4, RZ, RZ, c[0x0][0x188] ;  /* 0x00006200ff047624 */ /* 0x000fe200078e00ff */
[----:B------:R-:W-:Y:S02]  /*7130*/  LEA.HI.X.SX32 R11, R29, c[0x0][0x164], 0x1, P0 ;  /* 0x000059001d0b7a11 */ /* 0x000fe400000f0eff */
[----:B------:R1:W-:Y:S01]  /*7140*/  STL [R1+0xfcc], R0 ;  /* 0x000fcc0001007387 */ /* 0x0003e20000100800 */
[----:B------:R-:W-:Y:S01]  /*7150*/  IMAD R4, R4, 0x7f, RZ ;  /* 0x0000007f04047824 */ /* 0x000fe200078e02ff */
[----:B0-----:R-:W-:-:S02]  /*7160*/  LEA.HI.X.SX32 R5, R7, R2, 0x1, P3 ;  /* 0x0000000207057211 */ /* 0x001fc400018f0eff */
[----:B------:R-:W-:Y:S01]  /*7170*/  STL.64 [R1+0x5d0], R12 ;  /* 0x0005d00c01007387 */ /* 0x000fe20000100a00 */
[----:B-1----:R-:W-:-:S03]  /*7180*/  LEA.HI.X.SX32 R0, R3, R2, 0x1, P4 ;  /* 0x0000000203007211 */ /* 0x002fc600020f0eff */
[----:B------:R0:W-:Y:S01]  /*7190*/  STL [R1+0xfd0], R5 ;  /* 0x000fd00501007387 */ /* 0x0001e20000100800 */
[----:B------:R-:W-:-:S03]  /*71a0*/  IMAD.MOV.U32 R29, RZ, RZ, c[0x0][0x188] ;  /* 0x00006200ff1d7624 */ /* 0x000fc600078e00ff */
[----:B------:R-:W-:Y:S01]  /*71b0*/  STL.64 [R1+0x5d8], R10 ;  /* 0x0005d80a01007387 */ /* 0x000fe20000100a00 */
[----:B------:R-:W-:-:S03]  /*71c0*/  IMAD.WIDE R6, R4, 0x2, R12 ;  /* 0x0000000204067825 */ /* 0x000fc600078e020c */
[----:B------:R1:W-:Y:S01]  /*71d0*/  STL [R1+0xfd4], R0 ;  /* 0x000fd40001007387 */ /* 0x0003e20000100800 */
[----:B------:R-:W-:Y:S02]  /*71e0*/  IMAD R29, R29, 0x7e, RZ ;  /* 0x0000007e1d1d7824 */ /* 0x000fe400078e02ff */
[----:B0-----:R-:W-:Y:S01]  /*71f0*/  IMAD.WIDE R4, R4, 0x2, R10 ;  /* 0x0000000204047825 */ /* 0x001fe200078e020a */
[----:B-1----:R-:W-:-:S03]  /*7200*/  LEA.HI.X.SX32 R0, R28, R2, 0x1, P6 ;  /* 0x000000021c007211 */ /* 0x002fc600030f0eff */
[----:B------:R-:W-:Y:S02]  /*7210*/  IMAD.MOV.U32 R9, RZ, RZ, c[0x0][0x188] ;  /* 0x00006200ff097624 */ /* 0x000fe400078e00ff */
[C---:B------:R-:W-:Y:S01]  /*7220*/  IMAD.WIDE R2, R29.reuse, 0x2, R12 ;  /* 0x000000021d027825 */ /* 0x040fe200078e020c */
[----:B------:R-:W-:Y:S04]  /*7230*/  STL [R1+0x7d0], R0 ;  /* 0x0007d00001007387 */ /* 0x000fe80000100800 */
[----:B------:R-:W-:Y:S04]  /*7240*/  STL [R1+0x7d8], R6 ;  /* 0x0007d80601007387 */ /* 0x000fe80000100800 */
[----:B------:R0:W-:Y:S04]  /*7250*/  STL [R1+0x7d4], R7 ;  /* 0x0007d40701007387 */ /* 0x0001e80000100800 */
[----:B------:R1:W-:Y:S04]  /*7260*/  STL [R1+0xfc0], R4 ;  /* 0x000fc00401007387 */ /* 0x0003e80000100800 */
[----:B------:R-:W-:Y:S01]  /*7270*/  STL [R1+0xfb0], R5 ;  /* 0x000fb00501007387 */ /* 0x000fe20000100800 */
[----:B0-----:R-:W-:-:S03]  /*7280*/  IMAD.WIDE R6, R29, 0x2, R10 ;  /* 0x000000021d067825 */ /* 0x001fc600078e020a */
[----:B------:R-:W-:Y:S01]  /*7290*/  STL [R1+0xfbc], R2 ;  /* 0x000fbc0201007387 */ /* 0x000fe20000100800 */
[----:B-1----:R-:W-:-:S03]  /*72a0*/  IMAD R4, R9, 0x7d, RZ ;  /* 0x0000007d09047824 */ /* 0x002fc600078e02ff */
[----:B------:R0:W-:Y:S01]  /*72b0*/  STL [R1+0xfb4], R3 ;  /* 0x000fb40301007387 */ /* 0x0001e20000100800 */
[----:B------:R-:W-:-:S03]  /*72c0*/  IMAD R0, R9, 0x7c, RZ ;  /* 0x0000007c09007824 */ /* 0x000fc600078e02ff */
[----:B------:R-:W-:Y:S01]  /*72d0*/  STL [R1+0xfb8], R6 ;  /* 0x000fb80601007387 */ /* 0x000fe20000100800 */
[----:B0-----:R-:W-:-:S03]  /*72e0*/  IMAD.WIDE R2, R4, 0x2, R12 ;  /* 0x0000000204027825 */ /* 0x001fc600078e020c */
[----:B------:R0:W-:Y:S01]  /*72f0*/  STL [R1+0xf90], R7 ;  /* 0x000f900701007387 */ /* 0x0001e20000100800 */
[----:B------:R-:W-:-:S03]  /*7300*/  IMAD.WIDE R4, R4, 0x2, R10 ;  /* 0x0000000204047825 */ /* 0x000fc600078e020a */
[----:B------:R-:W-:Y:S04]  /*7310*/  STL [R1+0xfac], R2 ;  /* 0x000fac0201007387 */ /* 0x000fe80000100800 */
[----:B------:R1:W-:Y:S04]  /*7320*/  STL [R1+0xfa4], R3 ;  /* 0x000fa40301007387 */ /* 0x0003e80000100800 */
[----:B------:R2:W-:Y:S01]  /*7330*/  STL [R1+0xfa8], R4 ;  /* 0x000fa80401007387 */ /* 0x0005e20000100800 */
[----:B0-----:R-:W-:-:S04]  /*7340*/  IMAD.WIDE R6, R0, 0x2, R10 ;  /* 0x0000000200067825 */ /* 0x001fc800078e020a */
[----:B-1----:R-:W-:Y:S01]  /*7350*/  IMAD.WIDE R2, R0, 0x2, R12 ;  /* 0x0000000200027825 */ /* 0x002fe200078e020c */
[----:B------:R-:W-:Y:S03]  /*7360*/  STL [R1+0xf9c], R5 ;  /* 0x000f9c0501007387 */ /* 0x000fe60000100800 */
[C---:B--2---:R-:W-:Y:S01]  /*7370*/  IMAD R4, R9.reuse, 0x7b, RZ ;  /* 0x0000007b09047824 */ /* 0x044fe200078e02ff */
[----:B------:R-:W-:Y:S04]  /*7380*/  STL [R1+0xfa0], R2 ;  /* 0x000fa00201007387 */ /* 0x000fe80000100800 */
        /* <DEDUP_REMOVED lines=160> */
[----:B------:R-:W-:Y:S01]  /*7d90*/  STL [R1+0xe2c], R2 ;  /* 0x000e2c0201007387 */ /* 0x000fe20000100800 */
[----:B------:R-:W-:-:S03]  /*7da0*/  IMAD R0, R9, 0x63, RZ ;  /* 0x0000006309007824 */ /* 0x000fc600078e02ff */
[----:B------:R1:W-:Y:S01]  /*7db0*/  STL [R1+0xe24], R3 ;  /* 0x000e240301007387 */ /* 0x0003e20000100800 */
[----:B0-----:R-:W-:-:S03]  /*7dc0*/  IMAD.WIDE R6, R8, 0x2, R10 ;  /* 0x0000000208067825 */ /* 0x001fc600078e020a */
[----:B------:R-:W-:Y:S01]  /*7dd0*/  STL [R1+0xe28], R4 ;  /* 0x000e280401007387 */ /* 0x000fe20000100800 */
[----:B-1----:R-:W-:-:S03]  /*7de0*/  IMAD.WIDE R2, R8, 0x2, R12 ;  /* 0x0000000208027825 */ /* 0x002fc600078e020c */
[----:B------:R0:W-:Y:S04]  /*7df0*/  STL [R1+0xe1c], R5 ;  /* 0x000e1c0501007387 */ /* 0x0001e80000100800 */
[----:B------:R-:W-:Y:S01]  /*7e00*/  STL [R1+0xe20], R2 ;  /* 0x000e200201007387 */ /* 0x000fe20000100800 */
[----:B------:R-:W-:-:S03]  /*7e10*/  IMAD R8, R9, 0x62, RZ ;  /* 0x0000006209087824 */ /* 0x000fc600078e02ff */
[----:B------:R1:W-:Y:S01]  /*7e20*/  STL [R1+0xe14], R3 ;  /* 0x000e140301007387 */ /* 0x0003e20000100800 */
[----:B0-----:R-:W-:-:S03]  /*7e30*/  IMAD.WIDE R4, R0, 0x2, R12 ;  /* 0x0000000200047825 */ /* 0x001fc600078e020c */
[----:B------:R0:W-:Y:S04]  /*7e40*/  STL [R1+0xe18], R6 ;  /* 0x000e180601007387 */ /* 0x0001e80000100800 */
[----:B------:R-:W-:Y:S01]  /*7e50*/  STL [R1+0x7dc], R7 ;  /* 0x0007dc0701007387 */ /* 0x000fe20000100800 */
[----:B-1----:R-:W-:-:S03]  /*7e60*/  IMAD.WIDE R2, R0, 0x2, R10 ;  /* 0x0000000200027825 */ /* 0x002fc600078e020a */
[----:B------:R-:W-:Y:S04]  /*7e70*/  STL [R1+0xe0c], R4 ;  /* 0x000e0c0401007387 */ /* 0x000fe80000100800 */
[----:B------:R1:W-:Y:S01]  /*7e80*/  STL [R1+0xe04], R5 ;  /* 0x000e040501007387 */ /* 0x0003e20000100800 */
[----:B0-----:R-:W-:-:S03]  /*7e90*/  IMAD R6, R9, 0x61, RZ ;  /* 0x0000006109067824 */ /* 0x001fc600078e02ff */
[----:B------:R-:W-:Y:S01]  /*7ea0*/  STL [R1+0xe08], R2 ;  /* 0x000e080201007387 */ /* 0x000fe20000100800 */
[----:B-1----:R-:W-:-:S03]  /*7eb0*/  IMAD.WIDE R4, R8, 0x2, R12 ;  /* 0x0000000208047825 */ /* 0x002fc600078e020c */
[----:B------:R0:W-:Y:S04]  /*7ec0*/  STL [R1+0xdfc], R3 ;  /* 0x000dfc0301007387 */ /* 0x0001e80000100800 */
[----:B------:R-:W-:Y:S01]  /*7ed0*/  STL [R1+0xe00], R4 ;  /* 0x000e000401007387 */ /* 0x000fe20000100800 */
[----:B------:R-:W-:-:S03]  /*7ee0*/  IMAD R0, R9, 0x60, RZ ;  /* 0x0000006009007824 */ /* 0x000fc600078e02ff */
[----:B------:R1:W-:Y:S01]  /*7ef0*/  STL [R1+0x7e0], R5 ;  /* 0x0007e00501007387 */ /* 0x0003e20000100800 */
[----:B0-----:R-:W-:-:S05]  /*7f00*/  IMAD.WIDE R2, R8, 0x2, R10 ;  /* 0x0000000208027825 */ /* 0x001fca00078e020a */
[----:B------:R-:W-:Y:S01]  /*7f10*/  STL [R1+0xdf8], R2 ;  /* 0x000df80201007387 */ /* 0x000fe20000100800 */
[----:B-1----:R-:W-:-:S03]  /*7f20*/  IMAD.WIDE R4, R6, 0x2, R12 ;  /* 0x0000000206047825 */ /* 0x002fc600078e020c */
[----:B------:R0:W-:Y:S01]  /*7f30*/  STL [R1+0x7e4], R3 ;  /* 0x0007e40301007387 */ /* 0x0001e20000100800 */
[----:B------:R-:W-:-:S03]  /*7f40*/  IMAD.WIDE R6, R6, 0x2, R10 ;  /* 0x0000000206067825 */ /* 0x000fc600078e020a */
[----:B------:R-:W-:Y:S04]  /*7f50*/  STL [R1+0x7ec], R4 ;  /* 0x0007ec0401007387 */ /* 0x000fe80000100800 */
[----:B------:R1:W-:Y:S01]  /*7f60*/  STL [R1+0x7e8], R5 ;  /* 0x0007e80501007387 */ /* 0x0003e20000100800 */
[----:B0-----:R-:W-:-:S03]  /*7f70*/  IMAD.WIDE R2, R0, 0x2, R12 ;  /* 0x0000000200027825 */ /* 0x001fc600078e020c */
[----:B------:R0:W-:Y:S04]  /*7f80*/  STL [R1+0x7f4], R6 ;  /* 0x0007f40601007387 */ /* 0x0001e80000100800 */
[----:B------:R-:W-:Y:S01]  /*7f90*/  STL [R1+0x7f0], R7 ;  /* 0x0007f00701007387 */ /* 0x000fe20000100800 */
[----:B-1----:R-:W-:-:S03]  /*7fa0*/  IMAD.WIDE R4, R0, 0x2, R10 ;  /* 0x0000000200047825 */ /* 0x002fc600078e020a */
[----:B------:R-:W-:Y:S01]  /*7fb0*/  STL [R1+0x7fc], R2 ;  /* 0x0007fc0201007387 */ /* 0x000fe20000100800 */
[----:B0-----:R-:W-:-:S03]  /*7fc0*/  IMAD R6, R9, 0x5f, RZ ;  /* 0x0000005f09067824 */ /* 0x001fc600078e02ff */
        /* <DEDUP_REMOVED lines=211> */
[----:B------:R-:W-:-:S03]  /*8d00*/  IMAD.SHL.U32 R0, R9, 0x40, RZ ;  /* 0x0000004009007824 */ /* 0x000fc600078e00ff */
        /* <DEDUP_REMOVED lines=439> */
[----:B------:R1:W-:Y:S01]  /*a880*/  STL [R1+0xdc8], R3 ;  /* 0x000dc80301007387 */ /* 0x0003e20000100800 */
[----:B0-----:R-:W-:-:S03]  /*a890*/  IMAD.WIDE R4, R0, 0x2, R10 ;  /* 0x0000000200047825 */ /* 0x001fc600078e020a */
[----:B------:R-:W-:Y:S01]  /*a8a0*/  STL [R1+0xdd4], R6 ;  /* 0x000dd40601007387 */ /* 0x000fe20000100800 */
[----:B-1----:R-:W-:-:S03]  /*a8b0*/  IMAD.WIDE R2, R0, 0x2, R12 ;  /* 0x0000000200027825 */ /* 0x002fc600078e020c */
[----:B------:R0:W-:Y:S04]  /*a8c0*/  STL [R1+0xdd0], R7 ;  /* 0x000dd00701007387 */ /* 0x0001e80000100800 */
[----:B------:R-:W-:Y:S04]  /*a8d0*/  STL [R1+0xddc], R2 ;  /* 0x000ddc0201007387 */ /* 0x000fe80000100800 */
[----:B------:R1:W-:Y:S01]  /*a8e0*/  STL [R1+0xdd8], R3 ;  /* 0x000dd80301007387 */ /* 0x0003e20000100800 */
[----:B0-----:R-:W-:-:S03]  /*a8f0*/  IMAD.WIDE R6, R9, 0x2, R12 ;  /* 0x0000000209067825 */ /* 0x001fc600078e020c */
[----:B------:R0:W-:Y:S04]  /*a900*/  STL [R1+0xde4], R4 ;  /* 0x000de40401007387 */ /* 0x0001e80000100800 */
[----:B------:R-:W-:Y:S01]  /*a910*/  STL [R1+0xde0], R5 ;  /* 0x000de00501007387 */ /* 0x000fe20000100800 */
[----:B-1----:R-:W-:-:S03]  /*a920*/  IMAD.WIDE R2, R9, 0x2, R10 ;  /* 0x0000000209027825 */ /* 0x002fc600078e020a */
[----:B------:R-:W-:Y:S04]  /*a930*/  STL [R1+0xdec], R6 ;  /* 0x000dec0601007387 */ /* 0x000fe80000100800 */
[----:B------:R-:W-:Y:S04]  /*a940*/  STL [R1+0xde8], R7 ;  /* 0x000de80701007387 */ /* 0x000fe80000100800 */
[----:B------:R1:W-:Y:S04]  /*a950*/  STL [R1+0xdf4], R2 ;  /* 0x000df40201007387 */ /* 0x0003e80000100800 */
[----:B------:R2:W-:Y:S04]  /*a960*/  STL [R1+0xdf0], R3 ;  /* 0x000df00301007387 */ /* 0x0005e80000100800 */
[----:B------:R-:W-:Y:S04]  /*a970*/  STL [R1+0x7cc], RZ ;  /* 0x0007ccff01007387 */ /* 0x000fe80000100800 */
        /* <DEDUP_REMOVED lines=154> */
[----:B------:R-:W3:Y:S04]  /*b320*/  S2R R29, SR_TID.X ;  /* 0x00000000001d7919 */ /* 0x000ee80000002100 */
        /* <DEDUP_REMOVED lines=20> */
[----:B------:R-:W-:Y:S01]  /*b470*/  STL [R1+0x5e8], RZ ;  /* 0x0005e8ff01007387 */ /* 0x000fe20000100800 */
[----:B---3--:R-:W-:-:S03]  /*b480*/  LOP3.LUT R29, R29, 0xff, RZ, 0xc0, !PT ;  /* 0x000000ff1d1d7812 */ /* 0x008fc600078ec0ff */
[----:B------:R-:W-:Y:S04]  /*b490*/  STL [R1+0x5ec], RZ ;  /* 0x0005ecff01007387 */ /* 0x000fe80000100800 */
[----:B------:R-:W-:Y:S04]  /*b4a0*/  STL [R1+0x120], RZ ;  /* 0x000120ff01007387 */ /* 0x000fe80000100800 */
[----:B------:R-:W-:Y:S04]  /*b4b0*/  STL [R1+0x124], RZ ;  /* 0x000124ff01007387 */ /* 0x000fe80000100800 */
[----:B------:R-:W-:Y:S04]  /*b4c0*/  STL [R1+0x128], RZ ;  /* 0x000128ff01007387 */ /* 0x000fe80000100800 */
[----:B------:R-:W-:Y:S01]  /*b4d0*/  STL [R1+0x12c], RZ ;  /* 0x00012cff01007387 */ /* 0x000fe20000100800 */
[----:B0-----:R-:W-:-:S03]  /*b4e0*/  IMAD.SHL.U32 R4, R29, 0x2, RZ ;  /* 0x000000021d047824 */ /* 0x001fc600078e00ff */
[----:B------:R-:W-:Y:S04]  /*b4f0*/  STL [R1+0x470], RZ ;  /* 0x000470ff01007387 */ /* 0x000fe80000100800 */
[----:B------:R-:W-:Y:S04]  /*b500*/  STL [R1+0x474], RZ ;  /* 0x000474ff01007387 */ /* 0x000fe80000100800 */
[----:B------:R-:W-:Y:S04]  /*b510*/  STL [R1+0x478], RZ ;  /* 0x000478ff01007387 */ /* 0x000fe80000100800 */
[----:B------:R-:W-:Y:S04]  /*b520*/  STL [R1+0x47c], RZ ;  /* 0x00047cff01007387 */ /* 0x000fe80000100800 */
[----:B------:R-:W3:Y:S04]  /*b530*/  LDL R29, [R1+0x790] ;  /* 0x00079000011d7983 */ /* 0x000ee80000100800 */
        /* <DEDUP_REMOVED lines=8> */
[----:B------:R-:W2:Y:S04]  /*b5c0*/  LDL.LU R24, [R1+0xec] ;  /* 0x0000ec0001187983 */ /* 0x000ea80000300800 */
        /* <DEDUP_REMOVED lines=20> */
[----:B------:R-:W4:Y:S04]  /*b710*/  LDL R28, [R1+0x518] ;  /* 0x00051800011c7983 */ /* 0x000f280000100800 */
[----:B------:R-:W-:Y:S04]  /*b720*/  STL [R1+0x4d0], RZ ;  /* 0x0004d0ff01007387 */ /* 0x000fe80000100800 */
[----:B------:R-:W-:Y:S04]  /*b730*/  STL [R1+0x4d4], RZ ;  /* 0x0004d4ff01007387 */ /* 0x000fe80000100800 */
[----:B------:R-:W-:Y:S01]  /*b740*/  STL [R1+0x4d8], RZ ;  /* 0x0004d8ff01007387 */ /* 0x000fe20000100800 */
[----:B-1----:R-:W-:-:S05]  /*b750*/  IMAD.SHL.U32 R2, R9, 0x80, RZ ;  /* 0x0000008009027824 */ /* 0x002fca00078e00ff */
[----:B------:R-:W-:Y:S01]  /*b760*/  SHF.R.S32.HI R0, RZ, 0x1f, R2 ;  /* 0x0000001fff007819 */ /* 0x000fe20000011402 */
[----:B------:R-:W-:-:S03]  /*b770*/  ULDC UR4, c[0x0][0x18c] ;  /* 0x0000630000047ab9 */ /* 0x000fc60000000800 */
[----:B------:R-:W-:Y:S02]  /*b780*/  SHF.L.U64.HI R0, R2, 0x1, R0 ;  /* 0x0000000102007819 */ /* 0x000fe40000010200 */
[C---:B------:R-:W-:Y:S02]  /*b790*/  LOP3.LUT R2, R4.reuse, 0x20, RZ, 0x3c, !PT ;  /* 0x0000002004027812 */ /* 0x040fe400078e3cff */
[C---:B------:R-:W-:Y:S01]  /*b7a0*/  LOP3.LUT R2, R4.reuse, 0x50, RZ, 0x3c, !PT ;  /* 0x0000005004027812 */ /* 0x040fe200078e3cff */
[----:B------:R-:W-:Y:S01]  /*b7b0*/  USHF.L.U32 UR4, UR4, 0x7, URZ ;  /* 0x0000000704047899 */ /* 0x000fe2000800063f */
[C---:B------:R-:W-:Y:S02]  /*b7c0*/  LOP3.LUT R5, R4.reuse, 0x30, RZ, 0x3c, !PT ;  /* 0x0000003004057812 */ /* 0x040fe400078e3cff */
[----:B------:R-:W-:Y:S01]  /*b7d0*/  LOP3.LUT R5, R4, 0x60, RZ, 0x3c, !PT ;  /* 0x0000006004057812 */ /* 0x000fe200078e3cff */
[----:B------:R-:W-:Y:S02]  /*b7e0*/  USHF.R.S32.HI UR5, URZ, 0x1f, UR4 ;  /* 0x0000001f3f057899 */ /* 0x000fe40008011404 */
[----:B------:R-:W-:-:S02]  /*b7f0*/  USHF.L.U32 UR8, UR4, 0x1, URZ ;  /* 0x0000000104087899 */ /* 0x000fc4000800063f */
[----:B------:R-:W-:Y:S01]  /*b800*/  USHF.L.U64.HI UR5, UR4, 0x1, UR5 ;  /* 0x0000000104057899 */ /* 0x000fe20008010205 */
[----:B--2---:R-:W-:-:S05]  /*b810*/  SHF.R.S32.HI R3, RZ, 0x7, R24 ;  /* 0x00000007ff037819 */ /* 0x004fca0000011418 */
        /* <DEDUP_REMOVED lines=34> */
[----:B----4-:R-:W-:-:S03]  /*ba40*/  LOP3.LUT R2, R28, 0x20, RZ, 0x3c, !PT ;  /* 0x000000201c027812 */ /* 0x010fc600078e3cff */
[----:B------:R-:W-:Y:S04]  /*ba50*/  STL [R1+0x450], RZ ;  /* 0x000450ff01007387 */ /* 0x000fe80000100800 */
[----:B------:R-:W-:Y:S04]  /*ba60*/  STL [R1+0x454], RZ ;  /* 0x000454ff01007387 */ /* 0x000fe80000100800 */
[----:B------:R-:W-:Y:S01]  /*ba70*/  STL [R1+0x458], RZ ;  /* 0x000458ff01007387 */ /* 0x000fe20000100800 */
[----:B0-----:R-:W-:-:S03]  /*ba80*/  LOP3.LUT R3, R4, 0x10, RZ, 0x3c, !PT ;  /* 0x0000001004037812 */ /* 0x001fc600078e3cff */
[----:B------:R-:W-:Y:S01]  /*ba90*/  STL [R1+0x45c], RZ ;  /* 0x00045cff01007387 */ /* 0x000fe20000100800 */
[----:B------:R-:W-:-:S03]  /*baa0*/  LOP3.LUT R3, R4, 0x40, RZ, 0x3c, !PT ;  /* 0x0000004004037812 */ /* 0x000fc600078e3cff */
[----:B------:R-:W-:Y:S01]  /*bab0*/  STL [R1+0x460], RZ ;  /* 0x000460ff01007387 */ /* 0x000fe20000100800 */
[----:B------:R-:W-:-:S03]  /*bac0*/  LOP3.LUT R3, R4, 0x70, RZ, 0x3c, !PT ;  /* 0x0000007004037812 */ /* 0x000fc600078e3cff */
[----:B------:R-:W-:Y:S01]  /*bad0*/  STL [R1+0x464], RZ ;  /* 0x000464ff01007387 */ /* 0x000fe20000100800 */
[----:B------:R-:W-:-:S03]  /*bae0*/  LOP3.LUT R4, R28, 0x40, RZ, 0x3c, !PT ;  /* 0x000000401c047812 */ /* 0x000fc600078e3cff */
[----:B------:R-:W-:Y:S01]  /*baf0*/  STL [R1+0x468], RZ ;  /* 0x000468ff01007387 */ /* 0x000fe20000100800 */
[----:B------:R-:W-:-:S03]  /*bb00*/  LOP3.LUT R3, R28, 0x60, RZ, 0x3c, !PT ;  /* 0x000000601c037812 */ /* 0x000fc600078e3cff */
[----:B------:R-:W-:Y:S04]  /*bb10*/  STL [R1+0x46c], RZ ;  /* 0x00046cff01007387 */ /* 0x000fe80000100800 */
[----:B------:R3:W-:Y:S02]  /*bb20*/  STL [R1+0x11ec], R2 ;  /* 0x0011ec0201007387 */ /* 0x0007e40000100800 */
[----:B---3--:R-:W-:Y:S02]  /*bb30*/  LOP3.LUT R2, R29, 0x40, RZ, 0x3c, !PT ;  /* 0x000000401d027812 */ /* 0x008fe400078e3cff */
.L_x_2:
[----:B------:R-:W2:Y:S01]  /*bb40*/  LDL.64 R4, [R1+0x5d8] ;  /* 0x0005d80001047983 */ /* 0x000ea20000100a00 */
[----:B0-----:R-:W-:-:S03]  /*bb50*/  IMAD.MOV.U32 R2, RZ, RZ, c[0x0][0x180] ;  /* 0x00006000ff027624 */ /* 0x001fc600078e00ff */
[----:B--2---:R0:W-:Y:S04]  /*bb60*/  STL [R1+0x3720], R5 ;  /* 0x0037200501007387 */ /* 0x0041e80000100800 */
[----:B0-----:R-:W2:Y:S04]  /*bb70*/  LDL R5, [R1+0x7cc] ;  /* 0x0007cc0001057983 */ /* 0x001ea80000100800 */
[----:B-----5:R-:W-:Y:S04]  /*bb80*/  STL [R1+0x3434], R15 ;  /* 0x0034340f01007387 */ /* 0x020fe80000100800 */
[----:B------:R-:W-:Y:S04]  /*bb90*/  STL [R1+0x343c], R15 ;  /* 0x00343c0f01007387 */ /* 0x000fe80000100800 */
        /* <DEDUP_REMOVED lines=72> */
[----:B------:R-:W-:Y:S01]  /*c020*/  STL [R1+0x3684], R15 ;  /* 0x0036840f01007387 */ /* 0x000fe20000100800 */
[----:B--2---:R-:W-:-:S03]  /*c030*/  IMAD R2, R5, -0x80, R2 ;  /* 0xffffff8005027824 */ /* 0x004fc600078e0202 */
        /* <DEDUP_REMOVED lines=18> */
[----:B------:R0:W-:Y:S04]  /*c160*/  STL [R1+0x371c], R15 ;  /* 0x00371c0f01007387 */ /* 0x0001e80000100800 */
        /* <DEDUP_REMOVED lines=133> */
[----:B------:R-:W2:Y:S01]  /*c9c0*/  LDL.LU R5, [R1+0x3720] ;  /* 0x0037200001057983 */ /* 0x000ea20000300800 */
[----:B------:R-:W-:-:S02]  /*c9d0*/  ISETP.GT.AND P0, PT, R2, RZ, PT ;  /* 0x000000ff0200720c */ /* 0x000fc40003f04270 */
[----:B0-----:R-:W-:Y:S02]  /*c9e0*/  PRMT R15, RZ, 0x7610, R15 ;  /* 0x00007610ff0f7816 */ /* 0x001fe4000000000f */
[----:B-1----:R-:W-:Y:S02]  /*c9f0*/  PRMT R14, RZ, 0x7610, R14 ;  /* 0x00007610ff0e7816 */ /* 0x002fe4000000000e */
[----:B------:R-:W-:-:S07]  /*ca00*/  ISETP.GT.AND P1, PT, R2, 0x1, PT ;  /* 0x000000010200780c */ /* 0x000fce0003f24270 */
[----:B--2---:R-:W2:Y:S04]  /*ca10*/  @P0 LDG.E.U16 R15, [R4.64] ;  /* 0x00000006040f0981 */ /* 0x004ea8000c1e1500 */
[----:B--2---:R0:W-:Y:S04]  /*ca20*/  STL [R1+0x438], R15 ;  /* 0x0004380f01007387 */ /* 0x0041e80000100800 */
[----:B0-----:R-:W2:Y:S04]  /*ca30*/  LDL.LU R15, [R1+0x371c] ;  /* 0x00371c00010f7983 */ /* 0x001ea80000300800 */
[----:B------:R-:W3:Y:S01]  /*ca40*/  LDL.64 R4, [R1+0x5d0] ;  /* 0x0005d00001047983 */ /* 0x000ee20000100a00 */
[----:B------:R-:W-:-:S02]  /*ca50*/  ISETP.GT.AND P2, PT, R2, 0x2, PT ;  /* 0x000000020200780c */ /* 0x000fc40003f44270 */
[----:B--2---:R-:W-:Y:S01]  /*ca60*/  PRMT R15, RZ, 0x7610, R15 ;  /* 0x00007610ff0f7816 */ /* 0x004fe2000000000f */
[----:B---3--:R-:W2:Y:S04]  /*ca70*/  @P0 LDG.E.U16 R14, [R4.64] ;  /* 0x00000006040e0981 */ /* 0x008ea8000c1e1500 */
[----:B--2---:R0:W-:Y:S04]  /*ca80*/  STL [R1+0x434], R14 ;  /* 0x0004340e01007387 */ /* 0x0041e80000100800 */
[----:B0-----:R-:W2:Y:S04]  /*ca90*/  LDL.LU R14, [R1+0x3718] ;  /* 0x00371800010e7983 */ /* 0x001ea80000300800 */
[----:B------:R-:W3:Y:S04]  /*caa0*/  LDL R4, [R1+0xdf0] ;  /* 0x000df00001047983 */ /* 0x000ee80000100800 */
[----:B------:R-:W3:Y:S01]  /*cab0*/  LDL R5, [R1+0xdf4] ;  /* 0x000df40001057983 */ /* 0x000ee20000100800 */
[----:B--2---:R-:W-:-:S02]  /*cac0*/  PRMT R14, RZ, 0x7610, R14 ;  /* 0x00007610ff0e7816 */ /* 0x004fc4000000000e */
[----:B---3--:R-:W-:-:S04]  /*cad0*/  @P1 LOP3.LUT R5, R5, R4, RZ, 0x3c, !PT ;  /* 0x0000000405051212 */ /* 0x008fc800078e3cff */
[----:B------:R-:W-:-:S04]  /*cae0*/  @P1 LOP3.LUT R4, R5, R4, RZ, 0x3c, !PT ;  /* 0x0000000405041212 */ /* 0x000fc800078e3cff */
[----:B------:R-:W-:-:S05]  /*caf0*/  @P1 LOP3.LUT R5, R5, R4, RZ, 0x3c, !PT ;  /* 0x0000000405051212 */ /* 0x000fca00078e3cff */
[----:B------:R-:W2:Y:S04]  /*cb00*/  @P1 LDG.E.U16 R15, [R4.64] ;  /* 0x00000006040f1981 */ /* 0x000ea8000c1e1500 */
[----:B--2---:R0:W-:Y:S04]  /*cb10*/  STL [R1+0x430], R15 ;  /* 0x0004300f01007387 */ /* 0x0041e80000100800 */
[----:B0-----:R-:W2:Y:S04]  /*cb20*/  LDL.LU R15, [R1+0x3714] ;  /* 0x00371400010f7983 */ /* 0x001ea80000300800 */
[----:B------:R-:W3:Y:S04]  /*cb30*/  LDL R4, [R1+0xde8] ;  /* 0x000de80001047983 */ /* 0x000ee80000100800 */
[----:B------:R-:W3:Y:S01]  /*cb40*/  LDL R5, [R1+0xdec] ;  /* 0x000dec0001057983 */ /* 0x000ee20000100800 */
[----:B------:R-:W-:-:S02]  /*cb50*/  ISETP.GT.AND P0, PT, R2, 0x3, PT ;  /* 0x000000030200780c */ /* 0x000fc40003f04270 */
[----:B--2---:R-:W-:Y:S02]  /*cb60*/  PRMT R15, RZ, 0x7610, R15 ;  /* 0x00007610ff0f7816 */ /* 0x004fe4000000000f */
        /* <DEDUP_REMOVED lines=530> */
[----:B------:R-:W-:-:S02]  /*ec90*/  PRMT R0, RZ, 0x7610, R0 ;  /* 0x00007610ff007816 */ /* 0x000fc40000000000 */
[----:B------:R-:W-:Y:S02]  /*eca0*/  ISETP.GT.AND P1, PT, R2, 0x1f, PT ;  /* 0x0000001f0200780c */ /* 0x000fe40003f24270 */
        /* <DEDUP_REMOVED lines=10> */
[----:B---3--:R-:W-:-:S04]  /*ed50*/  @P0 LOP3.LUT R5, R5, R4, RZ, 0x3c, !PT ;  /* 0x0000000405050212 */ /* 0x008fc800078e3cff */
[----:B------:R-:W-:-:S04]  /*ed60*/  @P0 LOP3.LUT R4, R5, R4, RZ, 0x3c, !PT ;  /* 0x0000000405040212 */ /* 0x000fc800078e3cff */
[----:B------:R-:W-:-:S05]  /*ed70*/  @P0 LOP3.LUT R5, R5, R4, RZ, 0x3c, !PT ;  /* 0x0000000405050212 */ /* 0x000fca00078e3cff */
[----:B------:R-:W3:Y:S04]  /*ed80*/  @P0 LDG.E.U16 R15, [R4.64] ;  /* 0x00000006040f0981 */ /* 0x000ee8000c1e1500 */
[----:B---3--:R0:W-:Y:S04]  /*ed90*/  STL [R1+0x2d0], R15 ;  /* 0x0002d00f01007387 */ /* 0x0081e80000100800 */
[----:B0-----:R-:W3:Y:S04]  /*eda0*/  LDL.LU R15, [R1+0x362c] ;  /* 0x00362c00010f7983 */ /* 0x001ee80000300800 */
[----:B------:R-:W4:Y:S04]  /*edb0*/  LDL R4, [R1+0xc18] ;  /* 0x000c180001047983 */ /* 0x000f280000100800 */
[----:B------:R-:W4:Y:S01]  /*edc0*/  LDL R5, [R1+0xc1c] ;  /* 0x000c1c0001057983 */ /* 0x000f220000100800 */
[----:B--2---:R-:W-:-:S02]  /*edd0*/  PRMT R14, RZ, 0x7610, R14 ;  /* 0x00007610ff0e7816 */ /* 0x004fc4000000000e */
[----:B----4-:R-:W-:-:S04]  /*ede0*/  @P0 LOP3.LUT R5, R5, R4, RZ, 0x3c, !PT ;  /* 0x0000000405050212 */ /* 0x010fc800078e3cff */
[----:B------:R-:W-:-:S04]  /*edf0*/  @P0 LOP3.LUT R4, R5, R4, RZ, 0x3c, !PT ;  /* 0x0000000405040212 */ /* 0x000fc800078e3cff */
[----:B------:R-:W-:-:S05]  /*ee00*/  @P0 LOP3.LUT R5, R5, R4, RZ, 0x3c, !PT ;  /* 0x0000000405050212 */ /* 0x000fca00078e3cff */
[----:B------:R0:W2:Y:S04]  /*ee10*/  @P0 LDG.E.U16 R0, [R4.64] ;  /* 0x0000000604000981 */ /* 0x0000a8000c1e1500 */
[----:B0-----:R-:W4:Y:S04]  /*ee20*/  LDL R4, [R1+0xc10] ;  /* 0x000c100001047983 */ /* 0x001f280000100800 */
[----:B------:R-:W4:Y:S01]  /*ee30*/  LDL R5, [R1+0xc14] ;  /* 0x000c140001057983 */ /* 0x000f220000100800 */
[----:B---3--:R-:W-:Y:S02]  /*ee40*/  PRMT R15, RZ, 0x7610, R15 ;  /* 0x00007610ff0f7816 */ /* 0x008fe4000000000f */
[----:B------:R-:W-:Y:S01]  /*ee50*/  ISETP.GT.AND P0, PT, R2, 0x21, PT ;  /* 0x000000210200780c */ /* 0x000fe20003f04270 */
[----:B--2---:R-:W-:Y:S01]  /*ee60*/  STL [R1+0x3304], R0 ;  /* 0x0033040001007387 */ /* 0x004fe20000100800 */
[----:B----4-:R-:W-:-:S04]  /*ee70*/  @P1 LOP3.LUT R5, R5, R4, RZ, 0x3c, !PT ;  /* 0x0000000405051212 */ /* 0x010fc800078e3cff */
        /* <DEDUP_REMOVED lines=905> */
[----:B0-----:R-:W2:Y:S01]  /*12710*/  LDL.LU R14, [R1+0x34b0] ;  /* 0x0034b000010e7983 */ /* 0x001ea20000300800 */
[----:B------:R-:W3:Y:S02]  /*12720*/  LDL R4, [R1+0x910] ;  /* 0x0009100001047983 */ /* 0x000ee40000100800 */
        /* <DEDUP_REMOVED lines=294> */
[----:B------:R-:W3:Y:S02]  /*13990*/  LDL R5, [R1+0x81c] ;  /* 0x00081c0001057983 */ /* 0x000ee40000100800 */
[----:B---3--:R-:W-:-:S04]  /*139a0*/  @P1 LOP3.LUT R5, R5, R4, RZ, 0x3c, !PT ;  /* 0x0000000405051212 */ /* 0x008fc800078e3cff */
[----:B------:R-:W-:-:S04]  /*139b0*/  @P1 LOP3.LUT R4, R5, R4, RZ, 0x3c, !PT ;  /* 0x0000000405041212 */ /* 0x000fc800078e3cff */
[----:B------:R-:W-:-:S05]  /*139c0*/  @P1 LOP3.LUT R5, R5, R4, RZ, 0x3c, !PT ;  /* 0x0000000405051212 */ /* 0x000fca00078e3cff */
[----:B------:R-:W3:Y:S04]  /*139d0*/  @P1 LDG.E.U16 R14, [R4.64] ;  /* 0x00000006040e1981 */ /* 0x000ee8000c1e1500 */
[----:B---3--:R0:W-:Y:S04]  /*139e0*/  STL [R1+0x204], R14 ;  /* 0x0002040e01007387 */ /* 0x0081e80000100800 */
[----:B0-----:R-:W3:Y:S01]  /*139f0*/  LDL.LU R14, [R1+0x3430] ;  /* 0x00343000010e7983 */ /* 0x001ee20000300800 */
[----:B------:R-:W4:Y:S02]  /*13a00*/  LDL R4, [R1+0x810] ;  /* 0x0008100001047983 */ /* 0x000f240000100800 */
[----:B------:R-:W4:Y:S01]  /*13a10*/  LDL R5, [R1+0x814] ;  /* 0x0008140001057983 */ /* 0x000f220000100800 */
[----:B------:R-:W-:-:S02]  /*13a20*/  PRMT R29, RZ, 0x7610, R29 ;  /* 0x00007610ff1d7816 */ /* 0x000fc4000000001d */
[----:B----4-:R-:W-:-:S04]  /*13a30*/  @P2 LOP3.LUT R5, R5, R4, RZ, 0x3c, !PT ;  /* 0x0000000405052212 */ /* 0x010fc800078e3cff */
[----:B------:R-:W-:-:S04]  /*13a40*/  @P2 LOP3.LUT R4, R5, R4, RZ, 0x3c, !PT ;  /* 0x0000000405042212 */ /* 0x000fc800078e3cff */
[----:B------:R-:W-:-:S05]  /*13a50*/  @P2 LOP3.LUT R5, R5, R4, RZ, 0x3c, !PT ;  /* 0x0000000405052212 */ /* 0x000fca00078e3cff */
[----:B------:R-:W4:Y:S04]  /*13a60*/  @P2 LDG.E.U16 R29, [R4.64] ;  /* 0x00000006041d2981 */ /* 0x000f28000c1e1500 */
[----:B----4-:R0:W-:Y:S04]  /*13a70*/  STL [R1+0x200], R29 ;  /* 0x0002001d01007387 */ /* 0x0101e80000100800 */
[----:B0-----:R-:W4:Y:S01]  /*13a80*/  LDL.LU R29, [R1+0x342c] ;  /* 0x00342c00011d7983 */ /* 0x001f220000300800 */
[----:B------:R-:W2:Y:S02]  /*13a90*/  LDL R4, [R1+0x808] ;  /* 0x0008080001047983 */ /* 0x000ea40000100800 */
[----:B------:R-:W2:Y:S01]  /*13aa0*/  LDL R5, [R1+0x80c] ;  /* 0x00080c0001057983 */ /* 0x000ea20000100800 */
[----:B------:R-:W-:-:S02]  /*13ab0*/  PRMT R28, RZ, 0x7610, R28 ;  /* 0x00007610ff1c7816 */ /* 0x000fc4000000001c */
[----:B------:R-:W-:Y:S02]  /*13ac0*/  ISETP.GT.AND P0, PT, R2, 0x60, PT ;  /* 0x000000600200780c */ /* 0x000fe40003f04270 */
[----:B--2---:R-:W-:-:S04]  /*13ad0*/  @P2 LOP3.LUT R5, R5, R4, RZ, 0x3c, !PT ;  /* 0x0000000405052212 */ /* 0x004fc800078e3cff */
[----:B------:R-:W-:-:S04]  /*13ae0*/  @P2 LOP3.LUT R4, R5, R4, RZ, 0x3c, !PT ;  /* 0x0000000405042212 */ /* 0x000fc800078e3cff */
[----:B------:R-:W-:-:S05]  /*13af0*/  @P2 LOP3.LUT R5, R5, R4, RZ, 0x3c, !PT ;  /* 0x0000000405052212 */ /* 0x000fca00078e3cff */
[----:B------:R-:W2:Y:S04]  /*13b00*/  @P2 LDG.E.U16 R28, [R4.64] ;  /* 0x00000006041c2981 */ /* 0x000ea8000c1e1500 */
[----:B--2---:R0:W-:Y:S04]  /*13b10*/  STL [R1+0x1f8], R28 ;  /* 0x0001f81c01007387 */ /* 0x0041e80000100800 */
[----:B0-----:R-:W2:Y:S01]  /*13b20*/  LDL.LU R28, [R1+0x3428] ;  /* 0x00342800011c7983 */ /* 0x001ea20000300800 */
[----:B------:R-:W2:Y:S02]  /*13b30*/  LDL R4, [R1+0x800] ;  /* 0x0008000001047983 */ /* 0x000ea40000100800 */
[----:B------:R-:W2:Y:S01]  /*13b40*/  LDL R5, [R1+0x804] ;  /* 0x0008040001057983 */ /* 0x000ea20000100800 */
[----:B------:R-:W-:-:S02]  /*13b50*/  PRMT R16, RZ, 0x7610, R16 ;  /* 0x00007610ff107816 */ /* 0x000fc40000000010 */
        /* <DEDUP_REMOVED lines=108> */
[----:B------:R0:W2:Y:S04]  /*14220*/  @P1 LDG.E.U16 R15, [R4.64] ;  /* 0x00000006040f1981 */ /* 0x0000a8000c1e1500 */
[----:B0-----:R-:W3:Y:S04]  /*14230*/  LDL R4, [R1+0xe10] ;  /* 0x000e100001047983 */ /* 0x001ee80000100800 */
[----:B------:R-:W3:Y:S01]  /*14240*/  LDL R5, [R1+0xe38] ;  /* 0x000e380001057983 */ /* 0x000ee20000100800 */
[----:B------:R-:W-:-:S03]  /*14250*/  PRMT R21, RZ, 0x7610, R21 ;  /* 0x00007610ff157816 */ /* 0x000fc60000000015 */
[----:B--2---:R0:W-:Y:S04]  /*14260*/  STL [R1+0x2c], R15 ;  /* 0x00002c0f01007387 */ /* 0x0041e80000100800 */
[----:B0-----:R-:W2:Y:S01]  /*14270*/  LDL R15, [R1+0xe6c] ;  /* 0x000e6c00010f7983 */ /* 0x001ea20000100800 */
[-C--:B---3--:R-:W-:Y:S02]  /*14280*/  @P0 LOP3.LUT R5, R5, R4.reuse, RZ, 0x3c, !PT ;  /* 0x0000000405050212 */ /* 0x088fe400078e3cff */
[----:B------:R-:W-:Y:S02]  /*14290*/  ISETP.GT.AND P1, PT, R2, 0x68, PT ;  /* 0x000000680200780c */ /* 0x000fe40003f24270 */
[----:B------:R-:W-:-:S04]  /*142a0*/  @P0 LOP3.LUT R4, R5, R4, RZ, 0x3c, !PT ;  /* 0x0000000405040212 */ /* 0x000fc800078e3cff */
[----:B------:R-:W-:-:S05]  /*142b0*/  @P0 LOP3.LUT R5, R5, R4, RZ, 0x3c, !PT ;  /* 0x0000000405050212 */ /* 0x000fca00078e3cff */
[----:B------:R-:W3:Y:S04]  /*142c0*/  @P0 LDG.E.U16 R21, [R4.64] ;  /* 0x0000000604150981 */ /* 0x000ee8000c1e1500 */
[----:B---3--:R0:W-:Y:S04]  /*142d0*/  STL [R1+0x1c8], R21 ;  /* 0x0001c81501007387 */ /* 0x0081e80000100800 */
[----:B0-----:R-:W3:Y:S01]  /*142e0*/  LDL.LU R21, [R1+0x33f8] ;  /* 0x0033f80001157983 */ /* 0x001ee20000300800 */
        /* <DEDUP_REMOVED lines=25> */
[----:B------:R-:W2:Y:S01]  /*14480*/  @P2 LDG.E.U16 R24, [R4.64] ;  /* 0x0000000604182981 */ /* 0x000ea2000c1e1500 */
[----:B------:R-:W-:-:S03]  /*14490*/  PRMT R20, RZ, 0x7610, R20 ;  /* 0x00007610ff147816 */ /* 0x000fc60000000014 */
[----:B--2---:R0:W-:Y:S04]  /*144a0*/  STL [R1+0x20], R24 ;  /* 0x0000201801007387 */ /* 0x0041e80000100800 */
[----:B0-----:R-:W2:Y:S01]  /*144b0*/  LDL.LU R24, [R1+0x33ec] ;  /* 0x0033ec0001187983 */ /* 0x001ea20000300800 */
[----:B------:R-:W2:Y:S02]  /*144c0*/  LDL R5, [R1+0xe64] ;  /* 0x000e640001057983 */ /* 0x000ea40000100800 */
[----:B------:R-:W-:Y:S01]  /*144d0*/  @P2 IMAD.MOV.U32 R4, RZ, RZ, R15 ;  /* 0x000000ffff042224 */ /* 0x000fe200078e000f */
[----:B------:R-:W-:Y:S01]  /*144e0*/  ISETP.GT.AND P1, PT, R2, 0x6a, PT ;  /* 0x0000006a0200780c */ /* 0x000fe20003f24270 */
[----:B------:R-:W3:Y:S04]  /*144f0*/  LDL R15, [R1+0xe98] ;  /* 0x000e9800010f7983 */ /* 0x000ee80000100800 */
[----:B--2---:R-:W2:Y:S04]  /*14500*/  @P2 LDG.E.U16 R20, [R4.64] ;  /* 0x0000000604142981 */ /* 0x004ea8000c1e1500 */
        /* <DEDUP_REMOVED lines=42> */
[----:B---3--:R-:W-:Y:S01]  /*147b0*/  @P1 IMAD.MOV.U32 R4, RZ, RZ, R15 ;  /* 0x000000ffff041224 */ /* 0x008fe200078e000f */
[----:B------:R-:W-:Y:S01]  /*147c0*/  PRMT R0, RZ, 0x7610, R0 ;  /* 0x00007610ff007816 */ /* 0x000fe20000000000 */
[----:B------:R-:W3:Y:S04]  /*147d0*/  LDL R15, [R1+0xf30] ;  /* 0x000f3000010f7983 */ /* 0x000ee80000100800 */
[----:B--2---:R0:W2:Y:S04]  /*147e0*/  @P1 LDG.E.U16 R14, [R4.64] ;  /* 0x00000006040e1981 */ /* 0x0040a8000c1e1500 */
[----:B0-----:R-:W2:Y:S04]  /*147f0*/  LDL R4, [R1+0xe94] ;  /* 0x000e940001047983 */ /* 0x001ea80000100800 */
[----:B------:R-:W2:Y:S02]  /*14800*/  LDL R5, [R1+0xea0] ;  /* 0x000ea00001057983 */ /* 0x000ea40000100800 */
[----:B--2---:R-:W-:-:S04]  /*14810*/  @P1 LOP3.LUT R5, R5, R4, RZ, 0x3c, !PT ;  /* 0x0000000405051212 */ /* 0x004fc800078e3cff */
[----:B------:R-:W-:-:S04]  /*14820*/  @P1 LOP3.LUT R4, R5, R4, RZ, 0x3c, !PT ;  /* 0x0000000405041212 */ /* 0x000fc800078e3cff */
[----:B------:R-:W-:Y:S01]  /*14830*/  @P1 LOP3.LUT R5, R5, R4, RZ, 0x3c, !PT ;  /* 0x0000000405051212 */ /* 0x000fe200078e3cff */
[----:B------:R0:W-:Y:S04]  /*14840*/  STL [R1+0x8], R14 ;  /* 0x0000080e01007387 */ /* 0x0001e80000100800 */
[----:B------:R1:W2:Y:S01]  /*14850*/  @P1 LDG.E.U16 R0, [R4.64] ;  /* 0x0000000604001981 */ /* 0x0002a2000c1e1500 */
[----:B------:R-:W-:Y:S02]  /*14860*/  ISETP.GT.AND P2, PT, R2, 0x70, PT ;  /* 0x000000700200780c */ /* 0x000fe40003f44270 */
[----:B----4-:R-:W-:Y:S01]  /*14870*/  PRMT R29, RZ, 0x7610, R29 ;  /* 0x00007610ff1d7816 */ /* 0x010fe2000000001d */
[----:B0-----:R-:W4:Y:S04]  /*14880*/  LDL R14, [R1+0xf58] ;  /* 0x000f5800010e7983 */ /* 0x001f280000100800 */
[----:B-1----:R-:W2:Y:S04]  /*14890*/  LDL R4, [R1+0xeb0] ;  /* 0x000eb00001047983 */ /* 0x002ea80000100800 */
[----:B------:R-:W2:Y:S02]  /*148a0*/  LDL R5, [R1+0xed8] ;  /* 0x000ed80001057983 */ /* 0x000ea40000100800 */
[----:B--2---:R-:W-:-:S04]  /*148b0*/  @P2 LOP3.LUT R5, R5, R4, RZ, 0x3c, !PT ;  /* 0x0000000405052212 */ /* 0x004fc800078e3cff */
[----:B------:R-:W-:-:S04]  /*148c0*/  @P2 LOP3.LUT R4, R5, R4, RZ, 0x3c, !PT ;  /* 0x0000000405042212 */ /* 0x000fc800078e3cff */
[----:B------:R-:W-:Y:S01]  /*148d0*/  @P2 LOP3.LUT R5, R5, R4, RZ, 0x3c, !PT ;  /* 0x0000000405052212 */ /* 0x000fe200078e3cff */
[----:B------:R-:W-:Y:S04]  /*148e0*/  STL [R1+0x3364], R0 ;  /* 0x0033640001007387 */ /* 0x000fe80000100800 */
[----:B------:R0:W2:Y:S04]  /*148f0*/  @P2 LDG.E.U16 R29, [R4.64] ;  /* 0x00000006041d2981 */ /* 0x0000a8000c1e1500 */
[----:B0-----:R-:W2:Y:S04]  /*14900*/  LDL R4, [R1+0xed4] ;  /* 0x000ed40001047983 */ /* 0x001ea80000100800 */
[----:B------:R-:W2:Y:S01]  /*14910*/  LDL R5, [R1+0xee0] ;  /* 0x000ee00001057983 */ /* 0x000ea20000100800 */
[----:B------:R-:W-:-:S02]  /*14920*/  PRMT R28, RZ, 0x7610, R28 ;  /* 0x00007610ff1c7816 */ /* 0x000fc4000000001c */
[----:B------:R-:W-:Y:S02]  /*14930*/  ISETP.GT.AND P3, PT, R2, 0x78, PT ;  /* 0x000000780200780c */ /* 0x000fe40003f64270 */
[----:B--2---:R-:W-:-:S04]  /*14940*/  @P2 LOP3.LUT R5, R5, R4, RZ, 0x3c, !PT ;  /* 0x0000000405052212 */ /* 0x004fc800078e3cff */
[----:B------:R-:W-:-:S04]  /*14950*/  @P2 LOP3.LUT R4, R5, R4, RZ, 0x3c, !PT ;  /* 0x0000000405042212 */ /* 0x000fc800078e3cff */
[----:B------:R-:W-:-:S05]  /*14960*/  @P2 LOP3.LUT R5, R5, R4, RZ, 0x3c, !PT ;  /* 0x0000000405052212 */ /* 0x000fca00078e3cff */
[----:B------:R4:W2:Y:S01]  /*14970*/  @P2 LDG.E.U16 R28, [R4.64] ;  /* 0x00000006041c2981 */ /* 0x0008a2000c1e1500 */
[----:B------:R-:W-:-:S03]  /*14980*/  PRMT R16, RZ, 0x7610, R16 ;  /* 0x00007610ff107816 */ /* 0x000fc60000000010 */
[----:B------:R0:W-:Y:S01]  /*14990*/  STL [R1+0x33c0], R29 ;  /* 0x0033c01d01007387 */ /* 0x0001e20000100800 */
[----:B----4-:R-:W-:Y:S02]  /*149a0*/  @P3 IMAD.MOV.U32 R4, RZ, RZ, R14 ;  /* 0x000000ffff043224 */ /* 0x010fe400078e000e */
[----:B---3--:R-:W-:Y:S01]  /*149b0*/  @P3 IMAD.MOV.U32 R5, RZ, RZ, R15 ;  /* 0x000000ffff053224 */ /* 0x008fe200078e000f */
[----:B0-----:R-:W3:Y:S04]  /*149c0*/  LDL R29, [R1+0xf60] ;  /* 0x000f6000011d7983 */ /* 0x001ee80000100800 */
[----:B------:R0:W4:Y:S04]  /*149d0*/  @P3 LDG.E.U16 R16, [R4.64] ;  /* 0x0000000604103981 */ /* 0x000128000c1e1500 */
[----:B--2---:R1:W-:Y:S01]  /*149e0*/  STL [R1+0x33c4], R28 ;  /* 0x0033c41c01007387 */ /* 0x0043e20000100800 */
[----:B0-----:R-:W2:Y:S01]  /*149f0*/  LDL R5, [R1+0xf54] ;  /* 0x000f540001057983 */ /* 0x001ea20000100800 */
[----:B------:R-:W-:Y:S01]  /*14a00*/  PRMT R13, RZ, 0x7610, R13 ;  /* 0x00007610ff0d7816 */ /* 0x000fe2000000000d */
[----:B------:R-:W2:Y:S01]  /*14a10*/  LDL R15, [R1+0xee4] ;  /* 0x000ee400010f7983 */ /* 0x000ea20000100800 */
[----:B------:R-:W2:Y:S04]  /*14a20*/  LDL R14, [R1+0xeec] ;  /* 0x000eec00010e7983 */ /* 0x000ea80000100800 */
[----:B-1----:R-:W2:Y:S01]  /*14a30*/  LDL R28, [R1+0xee8] ;  /* 0x000ee800011c7983 */ /* 0x002ea20000100800 */
[----:B---3--:R-:W-:-:S03]  /*14a40*/  @P3 IMAD.MOV.U32 R4, RZ, RZ, R29 ;  /* 0x000000ffff043224 */ /* 0x008fc600078e001d */
[----:B----4-:R-:W-:Y:S01]  /*14a50*/  STL [R1+0x33c8], R16 ;  /* 0x0033c81001007387 */ /* 0x010fe20000100800 */
[----:B------:R-:W-:Y:S02]  /*14a60*/  ISETP.GT.AND P1, PT, R2, 0x6d, PT ;  /* 0x0000006d0200780c */ /* 0x000fe40003f24270 */
[----:B------:R-:W-:Y:S01]  /*14a70*/  PRMT R3, RZ, 0x7610, R3 ;  /* 0x00007610ff037816 */ /* 0x000fe20000000003 */
[----:B------:R-:W3:Y:S01]  /*14a80*/  LDL R29, [R1+0xf68] ;  /* 0x000f6800011d7983 */ /* 0x000ee20000100800 */
[----:B--2---:R0:W2:Y:S04]  /*14a90*/  @P3 LDG.E.U16 R13, [R4.64] ;  /* 0x00000006040d3981 */ /* 0x0040a8000c1e1500 */
[----:B0-----:R-:W4:Y:S04]  /*14aa0*/  LDL R4, [R1+0xe9c] ;  /* 0x000e9c0001047983 */ /* 0x001f280000100800 */
[----:B------:R-:W4:Y:S02]  /*14ab0*/  LDL R5, [R1+0xea8] ;  /* 0x000ea80001057983 */ /* 0x000f240000100800 */
[----:B----4-:R-:W-:-:S04]  /*14ac0*/  @P1 LOP3.LUT R5, R5, R4, RZ, 0x3c, !PT ;  /* 0x0000000405051212 */ /* 0x010fc800078e3cff */
[----:B------:R-:W-:-:S04]  /*14ad0*/  @P1 LOP3.LUT R4, R5, R4, RZ, 0x3c, !PT ;  /* 0x0000000405041212 */ /* 0x000fc800078e3cff */
[----:B------:R-:W-:-:S05]  /*14ae0*/  @P1 LOP3.LUT R5, R5, R4, RZ, 0x3c, !PT ;  /* 0x0000000405051212 */ /* 0x000fca00078e3cff */
[----:B------:R-:W4:Y:S04]  /*14af0*/  @P1 LDG.E.U16 R3, [R4.64] ;  /* 0x0000000604031981 */ /* 0x000f28000c1e1500 */
[----:B--2---:R-:W-:Y:S01]  /*14b00*/  STL [R1+0x33cc], R13 ;  /* 0x0033cc0d01007387 */ /* 0x004fe20000100800 */
[----:B------:R-:W-:Y:S02]  /*14b10*/  ISETP.GT.AND P2, PT, R2, 0x71, PT ;  /* 0x000000710200780c */ /* 0x000fe40003f44270 */
[----:B------:R-:W-:Y:S01]  /*14b20*/  PRMT R27, RZ, 0x7610, R27 ;  /* 0x00007610ff1b7816 */ /* 0x000fe2000000001b */
[----:B----4-:R0:W-:Y:S04]  /*14b30*/  STL [R1], R3 ;  /* 0x0000000301007387 */ /* 0x0101e80000100800 */
[----:B0-----:R-:W2:Y:S01]  /*14b40*/  LDL.LU R3, [R1+0x33d4] ;  /* 0x0033d40001037983 */ /* 0x001ea20000300800 */
[----:B------:R-:W4:Y:S05]  /*14b50*/  LDL R5, [R1+0xedc] ;  /* 0x000edc0001057983 */ /* 0x000f2a0000100800 */
[----:B------:R-:W-:Y:S01]  /*14b60*/  @P2 IMAD.MOV.U32 R4, RZ, RZ, R28 ;  /* 0x000000ffff042224 */ /* 0x000fe200078e001c */
[----:B------:R-:W-:Y:S01]  /*14b70*/  PRMT R26, RZ, 0x7610, R26 ;  /* 0x00007610ff1a7816 */ /* 0x000fe2000000001a */
[----:B------:R-:W2:Y:S04]  /*14b80*/  LDL R28, [R1+0xf6c] ;  /* 0x000f6c00011c7983 */ /* 0x000ea80000100800 */
[----:B----4-:R0:W4:Y:S02]  /*14b90*/  @P2 LDG.E.U16 R27, [R4.64] ;  /* 0x00000006041b2981 */ /* 0x010124000c1e1500 */
[----:B0-----:R-:W-:-:S02]  /*14ba0*/  @P2 IMAD.MOV.U32 R4, RZ, RZ, R14 ;  /* 0x000000ffff042224 */ /* 0x001fc400078e000e */
[----:B------:R-:W-:-:S05]  /*14bb0*/  @P2 IMAD.MOV.U32 R5, RZ, RZ, R15 ;  /* 0x000000ffff052224 */ /* 0x000fca00078e000f */
[----:B------:R-:W2:Y:S04]  /*14bc0*/  @P2 LDG.E.U16 R26, [R4.64] ;  /* 0x00000006041a2981 */ /* 0x000ea8000c1e1500 */
[----:B----4-:R0:W-:Y:S01]  /*14bd0*/  STL [R1+0x33ac], R27 ;  /* 0x0033ac1b01007387 */ /* 0x0101e20000100800 */
[----:B------:R-:W4:Y:S02]  /*14be0*/  LDL R15, [R1+0xed0] ;  /* 0x000ed000010f7983 */ /* 0x000f240000100800 */
[----:B------:R-:W4:Y:S01]  /*14bf0*/  LDL R14, [R1+0xef8] ;  /* 0x000ef800010e7983 */ /* 0x000f220000100800 */
[----:B0-----:R-:W4:Y:S04]  /*14c00*/  LDL R27, [R1+0xf5c] ;  /* 0x000f5c00011b7983 */ /* 0x001f280000100800 */
[----:B--2---:R0:W-:Y:S04]  /*14c10*/  STL [R1+0x33b0], R26 ;  /* 0x0033b01a01007387 */ /* 0x0041e80000100800 */
[----:B0-----:R-:W2:Y:S01]  /*14c20*/  LDL R26, [R1+0xf64] ;  /* 0x000f6400011a7983 */ /* 0x001ea20000100800 */
[----:B------:R-:W-:-:S02]  /*14c30*/  ISETP.GT.AND P3, PT, R2, 0x79, PT ;  /* 0x000000790200780c */ /* 0x000fc40003f64270 */
[----:B------:R-:W-:Y:S02]  /*14c40*/  PRMT R12, RZ, 0x7610, R12 ;  /* 0x00007610ff0c7816 */ /* 0x000fe4000000000c */
[----:B------:R-:W-:Y:S02]  /*14c50*/  ISETP.GT.AND P2, PT, R2, 0x72, PT ;  /* 0x000000720200780c */ /* 0x000fe40003f44270 */
[----:B------:R-:W-:-:S07]  /*14c60*/  PRMT R11, RZ, 0x7610, R11 ;  /* 0x00007610ff0b7816 */ /* 0x000fce000000000b */
[----:B---3--:R-:W-:Y:S02]  /*14c70*/  @P3 IMAD.MOV.U32 R4, RZ, RZ, R29 ;  /* 0x000000ffff043224 */ /* 0x008fe400078e001d */
[----:B------:R-:W3:Y:S01]  /*14c80*/  LDL R29, [R1+0xef4] ;  /* 0x000ef400011d7983 */ /* 0x000ee20000100800 */
[----:B------:R-:W-:Y:S01]  /*14c90*/  PRMT R25, RZ, 0x7610, R25 ;  /* 0x00007610ff197816 */ /* 0x000fe20000000019 */
[----:B----4-:R-:W-:Y:S02]  /*14ca0*/  @P3 IMAD.MOV.U32 R5, RZ, RZ, R27 ;  /* 0x000000ffff053224 */ /* 0x010fe400078e001b */
[----:B------:R-:W4:Y:S04]  /*14cb0*/  LDL R27, [R1+0xf00] ;  /* 0x000f0000011b7983 */ /* 0x000f280000100800 */
[----:B------:R0:W4:Y:S02]  /*14cc0*/  @P3 LDG.E.U16 R12, [R4.64] ;  /* 0x00000006040c3981 */ /* 0x000124000c1e1500 */
[----:B0-----:R-:W-:-:S02]  /*14cd0*/  @P3 IMAD.MOV.U32 R4, RZ, RZ, R28 ;  /* 0x000000ffff043224 */ /* 0x001fc400078e001c */
[----:B--2---:R-:W-:-:S05]  /*14ce0*/  @P3 IMAD.MOV.U32 R5, RZ, RZ, R26 ;  /* 0x000000ffff053224 */ /* 0x004fca00078e001a */
[----:B------:R0:W2:Y:S02]  /*14cf0*/  @P3 LDG.E.U16 R11, [R4.64] ;  /* 0x00000006040b3981 */ /* 0x0000a4000c1e1500 */
[----:B0-----:R-:W-:Y:S02]  /*14d00*/  @P2 IMAD.MOV.U32 R4, RZ, RZ, R14 ;  /* 0x000000ffff042224 */ /* 0x001fe400078e000e */
[----:B------:R-:W-:-:S05]  /*14d10*/  @P2 IMAD.MOV.U32 R5, RZ, RZ, R15 ;  /* 0x000000ffff052224 */ /* 0x000fca00078e000f */
[----:B------:R3:W2:Y:S01]  /*14d20*/  @P2 LDG.E.U16 R25, [R4.64] ;  /* 0x0000000604192981 */ /* 0x0006a2000c1e1500 */
[----:B------:R-:W-:Y:S01]  /*14d30*/  PRMT R23, RZ, 0x7610, R23 ;  /* 0x00007610ff177816 */ /* 0x000fe20000000017 */
[----:B---3--:R-:W-:Y:S02]  /*14d40*/  @P2 IMAD.MOV.U32 R5, RZ, RZ, R29 ;  /* 0x000000ffff052224 */ /* 0x008fe400078e001d */
[----:B----4-:R0:W-:Y:S01]  /*14d50*/  STL [R1+0x33b4], R12 ;  /* 0x0033b40c01007387 */ /* 0x0101e20000100800 */
[----:B------:R-:W3:Y:S02]  /*14d60*/  LDL R28, [R1+0xf50] ;  /* 0x000f5000011c7983 */ /* 0x000ee40000100800 */
[----:B------:R-:W4:Y:S02]  /*14d70*/  LDL R26, [R1+0xf78] ;  /* 0x000f7800011a7983 */ /* 0x000f240000100800 */
[----:B------:R-:W-:-:S05]  /*14d80*/  @P2 IMAD.MOV.U32 R4, RZ, RZ, R27 ;  /* 0x000000ffff042224 */ /* 0x000fca00078e001b */
[----:B------:R3:W4:Y:S04]  /*14d90*/  @P2 LDG.E.U16 R23, [R4.64] ;  /* 0x0000000604172981 */ /* 0x000728000c1e1500 */
[----:B--2---:R-:W-:Y:S01]  /*14da0*/  STL [R1+0x33b8], R11 ;  /* 0x0033b80b01007387 */ /* 0x004fe20000100800 */
[----:B------:R-:W2:Y:S02]  /*14db0*/  LDL R15, [R1+0xf74] ;  /* 0x000f7400010f7983 */ /* 0x000ea40000100800 */
[----:B------:R-:W2:Y:S01]  /*14dc0*/  LDL R14, [R1+0xf80] ;  /* 0x000f8000010e7983 */ /* 0x000ea20000100800 */
[----:B------:R1:W-:Y:S01]  /*14dd0*/  STL [R1+0x3394], R25 ;  /* 0x0033941901007387 */ /* 0x0003e20000100800 */
[----:B------:R-:W2:Y:S02]  /*14de0*/  LDL R27, [R1+0xefc] ;  /* 0x000efc00011b7983 */ /* 0x000ea40000100800 */
[----:B0-----:R-:W2:Y:S01]  /*14df0*/  LDL R12, [R1+0xf08] ;  /* 0x000f0800010c7983 */ /* 0x001ea20000100800 */
[----:B------:R-:W-:-:S02]  /*14e00*/  ISETP.GT.AND P3, PT, R2, 0x7a, PT ;  /* 0x0000007a0200780c */ /* 0x000fc40003f64270 */
[----:B------:R-:W-:Y:S02]  /*14e10*/  PRMT R10, RZ, 0x7610, R10 ;  /* 0x00007610ff0a7816 */ /* 0x000fe4000000000a */
[----:B------:R-:W-:Y:S02]  /*14e20*/  ISETP.GT.AND P2, PT, R2, 0x73, PT ;  /* 0x000000730200780c */ /* 0x000fe40003f44270 */
[----:B------:R-:W-:Y:S02]  /*14e30*/  PRMT R9, RZ, 0x7610, R9 ;  /* 0x00007610ff097816 */ /* 0x000fe40000000009 */
[----:B------:R-:W-:-:S05]  /*14e40*/  PRMT R22, RZ, 0x7610, R22 ;  /* 0x00007610ff167816 */ /* 0x000fca0000000016 */
[----:B---3--:R-:W-:Y:S02]  /*14e50*/  @P3 IMAD.MOV.U32 R5, RZ, RZ, R28 ;  /* 0x000000ffff053224 */ /* 0x008fe400078e001c */
[----:B----4-:R-:W-:-:S05]  /*14e60*/  @P3 IMAD.MOV.U32 R4, RZ, RZ, R26 ;  /* 0x000000ffff043224 */ /* 0x010fca00078e001a */
[----:B------:R2:W3:Y:S04]  /*14e70*/  @P3 LDG.E.U16 R10, [R4.64] ;  /* 0x00000006040a3981 */ /* 0x0004e8000c1e1500 */
[----:B------:R-:W-:Y:S01]  /*14e80*/  STL [R1+0x3398], R23 ;  /* 0x0033981701007387 */ /* 0x000fe20000100800 */
[----:B------:R-:W4:Y:S02]  /*14e90*/  LDL R26, [R1+0xf04] ;  /* 0x000f0400011a7983 */ /* 0x000f240000100800 */
[----:B-1----:R-:W4:Y:S02]  /*14ea0*/  LDL R25, [R1+0xf0c] ;  /* 0x000f0c0001197983 */ /* 0x002f240000100800 */
[----:B--2---:R-:W-:Y:S02]  /*14eb0*/  @P3 IMAD.MOV.U32 R5, RZ, RZ, R15 ;  /* 0x000000ffff053224 */ /* 0x004fe400078e000f */
[----:B------:R-:W-:-:S05]  /*14ec0*/  @P3 IMAD.MOV.U32 R4, RZ, RZ, R14 ;  /* 0x000000ffff043224 */ /* 0x000fca00078e000e */
[----:B------:R0:W2:Y:S02]  /*14ed0*/  @P3 LDG.E.U16 R9, [R4.64] ;  /* 0x0000000604093981 */ /* 0x0000a4000c1e1500 */
[----:B0-----:R-:W-:Y:S02]  /*14ee0*/  @P2 IMAD.MOV.U32 R5, RZ, RZ, R27 ;  /* 0x000000ffff052224 */ /* 0x001fe400078e001b */
[----:B------:R-:W-:-:S05]  /*14ef0*/  @P2 IMAD.MOV.U32 R4, RZ, RZ, R12 ;  /* 0x000000ffff042224 */ /* 0x000fca00078e000c */
[----:B------:R4:W2:Y:S01]  /*14f00*/  @P2 LDG.E.U16 R22, [R4.64] ;  /* 0x0000000604162981 */ /* 0x0008a2000c1e1500 */
[----:B------:R-:W-:-:S03]  /*14f10*/  PRMT R21, RZ, 0x7610, R21 ;  /* 0x00007610ff157816 */ /* 0x000fc60000000015 */
[----:B---3--:R0:W-:Y:S01]  /*14f20*/  STL [R1+0x339c], R10 ;  /* 0x00339c0a01007387 */ /* 0x0081e20000100800 */
[----:B------:R-:W3:Y:S02]  /*14f30*/  LDL R15, [R1+0xf7c] ;  /* 0x000f7c00010f7983 */ /* 0x000ee40000100800 */
[----:B------:R-:W3:Y:S02]  /*14f40*/  LDL R14, [R1+0xf88] ;  /* 0x000f8800010e7983 */ /* 0x000ee40000100800 */
[----:B----4-:R-:W-:Y:S02]  /*14f50*/  @P2 IMAD.MOV.U32 R4, RZ, RZ, R25 ;  /* 0x000000ffff042224 */ /* 0x010fe400078e0019 */
[----:B------:R-:W-:-:S05]  /*14f60*/  @P2 IMAD.MOV.U32 R5, RZ, RZ, R26 ;  /* 0x000000ffff052224 */ /* 0x000fca00078e001a */
[----:B------:R3:W4:Y:S04]  /*14f70*/  @P2 LDG.E.U16 R21, [R4.64] ;  /* 0x0000000604152981 */ /* 0x000728000c1e1500 */
[----:B--2---:R-:W-:Y:S01]  /*14f80*/  STL [R1+0x33a0], R9 ;  /* 0x0033a00901007387 */ /* 0x004fe20000100800 */
[----:B------:R-:W2:Y:S02]  /*14f90*/  LDL R12, [R1+0xf84] ;  /* 0x000f8400010c7983 */ /* 0x000ea40000100800 */
[----:B0-----:R-:W2:Y:S01]  /*14fa0*/  LDL R10, [R1+0xf8c] ;  /* 0x000f8c00010a7983 */ /* 0x001ea20000100800 */
[----:B------:R0:W-:Y:S01]  /*14fb0*/  STL [R1+0x3378], R22 ;  /* 0x0033781601007387 */ /* 0x0001e20000100800 */
[----:B------:R-:W2:Y:S03]  /*14fc0*/  LDL R25, [R1+0xea4] ;  /* 0x000ea40001197983 */ /* 0x000ea60000100800 */
[----:B0-----:R-:W2:Y:S01]  /*14fd0*/  LDL R22, [R1+0xeac] ;  /* 0x000eac0001167983 */ /* 0x001ea20000100800 */
[----:B------:R-:W-:-:S02]  /*14fe0*/  ISETP.GT.AND P3, PT, R2, 0x7b, PT ;  /* 0x0000007b0200780c */ /* 0x000fc40003f64270 */
[----:B------:R-:W-:Y:S02]  /*14ff0*/  PRMT R8, RZ, 0x7610, R8 ;  /* 0x00007610ff087816 */ /* 0x000fe40000000008 */
[----:B------:R-:W-:Y:S02]  /*15000*/  PRMT R7, RZ, 0x7610, R7 ;  /* 0x00007610ff077816 */ /* 0x000fe40000000007 */
[----:B------:R-:W-:-:S07]  /*15010*/  PRMT R24, RZ, 0x7610, R24 ;  /* 0x00007610ff187816 */ /* 0x000fce0000000018 */
[----:B---3--:R-:W-:Y:S02]  /*15020*/  @P3 IMAD.MOV.U32 R5, RZ, RZ, R15 ;  /* 0x000000ffff053224 */ /* 0x008fe400078e000f */
[----:B------:R-:W-:-:S05]  /*15030*/  @P3 IMAD.MOV.U32 R4, RZ, RZ, R14 ;  /* 0x000000ffff043224 */ /* 0x000fca00078e000e */
[----:B------:R2:W3:Y:S04]  /*15040*/  @P3 LDG.E.U16 R8, [R4.64] ;  /* 0x0000000604083981 */ /* 0x0004e8000c1e1500 */
[----:B----4-:R-:W-:Y:S01]  /*15050*/  STL [R1+0x337c], R21 ;  /* 0x00337c1501007387 */ /* 0x010fe20000100800 */
[----:B------:R-:W4:Y:S02]  /*15060*/  LDL R15, [R1+0xef0] ;  /* 0x000ef000010f7983 */ /* 0x000f240000100800 */
[----:B------:R-:W4:Y:S02]  /*15070*/  LDL R14, [R1+0xf18] ;  /* 0x000f1800010e7983 */ /* 0x000f240000100800 */
[----:B--2---:R-:W-:Y:S02]  /*15080*/  @P3 IMAD.MOV.U32 R5, RZ, RZ, R12 ;  /* 0x000000ffff053224 */ /* 0x004fe400078e000c */
[----:B------:R-:W-:-:S05]  /*15090*/  @P3 IMAD.MOV.U32 R4, RZ, RZ, R10 ;  /* 0x000000ffff043224 */ /* 0x000fca00078e000a */
[----:B------:R0:W2:Y:S02]  /*150a0*/  @P3 LDG.E.U16 R7, [R4.64] ;  /* 0x0000000604073981 */ /* 0x0000a4000c1e1500 */
[----:B0-----:R-:W-:Y:S02]  /*150b0*/  @P1 IMAD.MOV.U32 R5, RZ, RZ, R25 ;  /* 0x000000ffff051224 */ /* 0x001fe400078e0019 */
[----:B------:R-:W-:-:S05]  /*150c0*/  @P1 IMAD.MOV.U32 R4, RZ, RZ, R22 ;  /* 0x000000ffff041224 */ /* 0x000fca00078e0016 */
[----:B------:R4:W2:Y:S01]  /*150d0*/  @P1 LDG.E.U16 R24, [R4.64] ;  /* 0x0000000604181981 */ /* 0x0008a2000c1e1500 */
[----:B------:R-:W-:Y:S02]  /*150e0*/  ISETP.GT.AND P2, PT, R2, 0x74, PT ;  /* 0x000000740200780c */ /* 0x000fe40003f44270 */
[----:B------:R-:W-:Y:S01]  /*150f0*/  PRMT R20, RZ, 0x7610, R20 ;  /* 0x00007610ff147816 */ /* 0x000fe20000000014 */
[----:B---3--:R-:W-:Y:S01]  /*15100*/  STL [R1+0x3380], R8 ;  /* 0x0033800801007387 */ /* 0x008fe20000100800 */
[----:B------:R-:W3:Y:S02]  /*15110*/  LDL R12, [R1+0xf14] ;  /* 0x000f1400010c7983 */ /* 0x000ee40000100800 */
[----:B------:R-:W3:Y:S07]  /*15120*/  LDL R10, [R1+0xf20] ;  /* 0x000f2000010a7983 */ /* 0x000eee0000100800 */
[----:B----4-:R-:W-:-:S02]  /*15130*/  @P2 IMAD.MOV.U32 R4, RZ, RZ, R14 ;  /* 0x000000ffff042224 */ /* 0x010fc400078e000e */
[----:B------:R-:W-:-:S05]  /*15140*/  @P2 IMAD.MOV.U32 R5, RZ, RZ, R15 ;  /* 0x000000ffff052224 */ /* 0x000fca00078e000f */
[----:B------:R3:W4:Y:S04]  /*15150*/  @P2 LDG.E.U16 R20, [R4.64] ;  /* 0x0000000604142981 */ /* 0x000728000c1e1500 */
[----:B--2---:R0:W-:Y:S01]  /*15160*/  STL [R1+0x3384], R7 ;  /* 0x0033840701007387 */ /* 0x0041e20000100800 */
[----:B------:R-:W2:Y:S03]  /*15170*/  LDL R22, [R1+0xf70] ;  /* 0x000f700001167983 */ /* 0x000ea60000100800 */
[----:B0-----:R-:W2:Y:S04]  /*15180*/  LDL R7, [R1+0xf98] ;  /* 0x000f980001077983 */ /* 0x001ea80000100800 */
[----:B------:R-:W-:Y:S01]  /*15190*/  STL [R1+0x3324], R24 ;  /* 0x0033241801007387 */ /* 0x000fe20000100800 */
[----:B------:R-:W2:Y:S02]  /*151a0*/  LDL R15, [R1+0xf94] ;  /* 0x000f9400010f7983 */ /* 0x000ea40000100800 */
[----:B------:R-:W2:Y:S01]  /*151b0*/  LDL R14, [R1+0xfa0] ;  /* 0x000fa000010e7983 */ /* 0x000ea20000100800 */
[----:B------:R-:W-:-:S02]  /*151c0*/  ISETP.GT.AND P3, PT, R2, 0x7c, PT ;  /* 0x0000007c0200780c */ /* 0x000fc40003f64270 */
[----:B------:R-:W-:Y:S02]  /*151d0*/  PRMT R19, RZ, 0x7610, R19 ;  /* 0x00007610ff137816 */ /* 0x000fe40000000013 */
[----:B------:R-:W-:Y:S01]  /*151e0*/  PRMT R6, RZ, 0x7610, R6 ;  /* 0x00007610ff067816 */ /* 0x000fe20000000006 */
        /* <DEDUP_REMOVED lines=9> */
[----:B0-----:R-:W-:-:S06]  /*15280*/  PRMT R5, RZ, 0x7610, R5 ;  /* 0x00007610ff057816 */ /* 0x001fcc0000000005 */
        /* <DEDUP_REMOVED lines=10> */
[----:B------:R-:W2:Y:S02]  /*15330*/  LDL R27, [R1+0xf9c] ;  /* 0x000f9c00011b7983 */ /* 0x000ea40000100800 */
[----:B------:R-:W2:Y:S01]  /*15340*/  LDL R25, [R1+0xfa8] ;  /* 0x000fa80001197983 */ /* 0x000ea20000100800 */
[----:B------:R-:W-:Y:S01]  /*15350*/  STL [R1+0x3374], R5 ;  /* 0x0033740501007387 */ /* 0x000fe20000100800 */
[----:B------:R-:W2:Y:S02]  /*15360*/  LDL R12, [R1+0xfa4] ;  /* 0x000fa400010c7983 */ /* 0x000ea40000100800 */
[----:B------:R-:W2:Y:S01]  /*15370*/  LDL R10, [R1+0xfac] ;  /* 0x000fac00010a7983 */ /* 0x000ea20000100800 */
[----:B------:R-:W-:-:S02]  /*15380*/  ISETP.GT.AND P2, PT, R2, 0x7d, PT ;  /* 0x0000007d0200780c */ /* 0x000fc40003f44270 */
[----:B------:R-:W-:Y:S02]  /*15390*/  PRMT R17, RZ, 0x7610, R17 ;  /* 0x00007610ff117816 */ /* 0x000fe40000000011 */
[----:B------:R-:W-:Y:S02]  /*153a0*/  PRMT R4, RZ, 0x7610, R4 ;  /* 0x00007610ff047816 */ /* 0x000fe40000000004 */
[----:B------:R-:W-:Y:S01]  /*153b0*/  PRMT R3, RZ, 0x7610, R3 ;  /* 0x00007610ff037816 */ /* 0x000fe20000000003 */
[----:B---3--:R-:W-:Y:S02]  /*153c0*/  @P1 IMAD.MOV.U32 R15, RZ, RZ, R22 ;  /* 0x000000ffff0f1224 */ /* 0x008fe400078e0016 */
[----:B------:R-:W-:-:S05]  /*153d0*/  @P1 IMAD.MOV.U32 R14, RZ, RZ, R7 ;  /* 0x000000ffff0e1224 */ /* 0x000fca00078e0007 */
[----:B------:R2:W3:Y:S04]  /*153e0*/  @P1 LDG.E.U16 R17, [R14.64] ;  /* 0x000000060e111981 */ /* 0x0004e8000c1e1500 */
[----:B----4-:R-:W-:Y:S01]  /*153f0*/  STL [R1+0x3328], R18 ;  /* 0x0033281201007387 */ /* 0x010fe20000100800 */
[----:B------:R-:W4:Y:S02]  /*15400*/  LDL R26, [R1+0xe34] ;  /* 0x000e3400011a7983 */ /* 0x000f240000100800 */
[----:B------:R-:W3:Y:S02]  /*15410*/  LDL R22, [R1+0xe40] ;  /* 0x000e400001167983 */ /* 0x000ee40000100800 */
[----:B------:R-:W3:Y:S01]  /*15420*/  LDL R7, [R1+0xe3c] ;  /* 0x000e3c0001077983 */ /* 0x000ee20000100800 */
[----:B0-----:R-:W3:Y:S01]  /*15430*/  LDL R6, [R1+0xe48] ;  /* 0x000e480001067983 */ /* 0x001ee20000100800 */
[----:B--2---:R-:W-:-:S02]  /*15440*/  @P2 IMAD.MOV.U32 R15, RZ, RZ, R27 ;  /* 0x000000ffff0f2224 */ /* 0x004fc400078e001b */
[----:B------:R-:W-:-:S05]  /*15450*/  @P2 IMAD.MOV.U32 R14, RZ, RZ, R25 ;  /* 0x000000ffff0e2224 */ /* 0x000fca00078e0019 */
[----:B------:R0:W2:Y:S02]  /*15460*/  @P2 LDG.E.U16 R4, [R14.64] ;  /* 0x000000060e042981 */ /* 0x0000a4000c1e1500 */
[----:B0-----:R-:W-:Y:S02]  /*15470*/  @P2 IMAD.MOV.U32 R15, RZ, RZ, R12 ;  /* 0x000000ffff0f2224 */ /* 0x001fe400078e000c */
[----:B------:R-:W-:-:S05]  /*15480*/  @P2 IMAD.MOV.U32 R14, RZ, RZ, R10 ;  /* 0x000000ffff0e2224 */ /* 0x000fca00078e000a */
[----:B------:R4:W2:Y:S01]  /*15490*/  @P2 LDG.E.U16 R3, [R14.64] ;  /* 0x000000060e032981 */ /* 0x0008a2000c1e1500 */
[----:B------:R-:W-:Y:S02]  /*154a0*/  PRMT R21, RZ, 0x7610, R21 ;  /* 0x00007610ff157816 */ /* 0x000fe40000000015 */
[----:B------:R-:W-:Y:S01]  /*154b0*/  ISETP.GT.AND P1, PT, R2, 0x67, PT ;  /* 0x000000670200780c */ /* 0x000fe20003f24270 */
[----:B----4-:R-:W-:Y:S02]  /*154c0*/  @P0 IMAD.MOV.U32 R15, RZ, RZ, R26 ;  /* 0x000000ffff0f0224 */ /* 0x010fe400078e001a */
[----:B---3--:R-:W-:Y:S01]  /*154d0*/  @P0 IMAD.MOV.U32 R14, RZ, RZ, R22 ;  /* 0x000000ffff0e0224 */ /* 0x008fe200078e0016 */
[----:B------:R-:W-:Y:S04]  /*154e0*/  STL [R1+0x332c], R17 ;  /* 0x00332c1101007387 */ /* 0x000fe80000100800 */
[----:B------:R0:W3:Y:S05]  /*154f0*/  @P0 LDG.E.U16 R21, [R14.64] ;  /* 0x000000060e150981 */ /* 0x0000ea000c1e1500 */
[----:B0-----:R-:W-:-:S02]  /*15500*/  @P1 IMAD.MOV.U32 R14, RZ, RZ, R6 ;  /* 0x000000ffff0e1224 */ /* 0x001fc400078e0006 */
[----:B------:R-:W-:Y:S01]  /*15510*/  @P1 IMAD.MOV.U32 R15, RZ, RZ, R7 ;  /* 0x000000ffff0f1224 */ /* 0x000fe200078e0007 */
[----:B--2---:R0:W-:Y:S01]  /*15520*/  STL [R1+0x3330], R4 ;  /* 0x0033300401007387 */ /* 0x0041e20000100800 */
[----:B------:R-:W2:Y:S02]  /*15530*/  LDL R25, [R1+0xe44] ;  /* 0x000e440001197983 */ /* 0x000ea40000100800 */
[----:B------:R-:W4:Y:S02]  /*15540*/  LDL R12, [R1+0xe90] ;  /* 0x000e9000010c7983 */ /* 0x000f240000100800 */
[----:B------:R-:W4:Y:S01]  /*15550*/  LDL R10, [R1+0xeb8] ;  /* 0x000eb800010a7983 */ /* 0x000f220000100800 */
[----:B0-----:R-:W4:Y:S04]  /*15560*/  LDL R4, [R1+0xe4c] ;  /* 0x000e4c0001047983 */ /* 0x001f280000100800 */
[----:B------:R0:W-:Y:S01]  /*15570*/  STL [R1+0x3334], R3 ;  /* 0x0033340301007387 */ /* 0x0001e20000100800 */
[----:B------:R-:W4:Y:S01]  /*15580*/  LDL R22, [R1+0xeb4] ;  /* 0x000eb40001167983 */ /* 0x000f220000100800 */
[----:B0-----:R-:W-:-:S06]  /*15590*/  PRMT R3, RZ, 0x7610, R3 ;  /* 0x00007610ff037816 */ /* 0x001fcc0000000003 */
[----:B------:R2:W4:Y:S01]  /*155a0*/  @P1 LDG.E.U16 R3, [R14.64] ;  /* 0x000000060e031981 */ /* 0x000522000c1e1500 */
[----:B------:R-:W-:Y:S02]  /*155b0*/  ISETP.GT.AND P0, PT, R2, 0x6e, PT ;  /* 0x0000006e0200780c */ /* 0x000fe40003f04270 */
[----:B------:R-:W-:Y:S01]  /*155c0*/  PRMT R24, RZ, 0x7610, R24 ;  /* 0x00007610ff187816 */ /* 0x000fe20000000018 */
[----:B---3--:R0:W-:Y:S01]  /*155d0*/  STL [R1+0x158], R21 ;  /* 0x0001581501007387 */ /* 0x0081e20000100800 */
[----:B------:R-:W3:Y:S02]  /*155e0*/  LDL R7, [R1+0xebc] ;  /* 0x000ebc0001077983 */ /* 0x000ee40000100800 */
[----:B------:R-:W3:Y:S01]  /*155f0*/  LDL R6, [R1+0xec8] ;  /* 0x000ec80001067983 */ /* 0x000ee20000100800 */
[----:B0-----:R-:W3:Y:S01]  /*15600*/  LDL R21, [R1+0xec0] ;  /* 0x000ec00001157983 */ /* 0x001ee20000100800 */
[----:B--2---:R-:W-:Y:S02]  /*15610*/  @P1 IMAD.MOV.U32 R15, RZ, RZ, R25 ;  /* 0x000000ffff0f1224 */ /* 0x004fe400078e0019 */
[----:B----4-:R-:W-:-:S02]  /*15620*/  @P1 IMAD.MOV.U32 R14, RZ, RZ, R4 ;  /* 0x000000ffff0e1224 */ /* 0x010fc400078e0004 */
[----:B------:R-:W2:Y:S04]  /*15630*/  LDL R4, [R1+0xec4] ;  /* 0x000ec40001047983 */ /* 0x000ea80000100800 */
[----:B------:R0:W4:Y:S02]  /*15640*/  @P1 LDG.E.U16 R24, [R14.64] ;  /* 0x000000060e181981 */ /* 0x000124000c1e1500 */
[----:B0-----:R-:W-:Y:S02]  /*15650*/  @P0 IMAD.MOV.U32 R14, RZ, RZ, R10 ;  /* 0x000000ffff0e0224 */ /* 0x001fe400078e000a */
[----:B------:R-:W-:Y:S01]  /*15660*/  @P0 IMAD.MOV.U32 R15, RZ, RZ, R12 ;  /* 0x000000ffff0f0224 */ /* 0x000fe200078e000c */
[----:B------:R0:W-:Y:S01]  /*15670*/  STL [R1+0x150], R3 ;  /* 0x0001500301007387 */ /* 0x0001e20000100800 */
[----:B------:R-:W4:Y:S02]  /*15680*/  LDL R12, [R1+0xf10] ;  /* 0x000f1000010c7983 */ /* 0x000f240000100800 */
[----:B------:R-:W4:Y:S01]  /*15690*/  LDL R10, [R1+0xf38] ;  /* 0x000f3800010a7983 */ /* 0x000f220000100800 */
[----:B0-----:R-:W4:Y:S01]  /*156a0*/  LDL R3, [R1+0xecc] ;  /* 0x000ecc0001037983 */ /* 0x001f220000100800 */
[----:B------:R-:W-:-:S02]  /*156b0*/  PRMT R23, RZ, 0x7610, R23 ;  /* 0x00007610ff177816 */ /* 0x000fc40000000017 */
[----:B------:R-:W-:Y:S02]  /*156c0*/  ISETP.GT.AND P1, PT, R2, 0x6f, PT ;  /* 0x0000006f0200780c */ /* 0x000fe40003f24270 */
[----:B------:R-:W-:Y:S02]  /*156d0*/  PRMT R18, RZ, 0x7610, R18 ;  /* 0x00007610ff127816 */ /* 0x000fe40000000012 */
[----:B------:R0:W4:Y:S01]  /*156e0*/  @P0 LDG.E.U16 R23, [R14.64] ;  /* 0x000000060e170981 */ /* 0x000122000c1e1500 */
[----:B------:R-:W-:Y:S01]  /*156f0*/  PRMT R17, RZ, 0x7610, R17 ;  /* 0x00007610ff117816 */ /* 0x000fe20000000011 */
[----:B0-----:R-:W-:Y:S01]  /*15700*/  @P0 IMAD.MOV.U32 R15, RZ, RZ, R22 ;  /* 0x000000ffff0f0224 */ /* 0x001fe200078e0016 */
[----:B------:R-:W-:Y:S02]  /*15710*/  PRMT R13, RZ, 0x7610, R13 ;  /* 0x00007610ff0d7816 */ /* 0x000fe4000000000d */
[----:B------:R-:W-:Y:S01]  /*15720*/  PRMT R9, RZ, 0x7610, R9 ;  /* 0x00007610ff097816 */ /* 0x000fe20000000009 */
[----:B---3--:R-:W-:-:S05]  /*15730*/  @P0 IMAD.MOV.U32 R14, RZ, RZ, R21 ;  /* 0x000000ffff0e0224 */ /* 0x008fca00078e0015 */
[----:B------:R0:W3:Y:S01]  /*15740*/  @P0 LDG.E.U16 R18, [R14.64] ;  /* 0x000000060e120981 */ /* 0x0000e2000c1e1500 */
[----:B------:R-:W-:Y:S01]  /*15750*/  ISETP.GT.AND P0, PT, R2, 0x76, PT ;  /* 0x000000760200780c */ /* 0x000fe20003f04270 */
[----:B0-----:R-:W-:Y:S02]  /*15760*/  @P1 IMAD.MOV.U32 R14, RZ, RZ, R6 ;  /* 0x000000ffff0e1224 */ /* 0x001fe400078e0006 */
[----:B------:R-:W-:Y:S01]  /*15770*/  @P1 IMAD.MOV.U32 R15, RZ, RZ, R7 ;  /* 0x000000ffff0f1224 */ /* 0x000fe200078e0007 */
[----:B------:R-:W3:Y:S04]  /*15780*/  LDL R6, [R1+0xf40] ;  /* 0x000f400001067983 */ /* 0x000ee80000100800 */
[----:B------:R-:W3:Y:S04]  /*15790*/  LDL R7, [R1+0xf34] ;  /* 0x000f340001077983 */ /* 0x000ee80000100800 */
[----:B------:R2:W3:Y:S02]  /*157a0*/  @P1 LDG.E.U16 R17, [R14.64] ;  /* 0x000000060e111981 */ /* 0x0004e4000c1e1500 */
[----:B--2---:R-:W-:-:S02]  /*157b0*/  @P1 IMAD.MOV.U32 R15, RZ, RZ, R4 ;  /* 0x000000ffff0f1224 */ /* 0x004fc400078e0004 */
[----:B------:R-:W2:Y:S01]  /*157c0*/  LDL R4, [R1+0xf3c] ;  /* 0x000f3c0001047983 */ /* 0x000ea20000100800 */
[----:B----4-:R-:W-:-:S03]  /*157d0*/  @P1 IMAD.MOV.U32 R14, RZ, RZ, R3 ;  /* 0x000000ffff0e1224 */ /* 0x010fc600078e0003 */
[----:B------:R-:W4:Y:S04]  /*157e0*/  LDL R3, [R1+0xf48] ;  /* 0x000f480001037983 */ /* 0x000f280000100800 */
[----:B------:R0:W2:Y:S02]  /*157f0*/  @P1 LDG.E.U16 R13, [R14.64] ;  /* 0x000000060e0d1981 */ /* 0x0000a4000c1e1500 */
[----:B0-----:R-:W-:Y:S02]  /*15800*/  @P0 IMAD.MOV.U32 R14, RZ, RZ, R10 ;  /* 0x000000ffff0e0224 */ /* 0x001fe400078e000a */
[----:B------:R-:W-:-:S05]  /*15810*/  @P0 IMAD.MOV.U32 R15, RZ, RZ, R12 ;  /* 0x000000ffff0f0224 */ /* 0x000fca00078e000c */
[----:B------:R0:W4:Y:S01]  /*15820*/  @P0 LDG.E.U16 R9, [R14.64] ;  /* 0x000000060e090981 */ /* 0x000122000c1e1500 */
[----:B------:R-:W-:Y:S02]  /*15830*/  ISETP.GT.AND P1, PT, R2, 0x77, PT ;  /* 0x000000770200780c */ /* 0x000fe40003f24270 */
[----:B------:R-:W-:Y:S01]  /*15840*/  PRMT R20, RZ, 0x7610, R20 ;  /* 0x00007610ff147816 */ /* 0x000fe20000000014 */
[----:B---3--:R1:W-:Y:S04]  /*15850*/  STL [R1+0xf8], R18 ;  /* 0x0000f81201007387 */ /* 0x0083e80000100800 */
[----:B-1----:R-:W3:Y:S04]  /*15860*/  LDL R18, [R1+0xf44] ;  /* 0x000f440001127983 */ /* 0x002ee80000100800 */
[----:B------:R1:W-:Y:S04]  /*15870*/  STL [R1+0xf0], R17 ;  /* 0x0000f01101007387 */ /* 0x0003e80000100800 */
[----:B-1----:R-:W3:Y:S01]  /*15880*/  LDL R17, [R1+0xf4c] ;  /* 0x000f4c0001117983 */ /* 0x002ee20000100800 */
[----:B0-----:R-:W-:-:S02]  /*15890*/  @P0 IMAD.MOV.U32 R14, RZ, RZ, R6 ;  /* 0x000000ffff0e0224 */ /* 0x001fc400078e0006 */
[----:B------:R-:W-:-:S05]  /*158a0*/  @P0 IMAD.MOV.U32 R15, RZ, RZ, R7 ;  /* 0x000000ffff0f0224 */ /* 0x000fca00078e0007 */
[----:B------:R0:W3:Y:S04]  /*158b0*/  @P0 LDG.E.U16 R20, [R14.64] ;  /* 0x000000060e140981 */ /* 0x0000e8000c1e1500 */
[----:B--2---:R1:W-:Y:S01]  /*158c0*/  STL [R1+0xe8], R13 ;  /* 0x0000e80d01007387 */ /* 0x0043e20000100800 */
[----:B------:R-:W2:Y:S03]  /*158d0*/  LDL R12, [R1+0xfb8] ;  /* 0x000fb800010c7983 */ /* 0x000ea60000100800 */
[----:B-1----:R-:W2:Y:S01]  /*158e0*/  LDL R13, [R1+0xf90] ;  /* 0x000f9000010d7983 */ /* 0x002ea20000100800 */
[----:B------:R-:W-:Y:S02]  /*158f0*/  STL [R1+0x108], R24 ;  /* 0x0001081801007387 */ /* 0x000fe40000100800 */
[----:B------:R-:W2:Y:S01]  /*15900*/  LDL R10, [R1+0xfb4] ;  /* 0x000fb400010a7983 */ /* 0x000ea20000100800 */
[----:B----4-:R1:W-:Y:S04]  /*15910*/  STL [R1+0xe0], R9 ;  /* 0x0000e00901007387 */ /* 0x0103e80000100800 */
[----:B-1----:R-:W4:Y:S01]  /*15920*/  LDL R9, [R1+0xfbc] ;  /* 0x000fbc0001097983 */ /* 0x002f220000100800 */
[----:B------:R-:W-:Y:S02]  /*15930*/  STL [R1+0x100], R23 ;  /* 0x0001001701007387 */ /* 0x000fe40000100800 */
[----:B------:R-:W4:Y:S02]  /*15940*/  LDL R7, [R1+0xfb0] ;  /* 0x000fb00001077983 */ /* 0x000f240000100800 */
[----:B------:R-:W4:Y:S02]  /*15950*/  LDL R6, [R1+0xfc0] ;  /* 0x000fc00001067983 */ /* 0x000f240000100800 */
[----:B0-----:R-:W-:-:S02]  /*15960*/  @P1 IMAD.MOV.U32 R14, RZ, RZ, R3 ;  /* 0x000000ffff0e1224 */ /* 0x001fc400078e0003 */
[----:B------:R-:W-:Y:S01]  /*15970*/  @P1 IMAD.MOV.U32 R15, RZ, RZ, R4 ;  /* 0x000000ffff0f1224 */ /* 0x000fe200078e0004 */
[----:B------:R-:W4:Y:S04]  /*15980*/  LDL R3, [R1+0x7d8] ;  /* 0x0007d80001037983 */ /* 0x000f280000100800 */
[----:B------:R-:W4:Y:S01]  /*15990*/  LDL R4, [R1+0x7d4] ;  /* 0x0007d40001047983 */ /* 0x000f220000100800 */
[----:B------:R-:W-:Y:S02]  /*159a0*/  PRMT R19, RZ, 0x7610, R19 ;  /* 0x00007610ff137816 */ /* 0x000fe40000000013 */
[----:B------:R-:W-:Y:S02]  /*159b0*/  ISETP.GT.AND P0, PT, R2, 0x7e, PT ;  /* 0x0000007e0200780c */ /* 0x000fe40003f04270 */
[----:B------:R-:W-:-:S02]  /*159c0*/  PRMT R16, RZ, 0x7610, R16 ;  /* 0x00007610ff107816 */ /* 0x000fc40000000010 */
[----:B------:R3:W4:Y:S01]  /*159d0*/  @P1 LDG.E.U16 R19, [R14.64] ;  /* 0x000000060e131981 */ /* 0x000722000c1e1500 */
[----:B------:R-:W-:Y:S02]  /*159e0*/  PRMT R11, RZ, 0x7610, R11 ;  /* 0x00007610ff0b7816 */ /* 0x000fe4000000000b */
[----:B------:R-:W-:Y:S02]  /*159f0*/  PRMT R8, RZ, 0x7610, R8 ;  /* 0x00007610ff087816 */ /* 0x000fe40000000008 */
[----:B------:R-:W-:Y:S02]  /*15a00*/  PRMT R5, RZ, 0x7610, R5 ;  /* 0x00007610ff057816 */ /* 0x000fe40000000005 */
[----:B------:R-:W-:Y:S01]  /*15a10*/  PRMT R0, RZ, 0x7610, R0 ;  /* 0x00007610ff007816 */ /* 0x000fe20000000000 */
[----:B---3--:R-:W-:Y:S02]  /*15a20*/  @P1 IMAD.MOV.U32 R15, RZ, RZ, R18 ;  /* 0x000000ffff0f1224 */ /* 0x008fe400078e0012 */
[----:B------:R-:W-:-:S05]  /*15a30*/  @P1 IMAD.MOV.U32 R14, RZ, RZ, R17 ;  /* 0x000000ffff0e1224 */ /* 0x000fca00078e0011 */
[----:B------:R2:W3:Y:S01]  /*15a40*/  @P1 LDG.E.U16 R16, [R14.64] ;  /* 0x000000060e101981 */ /* 0x0004e2000c1e1500 */
[----:B------:R-:W-:Y:S01]  /*15a50*/  ISETP.GT.AND P1, PT, R2, 0x7f, PT ;  /* 0x0000007f0200780c */ /* 0x000fe20003f24270 */
[----:B--2---:R-:W-:Y:S02]  /*15a60*/  @P0 IMAD.MOV.U32 R14, RZ, RZ, R12 ;  /* 0x000000ffff0e0224 */ /* 0x004fe400078e000c */
[----:B------:R-:W-:Y:S02]  /*15a70*/  @P0 IMAD.MOV.U32 R15, RZ, RZ, R13 ;  /* 0x000000ffff0f0224 */ /* 0x000fe400078e000d */
[----:B------:R-:W2:Y:S04]  /*15a80*/  LDL.LU R13, [R1+0x438] ;  /* 0x00043800010d7983 */ /* 0x000ea80000300800 */
[----:B------:R0:W3:Y:S02]  /*15a90*/  @P0 LDG.E.U16 R11, [R14.64] ;  /* 0x000000060e0b0981 */ /* 0x0000e4000c1e1500 */
[----:B0-----:R-:W-:-:S02]  /*15aa0*/  @P0 IMAD.MOV.U32 R15, RZ, RZ, R10 ;  /* 0x000000ffff0f0224 */ /* 0x001fc400078e000a */
[----:B----4-:R-:W-:-:S05]  /*15ab0*/  @P0 IMAD.MOV.U32 R14, RZ, RZ, R9 ;  /* 0x000000ffff0e0224 */ /* 0x010fca00078e0009 */
[----:B------:R0:W4:Y:S02]  /*15ac0*/  @P0 LDG.E.U16 R8, [R14.64] ;  /* 0x000000060e080981 */ /* 0x000124000c1e1500 */
[----:B0-----:R-:W-:Y:S02]  /*15ad0*/  @P1 IMAD.MOV.U32 R14, RZ, RZ, R6 ;  /* 0x000000ffff0e1224 */ /* 0x001fe400078e0006 */
[----:B------:R-:W-:-:S05]  /*15ae0*/  @P1 IMAD.MOV.U32 R15, RZ, RZ, R7 ;  /* 0x000000ffff0f1224 */ /* 0x000fca00078e0007 */
[----:B------:R0:W4:Y:S02]  /*15af0*/  @P1 LDG.E.U16 R5, [R14.64] ;  /* 0x000000060e051981 */ /* 0x000124000c1e1500 */
[----:B0-----:R-:W-:Y:S02]  /*15b00*/  @P1 IMAD.MOV.U32 R14, RZ, RZ, R3 ;  /* 0x000000ffff0e1224 */ /* 0x001fe400078e0003 */
[----:B------:R-:W-:-:S05]  /*15b10*/  @P1 IMAD.MOV.U32 R15, RZ, RZ, R4 ;  /* 0x000000ffff0f1224 */ /* 0x000fca00078e0004 */
[----:B------:R-:W4:Y:S04]  /*15b20*/  @P1 LDG.E.U16 R0, [R14.64] ;  /* 0x000000060e001981 */ /* 0x000f28000c1e1500 */
[----:B------:R-:W0:Y:S01]  /*15b30*/  S2R R25, SR_TID.X ;  /* 0x0000000000197919 */ /* 0x000e220000002100 */
[----:B------:R-:W-:Y:S06]  /*15b40*/  BAR.SYNC.DEFER_BLOCKING 0x0 ;  /* 0x0000000000007b1d */ /* 0x000fec0000010000 */
[----:B--2---:R-:W-:Y:S01]  /*15b50*/  STL [R1+0x33d0], R13 ;  /* 0x0033d00d01007387 */ /* 0x004fe20000100800 */
[----:B---3--:R1:W-:Y:S03]  /*15b60*/  STL [R1+0xcc], R16 ;  /* 0x0000cc1001007387 */ /* 0x0083e60000100800 */
[----:B-1----:R-:W2:Y:S01]  /*15b70*/  LDL.LU R16, [R1+0x434] ;  /* 0x0004340001107983 */ /* 0x002ea20000300800 */
[----:B------:R-:W3:Y:S02]  /*15b80*/  LDL.LU R28, [R1+0x3d0] ;  /* 0x0003d000011c7983 */ /* 0x000ee40000300800 */
[----:B------:R-:W2:Y:S02]  /*15b90*/  LDL.LU R29, [R1+0x3cc] ;  /* 0x0003cc00011d7983 */ /* 0x000ea40000300800 */
[----:B------:R-:W2:Y:S01]  /*15ba0*/  LDL.LU R3, [R1+0x2b8] ;  /* 0x0002b80001037983 */ /* 0x000ea20000300800 */
[----:B------:R-:W2:Y:S01]  /*15bb0*/  LDL.LU R4, [R1+0x2b4] ;  /* 0x0002b40001047983 */ /* 0x000ea20000300800 */
[----:B------:R-:W2:Y:S02]  /*15bc0*/  LDL.LU R17, [R1+0x278] ;  /* 0x0002780001117983 */ /* 0x000ea40000300800 */
[----:B------:R-:W-:Y:S02]  /*15bd0*/  STL [R1+0xd8], R20 ;  /* 0x0000d81401007387 */ /* 0x000fe40000100800 */
[----:B------:R-:W2:Y:S01]  /*15be0*/  LDL.LU R18, [R1+0x274] ;  /* 0x0002740001127983 */ /* 0x000ea20000300800 */
[----:B------:R-:W1:Y:S04]  /*15bf0*/  S2R R13, SR_TID.X ;  /* 0x00000000000d7919 */ /* 0x000e680000002100 */
[----:B----4-:R4:W-:Y:S04]  /*15c00*/  STL [R1+0xc0], R5 ;  /* 0x0000c00501007387 */ /* 0x0109e80000100800 */
[----:B----4-:R-:W2:Y:S01]  /*15c10*/  LDL.LU R5, [R1+0x1fc] ;  /* 0x0001fc0001057983 */ /* 0x010ea20000300800 */
[----:B------:R-:W2:Y:S02]  /*15c20*/  LDL.LU R6, [R1+0x1f4] ;  /* 0x0001f40001067983 */ /* 0x000ea40000300800 */
[----:B------:R0:W-:Y:S02]  /*15c30*/  STL [R1+0xd0], R19 ;  /* 0x0000d01301007387 */ /* 0x0001e40000100800 */
[----:B0-----:R-:W2:Y:S01]  /*15c40*/  LDL.LU R19, [R1+0x1c4] ;  /* 0x0001c40001137983 */ /* 0x001ea20000300800 */
[----:B------:R-:W2:Y:S02]  /*15c50*/  LDL.LU R20, [R1+0x1c0] ;  /* 0x0001c00001147983 */ /* 0x000ea40000300800 */
[----:B------:R-:W2:Y:S02]  /*15c60*/  LDL.LU R24, [R1+0x194] ;  /* 0x0001940001187983 */ /* 0x000ea40000300800 */
[----:B------:R-:W2:Y:S01]  /*15c70*/  LDL.LU R7, [R1+0x190] ;  /* 0x0001900001077983 */ /* 0x000ea20000300800 */
[----:B------:R0:W-:Y:S04]  /*15c80*/  STL [R1+0xc4], R8 ;  /* 0x0000c40801007387 */ /* 0x0001e80000100800 */
[----:B0-----:R-:W2:Y:S01]  /*15c90*/  LDL.LU R8, [R1+0x164] ;  /* 0x0001640001087983 */ /* 0x001ea20000300800 */
[----:B------:R-:W2:Y:S02]  /*15ca0*/  LDL.LU R21, [R1+0x160] ;  /* 0x0001600001157983 */ /* 0x000ea40000300800 */
[----:B------:R-:W2:Y:S02]  /*15cb0*/  LDL.LU R22, [R1+0xbc] ;  /* 0x0000bc0001167983 */ /* 0x000ea40000300800 */
[----:B------:R-:W2:Y:S01]  /*15cc0*/  LDL.LU R9, [R1+0xb4] ;  /* 0x0000b40001097983 */ /* 0x000ea20000300800 */
[----:B------:R0:W-:Y:S01]  /*15cd0*/  STL [R1+0xc8], R11 ;  /* 0x0000c80b01007387 */ /* 0x0001e20000100800 */
[----:B------:R-:W2:Y:S02]  /*15ce0*/  LDL.LU R10, [R1+0x88] ;  /* 0x00008800010a7983 */ /* 0x000ea40000300800 */
[----:B------:R-:W2:Y:S01]  /*15cf0*/  LDL.LU R23, [R1+0x84] ;  /* 0x0000840001177983 */ /* 0x000ea20000300800 */
[----:B0-----:R-:W2:Y:S01]  /*15d00*/  LDL.LU R11, [R1+0x58] ;  /* 0x00005800010b7983 */ /* 0x001ea20000300800 */
[----:B------:R-:W2:Y:S02]  /*15d10*/  LDL.LU R12, [R1+0x54] ;  /* 0x00005400010c7983 */ /* 0x000ea40000300800 */
[----:B------:R-:W2:Y:S02]  /*15d20*/  LDL.LU R27, [R1+0x28] ;  /* 0x00002800011b7983 */ /* 0x000ea40000300800 */
[----:B------:R-:W2:Y:S01]  /*15d30*/  LDL.LU R26, [R1+0x24] ;  /* 0x00002400011a7983 */ /* 0x000ea20000300800 */
[----:B------:R-:W-:Y:S01]  /*15d40*/  STL [R1+0x32b0], R14 ;  /* 0x0032b00e01007387 */ /* 0x000fe20000100800 */
[----:B------:R-:W-:Y:S02]  /*15d50*/  STL [R1+0x32b8], R14 ;  /* 0x0032b80e01007387 */ /* 0x000fe40000100800 */
[----:B------:R-:W-:Y:S02]  /*15d60*/  STL [R1+0x32c0], R14 ;  /* 0x0032c00e01007387 */ /* 0x000fe40000100800 */
[----:B------:R-:W-:Y:S01]  /*15d70*/  STL [R1+0x32cc], R14 ;  /* 0x0032cc0e01007387 */ /* 0x000fe20000100800 */
[----:B------:R-:W-:Y:S01]  /*15d80*/  STL [R1+0x32d4], R14 ;  /* 0x0032d40e01007387 */ /* 0x000fe20000100800 */
[----:B------:R-:W-:Y:S02]  /*15d90*/  STL [R1+0x32dc], R14 ;  /* 0x0032dc0e01007387 */ /* 0x000fe40000100800 */
[----:B------:R0:W-:Y:S02]  /*15da0*/  STL [R1+0xb8], R0 ;  /* 0x0000b80001007387 */ /* 0x0001e40000100800 */
[----:B------:R-:W-:Y:S01]  /*15db0*/  STL [R1+0x32e4], R14 ;  /* 0x0032e40e01007387 */ /* 0x000fe20000100800 */
[----:B------:R-:W-:Y:S01]  /*15dc0*/  STL [R1+0x32ec], R14 ;  /* 0x0032ec0e01007387 */ /* 0x000fe20000100800 */
[----:B------:R-:W-:Y:S02]  /*15dd0*/  STL [R1+0x32f4], R14 ;  /* 0x0032f40e01007387 */ /* 0x000fe40000100800 */
[----:B------:R-:W-:Y:S02]  /*15de0*/  STL [R1+0x3300], R14 ;  /* 0x0033000e01007387 */ /* 0x000fe40000100800 */
[----:B------:R-:W-:Y:S01]  /*15df0*/  STL [R1+0x3294], R15 ;  /* 0x0032940f01007387 */ /* 0x000fe20000100800 */
[----:B------:R0:W-:Y:S01]  /*15e00*/  STL [R1+0x33bc], R25 ;  /* 0x0033bc1901007387 */ /* 0x0001e20000100800 */
[----:B-1----:R-:W-:-:S02]  /*15e10*/  LOP3.LUT R13, R13, 0x7f, RZ, 0xc0, !PT ;  /* 0x0000007f0d0d7812 */ /* 0x002fc400078ec0ff */
[----:B0-----:R-:W-:Y:S02]  /*15e20*/  LOP3.LUT R0, R25, 0xff, RZ, 0xc0, !PT ;  /* 0x000000ff19007812 */ /* 0x001fe400078ec0ff */
[----:B------:R-:W2:Y:S01]  /*15e30*/  LDL.LU R25, [R1+0x2fc] ;  /* 0x0002fc0001197983 */ /* 0x000ea20000300800 */
[----:B------:R-:W-:Y:S02]  /*15e40*/  STL [R1+0x32a0], R15 ;  /* 0x0032a00f01007387 */ /* 0x000fe40000100800 */
[----:B------:R-:W-:Y:S02]  /*15e50*/  STL [R1+0x32a8], R15 ;  /* 0x0032a80f01007387 */ /* 0x000fe40000100800 */
[----:B------:R-:W-:Y:S02]  /*15e60*/  STL [R1+0x32f8], R15 ;  /* 0x0032f80f01007387 */ /* 0x000fe40000100800 */
[----:B------:R-:W-:Y:S01]  /*15e70*/  IMAD.SHL.U32 R14, R0, 0x2, RZ ;  /* 0x00000002000e7824 */ /* 0x000fe200078e00ff */
[----:B------:R0:W-:Y:S01]  /*15e80*/  STL [R1+0x33a4], R0 ;  /* 0x0033a40001007387 */ /* 0x0001e20000100800 */
[----:B------:R-:W-:-:S03]  /*15e90*/  ISETP.GE.AND P0, PT, R13, R2, PT ;  /* 0x000000020d00720c */ /* 0x000fc60003f06270 */
[----:B0-----:R-:W2:Y:S01]  /*15ea0*/  LDL.LU R0, [R1+0x300] ;  /* 0x0003000001007983 */ /* 0x001ea20000300800 */
[----:B------:R0:W-:Y:S03]  /*15eb0*/  STL [R1+0x3308], R15 ;  /* 0x0033080f01007387 */ /* 0x0001e60000100800 */
[----:B0-----:R-:W2:Y:S01]  /*15ec0*/  LDL.LU R15, [R1+0x384] ;  /* 0x00038400010f7983 */ /* 0x001ea20000300800 */
[----:B------:R-:W2:Y:S02]  /*15ed0*/  LDL.LU R13, [R1+0x33d0] ;  /* 0x0033d000010d7983 */ /* 0x000ea40000300800 */
[----:B------:R-:W3:Y:S01]  /*15ee0*/  LDL.LU R2, [R1+0x388] ;  /* 0x0003880001027983 */ /* 0x000ee20000300800 */
[----:B--2---:R0:W-:Y:S01]  /*15ef0*/  STS.U16 [R14], R13 ;  /* 0x0000000d0e007388 */ /* 0x0041e20000000400 */
[----:B------:R1:W-:Y:S02]  /*15f00*/  STS.U16 [R14+0x200], R16 ;  /* 0x000200100e007388 */ /* 0x0003e40000000400 */
[----:B---3--:R2:W-:Y:S02]  /*15f10*/  STS.U16 [R14+0x2000], R28 ;  /* 0x0020001c0e007388 */ /* 0x0085e40000000400 */
[----:B------:R3:W-:Y:S01]  /*15f20*/  STS.U16 [R14+0x2200], R29 ;  /* 0x0022001d0e007388 */ /* 0x0007e20000000400 */
[----:B0-----:R-:W4:Y:S01]  /*15f30*/  LDL.LU R13, [R1+0x33cc] ;  /* 0x0033cc00010d7983 */ /* 0x001f220000300800 */
[----:B-1----:R-:W4:Y:S02]  /*15f40*/  LDL.LU R16, [R1+0x33c8] ;  /* 0x0033c80001107983 */ /* 0x002f240000300800 */
[----:B--2---:R-:W2:Y:S02]  /*15f50*/  LDL.LU R28, [R1+0x33c4] ;  /* 0x0033c400011c7983 */ /* 0x004ea40000300800 */
[----:B---3--:R-:W3:Y:S01]  /*15f60*/  LDL.LU R29, [R1+0x33c0] ;  /* 0x0033c000011d7983 */ /* 0x008ee20000300800 */
[----:B------:R-:W-:Y:S01]  /*15f70*/  STS.U16 [R14+0x4000], R2 ;  /* 0x004000020e007388 */ /* 0x000fe20000000400 */
[----:B------:R-:W-:Y:S02]  /*15f80*/  STS.U16 [R14+0x4200], R15 ;  /* 0x0042000f0e007388 */ /* 0x000fe40000000400 */
[----:B------:R-:W-:Y:S02]  /*15f90*/  STS.U16 [R14+0x6000], R0 ;  /* 0x006000000e007388 */ /* 0x000fe40000000400 */
[----:B------:R-:W-:Y:S01]  /*15fa0*/  STS.U16 [R14+0x6200], R25 ;  /* 0x006200190e007388 */ /* 0x000fe20000000400 */
        /* <DEDUP_REMOVED lines=18> */
[----:B------:R0:W-:Y:S02]  /*160d0*/  STS.U16 [R14+0x1a000], R27 ;  /* 0x01a0001b0e007388 */ /* 0x0001e40000000400 */
[----:B0-----:R-:W0:Y:S01]  /*160e0*/  S2R R27, SR_TID.X ;  /* 0x00000000001b7919 */ /* 0x001e220000002100 */
[----:B------:R1:W-:Y:S01]  /*160f0*/  STS.U16 [R14+0x1a200], R26 ;  /* 0x01a2001a0e007388 */ /* 0x0003e20000000400 */
[----:B0-----:R-:W-:-:S05]  /*16100*/  LOP3.LUT R27, R27, 0xff, RZ, 0xc0, !PT ;  /* 0x000000ff1b1b7812 */ /* 0x001fca00078ec0ff */
[----:B------:R-:W-:-:S05]  /*16110*/  IMAD.SHL.U32 R27, R27, 0x2, RZ ;  /* 0x000000021b1b7824 */ /* 0x000fca00078e00ff */
[----:B------:R-:W-:Y:S01]  /*16120*/  LOP3.LUT R0, R27, 0x10, RZ, 0x3c, !PT ;  /* 0x000000101b007812 */ /* 0x000fe200078e3cff */
[----:B---3--:R-:W-:Y:S01]  /*16130*/  STL [R1+0x3288], R29 ;  /* 0x0032881d01007387 */ /* 0x008fe20000100800 */
[----:B------:R-:W-:Y:S02]  /*16140*/  STL [R1+0x330c], R29 ;  /* 0x00330c1d01007387 */ /* 0x000fe40000100800 */
[----:B--2---:R-:W-:Y:S02]  /*16150*/  STL [R1+0x328c], R28 ;  /* 0x00328c1c01007387 */ /* 0x004fe40000100800 */
[----:B------:R-:W-:Y:S01]  /*16160*/  STL [R1+0x3310], R28 ;  /* 0x0033101c01007387 */ /* 0x000fe20000100800 */
[----:B----4-:R-:W-:Y:S01]  /*16170*/  STL [R1+0x3314], R16 ;  /* 0x0033141001007387 */ /* 0x010fe20000100800 */
[----:B------:R-:W2:Y:S02]  /*16180*/  LDL.LU R25, [R1+0x430] ;  /* 0x0004300001197983 */ /* 0x000ea40000300800 */
[----:B------:R-:W3:Y:S02]  /*16190*/  LDL.LU R11, [R1+0x42c] ;  /* 0x00042c00010b7983 */ /* 0x000ee40000300800 */
[----:B------:R-:W4:Y:S01]  /*161a0*/  LDL.LU R12, [R1+0x3c8] ;  /* 0x0003c800010c7983 */ /* 0x000f220000300800 */
[----:B-1----:R-:W4:Y:S01]  /*161b0*/  LDL.LU R26, [R1+0x3c4] ;  /* 0x0003c400011a7983 */ /* 0x002f220000300800 */
[----:B------:R-:W4:Y:S03]  /*161c0*/  LDL.LU R27, [R1+0x380] ;  /* 0x00038000011b7983 */ /* 0x000f260000300800 */
[----:B------:R-:W-:Y:S01]  /*161d0*/  STS.U16 [R14+0x1c000], R29 ;  /* 0x01c0001d0e007388 */ /* 0x000fe20000000400 */
[----:B------:R-:W-:Y:S02]  /*161e0*/  STS.U16 [R14+0x1c200], R28 ;  /* 0x01c2001c0e007388 */ /* 0x000fe40000000400 */
[----:B------:R0:W-:Y:S02]  /*161f0*/  STS.U16 [R14+0x1e000], R16 ;  /* 0x01e000100e007388 */ /* 0x0001e40000000400 */
[----:B0-----:R-:W4:Y:S01]  /*16200*/  LDL.LU R16, [R1+0x2f4] ;  /* 0x0002f40001107983 */ /* 0x001f220000300800 */
[----:B------:R-:W4:Y:S02]  /*16210*/  LDL.LU R28, [R1+0x2b0] ;  /* 0x0002b000011c7983 */ /* 0x000f240000300800 */
[----:B------:R-:W4:Y:S02]  /*16220*/  LDL.LU R29, [R1+0x2ac] ;  /* 0x0002ac00011d7983 */ /* 0x000f240000300800 */
[----:B------:R-:W4:Y:S01]  /*16230*/  LDL.LU R2, [R1+0x270] ;  /* 0x0002700001027983 */ /* 0x000f220000300800 */
[----:B------:R-:W4:Y:S01]  /*16240*/  LDL.LU R15, [R1+0x26c] ;  /* 0x00026c00010f7983 */ /* 0x000f220000300800 */
        /* <DEDUP_REMOVED lines=15> */
[----:B------:R-:W4:Y:S04]  /*16340*/  LDL.LU R23, [R1+0x1c] ;  /* 0x00001c0001177983 */ /* 0x000f280000300800 */
[----:B------:R-:W-:Y:S01]  /*16350*/  STS.U16 [R14+0x1e200], R13 ;  /* 0x01e2000d0e007388 */ /* 0x000fe20000000400 */
[----:B------:R0:W-:Y:S03]  /*16360*/  STL [R1+0x3388], R14 ;  /* 0x0033880e01007387 */ /* 0x0001e60000100800 */
[----:B0-----:R-:W4:Y:S01]  /*16370*/  LDL.LU R14, [R1+0x2f8] ;  /* 0x0002f800010e7983 */ /* 0x001f220000300800 */
[----:B------:R0:W-:Y:S03]  /*16380*/  STL [R1+0x3318], R13 ;  /* 0x0033180d01007387 */ /* 0x0001e60000100800 */
[----:B0-----:R-:W4:Y:S04]  /*16390*/  LDL.LU R13, [R1+0x37c] ;  /* 0x00037c00010d7983 */ /* 0x001f280000300800 */
[----:B--2---:R0:W-:Y:S01]  /*163a0*/  STS.U16 [R0+0x400], R25 ;  /* 0x0004001900007388 */ /* 0x0041e20000000400 */
[----:B---3--:R1:W-:Y:S03]  /*163b0*/  STS.U16 [R0+0x600], R11 ;  /* 0x0006000b00007388 */ /* 0x0083e60000000400 */
[----:B0-----:R-:W2:Y:S01]  /*163c0*/  LDL.LU R25, [R1+0x33bc] ;  /* 0x0033bc0001197983 */ /* 0x001ea20000300800 */
[----:B-1----:R-:W3:Y:S02]  /*163d0*/  LDL.LU R11, [R1+0x33b8] ;  /* 0x0033b800010b7983 */ /* 0x002ee40000300800 */
[----:B----4-:R0:W-:Y:S01]  /*163e0*/  STS.U16 [R0+0x2400], R12 ;  /* 0x0024000c00007388 */ /* 0x0101e20000000400 */
[----:B------:R1:W-:Y:S04]  /*163f0*/  STS.U16 [R0+0x2600], R26 ;  /* 0x0026001a00007388 */ /* 0x0003e80000000400 */
[----:B------:R4:W-:Y:S04]  /*16400*/  STS.U16 [R0+0x4400], R27 ;  /* 0x0044001b00007388 */ /* 0x0009e80000000400 */
[----:B0-----:R-:W3:Y:S01]  /*16410*/  LDL.LU R12, [R1+0x33b4] ;  /* 0x0033b400010c7983 */ /* 0x001ee20000300800 */
[----:B-1----:R-:W3:Y:S02]  /*16420*/  LDL.LU R26, [R1+0x33b0] ;  /* 0x0033b000011a7983 */ /* 0x002ee40000300800 */
[----:B----4-:R-:W4:Y:S01]  /*16430*/  LDL.LU R27, [R1+0x33ac] ;  /* 0x0033ac00011b7983 */ /* 0x010f220000300800 */
        /* <DEDUP_REMOVED lines=19> */
[----:B------:R0:W-:Y:S01]  /*16570*/  STS.U16 [R0+0x18400], R22 ;  /* 0x0184001600007388 */ /* 0x0001e20000000400 */
[----:B------:R-:W-:Y:S01]  /*16580*/  STS.U16 [R0+0x18600], R9 ;  /* 0x0186000900007388 */ /* 0x000fe20000000400 */
[----:B------:R-:W-:Y:S02]  /*16590*/  STS.U16 [R0+0x1a400], R10 ;  /* 0x01a4000a00007388 */ /* 0x000fe40000000400 */
[----:B------:R-:W-:Y:S01]  /*165a0*/  STS.U16 [R0+0x1a600], R23 ;  /* 0x01a6001700007388 */ /* 0x000fe20000000400 */
[----:B--2---:R-:W-:-:S05]  /*165b0*/  LOP3.LUT R25, R25, 0xff, RZ, 0xc0, !PT ;  /* 0x000000ff19197812 */ /* 0x004fca00078ec0ff */
[----:B0-----:R-:W-:-:S05]  /*165c0*/  IMAD.SHL.U32 R22, R25, 0x2, RZ ;  /* 0x0000000219167824 */ /* 0x001fca00078e00ff */
[C---:B------:R-:W-:Y:S01]  /*165d0*/  LOP3.LUT R2, R22.reuse, 0x20, RZ, 0x3c, !PT ;  /* 0x0000002016027812 */ /* 0x040fe200078e3cff */
[----:B----4-:R-:W-:Y:S04]  /*165e0*/  STS.U16 [R0+0x1c400], R27 ;  /* 0x01c4001b00007388 */ /* 0x010fe80000000400 */
[----:B------:R-:W-:Y:S01]  /*165f0*/  STL [R1+0x331c], R27 ;  /* 0x00331c1b01007387 */ /* 0x000fe20000100800 */
[----:B---3--:R-:W-:Y:S02]  /*16600*/  STS.U16 [R0+0x1c600], R26 ;  /* 0x01c6001a00007388 */ /* 0x008fe40000000400 */
[----:B------:R-:W-:Y:S02]  /*16610*/  STL [R1+0x3320], R26 ;  /* 0x0033201a01007387 */ /* 0x000fe40000100800 */
[----:B------:R0:W-:Y:S01]  /*16620*/  STS.U16 [R0+0x1e400], R12 ;  /* 0x01e4000c00007388 */ /* 0x0001e20000000400 */
[----:B------:R1:W-:Y:S04]  /*16630*/  STL [R1+0x33a8], R2 ;  /* 0x0033a80201007387 */ /* 0x0003e80000100800 */
[----:B0-----:R-:W2:Y:S01]  /*16640*/  LDL.LU R0, [R1+0x428] ;  /* 0x0004280001007983 */ /* 0x001ea20000300800 */
[----:B------:R-:W3:Y:S02]  /*16650*/  LDL.LU R9, [R1+0x424] ;  /* 0x0004240001097983 */ /* 0x000ee40000300800 */
[----:B------:R-:W4:Y:S02]  /*16660*/  LDL.LU R10, [R1+0x3c0] ;  /* 0x0003c000010a7983 */ /* 0x000f240000300800 */
[----:B------:R-:W2:Y:S01]  /*16670*/  LDL.LU R23, [R1+0x3bc] ;  /* 0x0003bc0001177983 */ /* 0x000ea20000300800 */
[----:B------:R-:W2:Y:S01]  /*16680*/  LDL.LU R25, [R1+0x378] ;  /* 0x0003780001197983 */ /* 0x000ea20000300800 */
[----:B------:R-:W2:Y:S02]  /*16690*/  LDL.LU R26, [R1+0x2ec] ;  /* 0x0002ec00011a7983 */ /* 0x000ea40000300800 */
[----:B------:R-:W2:Y:S02]  /*166a0*/  LDL.LU R27, [R1+0x2a8] ;  /* 0x0002a800011b7983 */ /* 0x000ea40000300800 */
        /* <DEDUP_REMOVED lines=15> */
[----:B------:R-:W2:Y:S01]  /*167a0*/  LDL.LU R7, [R1+0x48] ;  /* 0x0000480001077983 */ /* 0x000ea20000300800 */
[----:B-1----:R-:W-:Y:S01]  /*167b0*/  LOP3.LUT R2, R22, 0x10, RZ, 0x3c, !PT ;  /* 0x0000001016027812 */ /* 0x002fe200078e3cff */
[----:B------:R-:W2:Y:S01]  /*167c0*/  LDL.LU R8, [R1+0x44] ;  /* 0x0000440001087983 */ /* 0x000ea20000300800 */
[----:B------:R-:W2:Y:S02]  /*167d0*/  LDL.LU R21, [R1+0x18] ;  /* 0x0000180001157983 */ /* 0x000ea40000300800 */
[----:B------:R-:W2:Y:S02]  /*167e0*/  LDL.LU R22, [R1+0x14] ;  /* 0x0000140001167983 */ /* 0x000ea40000300800 */
[----:B------:R0:W-:Y:S01]  /*167f0*/  STL [R1+0x3338], R12 ;  /* 0x0033380c01007387 */ /* 0x0001e20000100800 */
[----:B------:R1:W-:Y:S04]  /*16800*/  STS.U16 [R2+0x1e600], R11 ;  /* 0x01e6000b02007388 */ /* 0x0003e80000000400 */
[----:B0-----:R-:W2:Y:S01]  /*16810*/  LDL.LU R12, [R1+0x2f0] ;  /* 0x0002f000010c7983 */ /* 0x001ea20000300800 */
[----:B-1----:R-:W2:Y:S02]  /*16820*/  LDL.LU R2, [R1+0x33a8] ;  /* 0x0033a80001027983 */ /* 0x002ea40000300800 */
[----:B------:R0:W-:Y:S02]  /*16830*/  STL [R1+0x333c], R11 ;  /* 0x00333c0b01007387 */ /* 0x0001e40000100800 */
[----:B0-----:R-:W4:Y:S04]  /*16840*/  LDL.LU R11, [R1+0x374] ;  /* 0x00037400010b7983 */ /* 0x001f280000300800 */
[----:B--2---:R0:W-:Y:S01]  /*16850*/  STS.U16 [R2+0x800], R0 ;  /* 0x0008000002007388 */ /* 0x0041e20000000400 */
[----:B---3--:R1:W-:Y:S02]  /*16860*/  STS.U16 [R2+0xa00], R9 ;  /* 0x000a000902007388 */ /* 0x0083e40000000400 */
[----:B----4-:R2:W-:Y:S01]  /*16870*/  STS.U16 [R2+0x2800], R10 ;  /* 0x0028000a02007388 */ /* 0x0105e20000000400 */
[----:B------:R3:W-:Y:S04]  /*16880*/  STS.U16 [R2+0x2a00], R23 ;  /* 0x002a001702007388 */ /* 0x0007e80000000400 */
[----:B------:R3:W-:Y:S04]  /*16890*/  STS.U16 [R2+0x4800], R25 ;  /* 0x0048001902007388 */ /* 0x0007e80000000400 */
[----:B0-----:R-:W4:Y:S01]  /*168a0*/  LDL.LU R0, [R1+0x33a4] ;  /* 0x0033a40001007983 */ /* 0x001f220000300800 */
[----:B-1----:R-:W4:Y:S03]  /*168b0*/  LDL.LU R9, [R1+0x33a0] ;  /* 0x0033a00001097983 */ /* 0x002f260000300800 */
[----:B--2---:R-:W2:Y:S01]  /*168c0*/  LDL.LU R10, [R1+0x339c] ;  /* 0x00339c00010a7983 */ /* 0x004ea20000300800 */
[----:B---3--:R-:W3:Y:S03]  /*168d0*/  LDL.LU R23, [R1+0x3398] ;  /* 0x0033980001177983 */ /* 0x008ee60000300800 */
[----:B------:R-:W2:Y:S04]  /*168e0*/  LDL.LU R25, [R1+0x3394] ;  /* 0x0033940001197983 */ /* 0x000ea80000300800 */
[----:B------:R-:W-:Y:S01]  /*168f0*/  STS.U16 [R2+0x4a00], R11 ;  /* 0x004a000b02007388 */ /* 0x000fe20000000400 */
[----:B------:R-:W-:Y:S02]  /*16900*/  STS.U16 [R2+0x6800], R12 ;  /* 0x0068000c02007388 */ /* 0x000fe40000000400 */
[----:B------:R-:W-:Y:S02]  /*16910*/  STS.U16 [R2+0x6a00], R26 ;  /* 0x006a001a02007388 */ /* 0x000fe40000000400 */
[----:B------:R-:W-:Y:S01]  /*16920*/  STS.U16 [R2+0x8800], R27 ;  /* 0x0088001b02007388 */ /* 0x000fe20000000400 */
[----:B------:R-:W-:Y:S01]  /*16930*/  STS.U16 [R2+0x8a00], R13 ;  /* 0x008a000d02007388 */ /* 0x000fe20000000400 */
[----:B------:R0:W-:Y:S03]  /*16940*/  STS.U16 [R2+0xa800], R14 ;  /* 0x00a8000e02007388 */ /* 0x0001e60000000400 */
[----:B--2---:R-:W-:Y:S01]  /*16950*/  STL [R1+0x3340], R25 ;  /* 0x0033401901007387 */ /* 0x004fe20000100800 */
[----:B0-----:R-:W2:Y:S02]  /*16960*/  LDL.LU R14, [R1+0x41c] ;  /* 0x00041c00010e7983 */ /* 0x001ea40000300800 */
[----:B------:R-:W-:Y:S02]  /*16970*/  STS.U16 [R2+0xaa00], R16 ;  /* 0x00aa001002007388 */ /* 0x000fe40000000400 */
[----:B------:R-:W-:Y:S01]  /*16980*/  STS.U16 [R2+0xc800], R28 ;  /* 0x00c8001c02007388 */ /* 0x000fe20000000400 */
[----:B------:R-:W-:Y:S01]  /*16990*/  STS.U16 [R2+0xca00], R29 ;  /* 0x00ca001d02007388 */ /* 0x000fe20000000400 */
[----:B------:R-:W-:Y:S02]  /*169a0*/  STS.U16 [R2+0xe800], R15 ;  /* 0x00e8000f02007388 */ /* 0x000fe40000000400 */
[----:B------:R-:W-:Y:S02]  /*169b0*/  STS.U16 [R2+0xea00], R3 ;  /* 0x00ea000302007388 */ /* 0x000fe40000000400 */
[----:B------:R-:W-:Y:S01]  /*169c0*/  STS.U16 [R2+0x10800], R4 ;  /* 0x0108000402007388 */ /* 0x000fe20000000400 */
[----:B--2---:R0:W-:Y:S04]  /*169d0*/  STL [R1+0x338c], R14 ;  /* 0x00338c0e01007387 */ /* 0x0041e80000100800 */
[----:B0-----:R-:W2:Y:S04]  /*169e0*/  LDL.LU R14, [R1+0x420] ;  /* 0x00042000010e7983 */ /* 0x001ea80000300800 */
        /* <DEDUP_REMOVED lines=8> */
[----:B------:R1:W-:Y:S01]  /*16a70*/  STS.U16 [R2+0x18a00], R8 ;  /* 0x018a000802007388 */ /* 0x0003e20000000400 */
[----:B------:R0:W-:Y:S02]  /*16a80*/  STS.U16 [R2+0x1a800], R21 ;  /* 0x01a8001502007388 */ /* 0x0001e40000000400 */
[----:B------:R0:W-:Y:S02]  /*16a90*/  STS.U16 [R2+0x1aa00], R22 ;  /* 0x01aa001602007388 */ /* 0x0001e40000000400 */
[----:B------:R0:W-:Y:S02]  /*16aa0*/  STS.U16 [R2+0x1c800], R25 ;  /* 0x01c8001902007388 */ /* 0x0001e40000000400 */
[----:B----4-:R-:W-:-:S02]  /*16ab0*/  IMAD.SHL.U32 R4, R0, 0x2, RZ ;  /* 0x0000000200047824 */ /* 0x010fc400078e00ff */
[----:B------:R-:W-:Y:S01]  /*16ac0*/  IMAD.SHL.U32 R0, R0, 0x2, RZ ;  /* 0x0000000200007824 */ /* 0x000fe200078e00ff */
[----:B--2---:R2:W-:Y:S01]  /*16ad0*/  STL [R1+0x3390], R14 ;  /* 0x0033900e01007387 */ /* 0x0045e20000100800 */
[----:B0-----:R-:W4:Y:S02]  /*16ae0*/  LDL.LU R7, [R1+0x3b8] ;  /* 0x0003b80001077983 */ /* 0x001f240000300800 */
[----:B-1----:R-:W4:Y:S02]  /*16af0*/  LDL.LU R8, [R1+0x3b4] ;  /* 0x0003b40001087983 */ /* 0x002f240000300800 */
        /* <DEDUP_REMOVED lines=17> */
[----:B--2---:R-:W-:Y:S01]  /*16c10*/  LOP3.LUT R14, R0, 0x20, RZ, 0x3c, !PT ;  /* 0x00000020000e7812 */ /* 0x004fe200078e3cff */
[----:B------:R-:W2:Y:S01]  /*16c20*/  LDL.LU R19, [R1+0x40] ;  /* 0x0000400001137983 */ /* 0x000ea20000300800 */
[----:B------:R-:W2:Y:S02]  /*16c30*/  LDL.LU R20, [R1+0x3c] ;  /* 0x00003c0001147983 */ /* 0x000ea40000300800 */
[----:B------:R-:W2:Y:S02]  /*16c40*/  LDL.LU R24, [R1+0x10] ;  /* 0x0000100001187983 */ /* 0x000ea40000300800 */
[----:B------:R-:W2:Y:S01]  /*16c50*/  LDL.LU R0, [R1+0xc] ;  /* 0x00000c0001007983 */ /* 0x000ea20000300800 */
[----:B---3--:R-:W-:Y:S04]  /*16c60*/  STS.U16 [R14+0x1ca00], R23 ;  /* 0x01ca00170e007388 */ /* 0x008fe80000000400 */
[----:B------:R0:W-:Y:S01]  /*16c70*/  STL [R1+0x3344], R23 ;  /* 0x0033441701007387 */ /* 0x0001e20000100800 */
[----:B------:R-:W-:Y:S02]  /*16c80*/  STS.U16 [R14+0x1e800], R10 ;  /* 0x01e8000a0e007388 */ /* 0x000fe40000000400 */
[----:B------:R-:W-:Y:S01]  /*16c90*/  STS.U16 [R14+0x1ea00], R9 ;  /* 0x01ea00090e007388 */ /* 0x000fe20000000400 */
[----:B0-----:R-:W4:Y:S01]  /*16ca0*/  LDL.LU R23, [R1+0x2a0] ;  /* 0x0002a00001177983 */ /* 0x001f220000300800 */
[----:B------:R0:W-:Y:S03]  /*16cb0*/  STL [R1+0x3348], R10 ;  /* 0x0033480a01007387 */ /* 0x0001e60000100800 */
[----:B0-----:R-:W2:Y:S01]  /*16cc0*/  LDL.LU R10, [R1+0x2e4] ;  /* 0x0002e400010a7983 */ /* 0x001ea20000300800 */
[----:B------:R-:W2:Y:S01]  /*16cd0*/  LDL.LU R14, [R1+0x3390] ;  /* 0x00339000010e7983 */ /* 0x000ea20000300800 */
[C---:B------:R-:W-:Y:S01]  /*16ce0*/  LOP3.LUT R3, R4.reuse, 0x30, RZ, 0x3c, !PT ;  /* 0x0000003004037812 */ /* 0x040fe200078e3cff */
[----:B------:R0:W-:Y:S02]  /*16cf0*/  STL [R1+0x334c], R9 ;  /* 0x00334c0901007387 */ /* 0x0001e40000100800 */
[----:B0-----:R-:W4:Y:S04]  /*16d00*/  LDL.LU R9, [R1+0x2e8] ;  /* 0x0002e80001097983 */ /* 0x001f280000300800 */
[----:B--2---:R0:W-:Y:S04]  /*16d10*/  STS.U16 [R3+0xc00], R14 ;  /* 0x000c000e03007388 */ /* 0x0041e80000000400 */
[----:B0-----:R-:W2:Y:S04]  /*16d20*/  LDL.LU R14, [R1+0x338c] ;  /* 0x00338c00010e7983 */ /* 0x001ea80000300800 */
[----:B--2---:R0:W-:Y:S01]  /*16d30*/  STS.U16 [R3+0xe00], R14 ;  /* 0x000e000e03007388 */ /* 0x0041e20000000400 */
[----:B----4-:R1:W-:Y:S02]  /*16d40*/  STS.U16 [R3+0x2c00], R7 ;  /* 0x002c000703007388 */ /* 0x0103e40000000400 */
[----:B------:R2:W-:Y:S02]  /*16d50*/  STS.U16 [R3+0x2e00], R8 ;  /* 0x002e000803007388 */ /* 0x0005e40000000400 */
[----:B------:R4:W-:Y:S01]  /*16d60*/  STS.U16 [R3+0x4c00], R21 ;  /* 0x004c001503007388 */ /* 0x0009e20000000400 */
[----:B------:R4:W-:Y:S04]  /*16d70*/  STS.U16 [R3+0x4e00], R22 ;  /* 0x004e001603007388 */ /* 0x0009e80000000400 */
[----:B0-----:R-:W3:Y:S01]  /*16d80*/  LDL.LU R14, [R1+0x3388] ;  /* 0x00338800010e7983 */ /* 0x001ee20000300800 */
[----:B-1----:R-:W3:Y:S02]  /*16d90*/  LDL.LU R7, [R1+0x3384] ;  /* 0x0033840001077983 */ /* 0x002ee40000300800 */
[----:B--2---:R-:W2:Y:S02]  /*16da0*/  LDL.LU R8, [R1+0x3380] ;  /* 0x0033800001087983 */ /* 0x004ea40000300800 */
[----:B----4-:R-:W4:Y:S01]  /*16db0*/  LDL.LU R21, [R1+0x337c] ;  /* 0x00337c0001157983 */ /* 0x010f220000300800 */
[----:B------:R-:W2:Y:S04]  /*16dc0*/  LDL.LU R22, [R1+0x3378] ;  /* 0x0033780001167983 */ /* 0x000ea80000300800 */
        /* <DEDUP_REMOVED lines=16> */
[----:B------:R0:W-:Y:S01]  /*16ed0*/  STS.U16 [R3+0x16c00], R5 ;  /* 0x016c000503007388 */ /* 0x0001e20000000400 */
[----:B------:R1:W-:Y:S02]  /*16ee0*/  STS.U16 [R3+0x16e00], R6 ;  /* 0x016e000603007388 */ /* 0x0003e40000000400 */
[----:B------:R1:W-:Y:S02]  /*16ef0*/  STS.U16 [R3+0x18c00], R19 ;  /* 0x018c001303007388 */ /* 0x0003e40000000400 */
[----:B------:R1:W-:Y:S01]  /*16f00*/  STS.U16 [R3+0x18e00], R20 ;  /* 0x018e001403007388 */ /* 0x0003e20000000400 */
[----:B------:R-:W-:Y:S01]  /*16f10*/  STS.U16 [R3+0x1ac00], R24 ;  /* 0x01ac001803007388 */ /* 0x000fe20000000400 */
[----:B------:R1:W-:Y:S03]  /*16f20*/  STS.U16 [R3+0x1ae00], R0 ;  /* 0x01ae000003007388 */ /* 0x0003e60000000400 */
[----:B0-----:R-:W3:Y:S01]  /*16f30*/  LDL.LU R5, [R1+0x418] ;  /* 0x0004180001057983 */ /* 0x001ee20000300800 */
[----:B-1----:R-:W3:Y:S02]  /*16f40*/  LDL.LU R6, [R1+0x414] ;  /* 0x0004140001067983 */ /* 0x002ee40000300800 */
[----:B------:R-:W3:Y:S02]  /*16f50*/  LDL.LU R19, [R1+0x3b0] ;  /* 0x0003b00001137983 */ /* 0x000ee40000300800 */
[----:B------:R-:W3:Y:S01]  /*16f60*/  LDL.LU R20, [R1+0x3ac] ;  /* 0x0003ac0001147983 */ /* 0x000ee20000300800 */
[----:B------:R-:W3:Y:S01]  /*16f70*/  LDL.LU R0, [R1+0x328] ;  /* 0x0003280001007983 */ /* 0x000ee20000300800 */
[----:B------:R-:W3:Y:S02]  /*16f80*/  LDL.LU R17, [R1+0x294] ;  /* 0x0002940001117983 */ /* 0x000ee40000300800 */
[----:B------:R-:W3:Y:S02]  /*16f90*/  LDL.LU R18, [R1+0x218] ;  /* 0x0002180001127983 */ /* 0x000ee40000300800 */
[----:B------:R-:W3:Y:S01]  /*16fa0*/  LDL.LU R24, [R1+0x214] ;  /* 0x0002140001187983 */ /* 0x000ee20000300800 */
[----:B------:R-:W-:Y:S01]  /*16fb0*/  LOP3.LUT R2, R4, 0x40, RZ, 0x3c, !PT ;  /* 0x0000004004027812 */ /* 0x000fe200078e3cff */
[----:B--2---:R-:W-:Y:S04]  /*16fc0*/  STS.U16 [R3+0x1cc00], R22 ;  /* 0x01cc001603007388 */ /* 0x004fe80000000400 */
[----:B------:R0:W-:Y:S01]  /*16fd0*/  STL [R1+0x3350], R22 ;  /* 0x0033501601007387 */ /* 0x0001e20000100800 */
[----:B----4-:R-:W-:Y:S02]  /*16fe0*/  STS.U16 [R3+0x1ce00], R21 ;  /* 0x01ce001503007388 */ /* 0x010fe40000000400 */
[----:B------:R-:W-:Y:S01]  /*16ff0*/  STS.U16 [R3+0x1ec00], R8 ;  /* 0x01ec000803007388 */ /* 0x000fe20000000400 */
[----:B0-----:R-:W2:Y:S01]  /*17000*/  LDL.LU R22, [R1+0x298] ;  /* 0x0002980001167983 */ /* 0x001ea20000300800 */
[----:B------:R0:W-:Y:S03]  /*17010*/  STL [R1+0x3354], R21 ;  /* 0x0033541501007387 */ /* 0x0001e60000100800 */
[----:B0-----:R-:W4:Y:S01]  /*17020*/  LDL.LU R21, [R1+0x2dc] ;  /* 0x0002dc0001157983 */ /* 0x001f220000300800 */
[----:B------:R0:W-:Y:S03]  /*17030*/  STL [R1+0x3358], R8 ;  /* 0x0033580801007387 */ /* 0x0001e60000100800 */
[----:B0-----:R-:W2:Y:S01]  /*17040*/  LDL.LU R8, [R1+0x2e0] ;  /* 0x0002e00001087983 */ /* 0x001ea20000300800 */
        /* <DEDUP_REMOVED lines=11> */
[----:B------:R-:W2:Y:S04]  /*17100*/  LDL.LU R29, [R1+0x64] ;  /* 0x00006400011d7983 */ /* 0x000ea80000300800 */
[----:B---3--:R0:W-:Y:S01]  /*17110*/  STS.U16 [R3+0x1ee00], R7 ;  /* 0x01ee000703007388 */ /* 0x0081e20000000400 */
[----:B------:R-:W3:Y:S03]  /*17120*/  LDL.LU R15, [R1+0x38] ;  /* 0x00003800010f7983 */ /* 0x000ee60000300800 */
[----:B0-----:R-:W2:Y:S01]  /*17130*/  LDL.LU R3, [R1+0x34] ;  /* 0x0000340001037983 */ /* 0x001ea20000300800 */
[----:B------:R-:W2:Y:S02]  /*17140*/  LDL.LU R4, [R1+0x8] ;  /* 0x0000080001047983 */ /* 0x000ea40000300800 */
[----:B------:R0:W-:Y:S02]  /*17150*/  STL [R1+0x335c], R7 ;  /* 0x00335c0701007387 */ /* 0x0001e40000100800 */
[----:B0-----:R-:W2:Y:S01]  /*17160*/  LDL.LU R7, [R1+0x324] ;  /* 0x0003240001077983 */ /* 0x001ea20000300800 */
[----:B------:R0:W-:Y:S02]  /*17170*/  STS.U16 [R2+0x1000], R5 ;  /* 0x0010000502007388 */ /* 0x0001e40000000400 */
[----:B------:R1:W-:Y:S02]  /*17180*/  STS.U16 [R2+0x1200], R6 ;  /* 0x0012000602007388 */ /* 0x0003e40000000400 */
[----:B------:R1:W-:Y:S01]  /*17190*/  STS.U16 [R2+0x3000], R19 ;  /* 0x0030001302007388 */ /* 0x0003e20000000400 */
[----:B------:R1:W-:Y:S01]  /*171a0*/  STS.U16 [R2+0x3200], R20 ;  /* 0x0032001402007388 */ /* 0x0003e20000000400 */
[----:B------:R1:W-:Y:S03]  /*171b0*/  STS.U16 [R2+0x5000], R0 ;  /* 0x0050000002007388 */ /* 0x0003e60000000400 */
[----:B0-----:R-:W3:Y:S01]  /*171c0*/  LDL.LU R5, [R1+0x3374] ;  /* 0x0033740001057983 */ /* 0x001ee20000300800 */
[----:B-1----:R-:W3:Y:S03]  /*171d0*/  LDL.LU R6, [R1+0x3370] ;  /* 0x0033700001067983 */ /* 0x002ee60000300800 */
[----:B------:R-:W3:Y:S01]  /*171e0*/  LDL.LU R19, [R1+0x336c] ;  /* 0x00336c0001137983 */ /* 0x000ee20000300800 */
[----:B------:R-:W3:Y:S03]  /*171f0*/  LDL.LU R20, [R1+0x3368] ;  /* 0x0033680001147983 */ /* 0x000ee60000300800 */
[----:B------:R-:W3:Y:S04]  /*17200*/  LDL.LU R0, [R1+0x3364] ;  /* 0x0033640001007983 */ /* 0x000ee80000300800 */
[----:B--2---:R-:W-:Y:S01]  /*17210*/  STS.U16 [R2+0x5200], R7 ;  /* 0x0052000702007388 */ /* 0x004fe20000000400 */
[----:B------:R-:W-:Y:S02]  /*17220*/  STS.U16 [R2+0x7000], R8 ;  /* 0x0070000802007388 */ /* 0x000fe40000000400 */
[----:B----4-:R-:W-:Y:S02]  /*17230*/  STS.U16 [R2+0x7200], R21 ;  /* 0x0072001502007388 */ /* 0x010fe40000000400 */
[----:B------:R-:W-:Y:S01]  /*17240*/  STS.U16 [R2+0x9000], R22 ;  /* 0x0090001602007388 */ /* 0x000fe20000000400 */
[----:B------:R0:W-:Y:S01]  /*17250*/  STS.U16 [R2+0x9200], R17 ;  /* 0x0092001102007388 */ /* 0x0001e20000000400 */
[----:B------:R1:W-:Y:S02]  /*17260*/  STS.U16 [R2+0xb000], R18 ;  /* 0x00b0001202007388 */ /* 0x0003e40000000400 */
[----:B------:R2:W-:Y:S02]  /*17270*/  STS.U16 [R2+0xb200], R24 ;  /* 0x00b2001802007388 */ /* 0x0005e40000000400 */
        /* <DEDUP_REMOVED lines=11> */
[----:B------:R-:W-:Y:S01]  /*17330*/  STS.U16 [R2+0x17200], R29 ;  /* 0x0172001d02007388 */ /* 0x000fe20000000400 */
[----:B0-----:R-:W4:Y:S01]  /*17340*/  LDL.LU R17, [R1+0x410] ;  /* 0x0004100001117983 */ /* 0x001f220000300800 */
[----:B---3--:R-:W-:Y:S02]  /*17350*/  STS.U16 [R2+0x19000], R15 ;  /* 0x0190000f02007388 */ /* 0x008fe40000000400 */
[----:B-1----:R-:W3:Y:S02]  /*17360*/  LDL.LU R18, [R1+0x3ec] ;  /* 0x0003ec0001127983 */ /* 0x002ee40000300800 */
[----:B------:R-:W-:Y:S01]  /*17370*/  STS.U16 [R2+0x19200], R3 ;  /* 0x0192000302007388 */ /* 0x000fe20000000400 */
[----:B--2---:R-:W2:Y:S04]  /*17380*/  LDL.LU R24, [R1+0x3a8] ;  /* 0x0003a80001187983 */ /* 0x004ea80000300800 */
[----:B------:R-:W-:Y:S01]  /*17390*/  STS.U16 [R2+0x1b000], R4 ;  /* 0x01b0000402007388 */ /* 0x000fe20000000400 */
[----:B------:R0:W-:Y:S03]  /*173a0*/  STS.U16 [R2+0x1b200], R0 ;  /* 0x01b2000002007388 */ /* 0x0001e60000000400 */
        /* <DEDUP_REMOVED lines=13> */
[C---:B------:R-:W-:Y:S01]  /*17480*/  LOP3.LUT R26, R14.reuse, 0x50, RZ, 0x3c, !PT ;  /* 0x000000500e1a7812 */ /* 0x040fe200078e3cff */
[----:B------:R-:W2:Y:S02]  /*17490*/  LDL.LU R23, [R1+0x168] ;  /* 0x0001680001177983 */ /* 0x000ea40000300800 */
[----:B------:R-:W-:Y:S01]  /*174a0*/  STS.U16 [R2+0x1d000], R20 ;  /* 0x01d0001402007388 */ /* 0x000fe20000000400 */
[----:B------:R-:W2:Y:S02]  /*174b0*/  LDL.LU R25, [R1+0xdc] ;  /* 0x0000dc0001197983 */ /* 0x000ea40000300800 */
[----:B------:R-:W-:Y:S02]  /*174c0*/  STS.U16 [R2+0x1d200], R19 ;  /* 0x01d2001302007388 */ /* 0x000fe40000000400 */
[----:B------:R-:W2:Y:S01]  /*174d0*/  LDL.LU R11, [R1+0xd4] ;  /* 0x0000d400010b7983 */ /* 0x000ea20000300800 */
[----:B------:R-:W-:Y:S04]  /*174e0*/  STS.U16 [R2+0x1f000], R6 ;  /* 0x01f0000602007388 */ /* 0x000fe80000000400 */
[----:B------:R-:W2:Y:S01]  /*174f0*/  LDL.LU R12, [R1+0x90] ;  /* 0x00009000010c7983 */ /* 0x000ea20000300800 */
[----:B------:R-:W-:Y:S02]  /*17500*/  STS.U16 [R2+0x1f200], R5 ;  /* 0x01f2000502007388 */ /* 0x000fe40000000400 */
[----:B------:R-:W2:Y:S02]  /*17510*/  LDL.LU R3, [R1+0x8c] ;  /* 0x00008c0001037983 */ /* 0x000ea40000300800 */
[----:B------:R-:W2:Y:S01]  /*17520*/  LDL.LU R4, [R1+0x60] ;  /* 0x0000600001047983 */ /* 0x000ea20000300800 */
[----:B----4-:R0:W-:Y:S01]  /*17530*/  STS.U16 [R26+0x1400], R17 ;  /* 0x001400111a007388 */ /* 0x0101e20000000400 */
[----:B---3--:R1:W-:Y:S03]  /*17540*/  STS.U16 [R26+0x1600], R18 ;  /* 0x001600121a007388 */ /* 0x0083e60000000400 */
[----:B--2---:R2:W-:Y:S04]  /*17550*/  STS.U16 [R26+0x3400], R24 ;  /* 0x003400181a007388 */ /* 0x0045e80000000400 */
[----:B0-----:R-:W4:Y:S01]  /*17560*/  LDL.LU R17, [R1+0x5c] ;  /* 0x00005c0001117983 */ /* 0x001f220000300800 */
[----:B-1----:R-:W4:Y:S03]  /*17570*/  LDL.LU R18, [R1+0x30] ;  /* 0x0000300001127983 */ /* 0x002f260000300800 */
[----:B--2---:R-:W2:Y:S01]  /*17580*/  LDL.LU R24, [R1+0x2c] ;  /* 0x00002c0001187983 */ /* 0x004ea20000300800 */
[----:B------:R-:W2:Y:S03]  /*17590*/  LDL.LU R2, [R1] ;  /* 0x0000000001027983 */ /* 0x000ea60000300800 */
[----:B------:R0:W-:Y:S04]  /*175a0*/  STS.U16 [R26+0x3600], R0 ;  /* 0x003600001a007388 */ /* 0x0001e80000000400 */
[----:B0-----:R-:W2:Y:S01]  /*175b0*/  LDL.LU R0, [R1+0x3360] ;  /* 0x0033600001007983 */ /* 0x001ea20000300800 */
[----:B------:R0:W-:Y:S02]  /*175c0*/  STS.U16 [R26+0x5400], R27 ;  /* 0x0054001b1a007388 */ /* 0x0001e40000000400 */
[----:B------:R1:W-:Y:S02]  /*175d0*/  STS.U16 [R26+0x5600], R13 ;  /* 0x0056000d1a007388 */ /* 0x0003e40000000400 */
[----:B------:R1:W-:Y:S01]  /*175e0*/  STS.U16 [R26+0x7400], R16 ;  /* 0x007400101a007388 */ /* 0x0003e20000000400 */
[----:B------:R1:W-:Y:S01]  /*175f0*/  STS.U16 [R26+0x7600], R28 ;  /* 0x0076001c1a007388 */ /* 0x0003e20000000400 */
[----:B------:R1:W-:Y:S02]  /*17600*/  STS.U16 [R26+0x9400], R29 ;  /* 0x0094001d1a007388 */ /* 0x0003e40000000400 */
[----:B------:R1:W-:Y:S01]  /*17610*/  STS.U16 [R26+0x9600], R15 ;  /* 0x0096000f1a007388 */ /* 0x0003e20000000400 */
[----:B0-----:R-:W4:Y:S01]  /*17620*/  LDL.LU R27, [R1+0x3e8] ;  /* 0x0003e800011b7983 */ /* 0x001f220000300800 */
[----:B-1----:R-:W4:Y:S03]  /*17630*/  LDL.LU R13, [R1+0x3e0] ;  /* 0x0003e000010d7983 */ /* 0x002f260000300800 */
[----:B------:R-:W4:Y:S01]  /*17640*/  LDL.LU R16, [R1+0x3a0] ;  /* 0x0003a00001107983 */ /* 0x000f220000300800 */
[----:B------:R-:W4:Y:S03]  /*17650*/  LDL.LU R28, [R1+0x398] ;  /* 0x00039800011c7983 */ /* 0x000f260000300800 */
[----:B------:R-:W4:Y:S01]  /*17660*/  LDL.LU R29, [R1+0x318] ;  /* 0x00031800011d7983 */ /* 0x000f220000300800 */
[----:B------:R-:W4:Y:S03]  /*17670*/  LDL.LU R15, [R1+0x310] ;  /* 0x00031000010f7983 */ /* 0x000f260000300800 */
[----:B--2---:R0:W-:Y:S01]  /*17680*/  STS.U16 [R26+0xb400], R0 ;  /* 0x00b400001a007388 */ /* 0x0041e20000000400 */
[----:B------:R1:W-:Y:S02]  /*17690*/  STS.U16 [R26+0xb600], R7 ;  /* 0x00b600071a007388 */ /* 0x0003e40000000400 */
[----:B------:R2:W-:Y:S02]  /*176a0*/  STS.U16 [R26+0xd400], R8 ;  /* 0x00d400081a007388 */ /* 0x0005e40000000400 */
[----:B------:R4:W-:Y:S01]  /*176b0*/  STS.U16 [R26+0xd600], R21 ;  /* 0x00d600151a007388 */ /* 0x0009e20000000400 */
[----:B------:R4:W-:Y:S01]  /*176c0*/  STS.U16 [R26+0xf400], R22 ;  /* 0x00f400161a007388 */ /* 0x0009e20000000400 */
[----:B------:R4:W-:Y:S03]  /*176d0*/  STS.U16 [R26+0xf600], R9 ;  /* 0x00f600091a007388 */ /* 0x0009e60000000400 */
[----:B0-----:R-:W3:Y:S01]  /*176e0*/  LDL.LU R0, [R1+0x2d0] ;  /* 0x0002d00001007983 */ /* 0x001ee20000300800 */
[----:B-1----:R-:W3:Y:S02]  /*176f0*/  LDL.LU R7, [R1+0x335c] ;  /* 0x00335c0001077983 */ /* 0x002ee40000300800 */
[----:B--2---:R-:W2:Y:S02]  /*17700*/  LDL.LU R8, [R1+0x3358] ;  /* 0x0033580001087983 */ /* 0x004ea40000300800 */
[----:B----4-:R-:W4:Y:S01]  /*17710*/  LDL.LU R21, [R1+0x3354] ;  /* 0x0033540001157983 */ /* 0x010f220000300800 */
[----:B------:R-:W2:Y:S01]  /*17720*/  LDL.LU R22, [R1+0x3350] ;  /* 0x0033500001167983 */ /* 0x000ea20000300800 */
[----:B------:R-:W2:Y:S03]  /*17730*/  LDL.LU R9, [R1+0x334c] ;  /* 0x00334c0001097983 */ /* 0x000ea60000300800 */
[----:B------:R0:W-:Y:S01]  /*17740*/  STS.U16 [R26+0x11400], R10 ;  /* 0x0114000a1a007388 */ /* 0x0001e20000000400 */
[----:B------:R1:W-:Y:S02]  /*17750*/  STS.U16 [R26+0x11600], R23 ;  /* 0x011600171a007388 */ /* 0x0003e40000000400 */
[----:B------:R1:W-:Y:S02]  /*17760*/  STS.U16 [R26+0x13400], R25 ;  /* 0x013400191a007388 */ /* 0x0003e40000000400 */
[----:B------:R1:W-:Y:S01]  /*17770*/  STS.U16 [R26+0x13600], R11 ;  /* 0x0136000b1a007388 */ /* 0x0003e20000000400 */
[----:B------:R1:W-:Y:S01]  /*17780*/  STS.U16 [R26+0x15400], R12 ;  /* 0x0154000c1a007388 */ /* 0x0003e20000000400 */
[----:B------:R1:W-:Y:S03]  /*17790*/  STS.U16 [R26+0x15600], R3 ;  /* 0x015600031a007388 */ /* 0x0003e60000000400 */
[----:B0-----:R-:W2:Y:S01]  /*177a0*/  LDL.LU R10, [R1+0x3348] ;  /* 0x00334800010a7983 */ /* 0x001ea20000300800 */
[----:B-1----:R-:W2:Y:S03]  /*177b0*/  LDL.LU R23, [R1+0x3344] ;  /* 0x0033440001177983 */ /* 0x002ea60000300800 */
[----:B------:R-:W2:Y:S01]  /*177c0*/  LDL.LU R25, [R1+0x3340] ;  /* 0x0033400001197983 */ /* 0x000ea20000300800 */
[----:B------:R-:W2:Y:S03]  /*177d0*/  LDL.LU R11, [R1+0x333c] ;  /* 0x00333c00010b7983 */ /* 0x000ea60000300800 */
[----:B------:R-:W2:Y:S01]  /*177e0*/  LDL.LU R12, [R1+0x3338] ;  /* 0x00333800010c7983 */ /* 0x000ea20000300800 */
[----:B------:R-:W2:Y:S03]  /*177f0*/  LDL.LU R3, [R1+0x3334] ;  /* 0x0033340001037983 */ /* 0x000ea60000300800 */
[----:B------:R0:W-:Y:S01]  /*17800*/  STS.U16 [R26+0x17400], R4 ;  /* 0x017400041a007388 */ /* 0x0001e20000000400 */
[----:B------:R1:W-:Y:S02]  /*17810*/  STS.U16 [R26+0x17600], R17 ;  /* 0x017600111a007388 */ /* 0x0003e40000000400 */
[----:B------:R1:W-:Y:S02]  /*17820*/  STS.U16 [R26+0x19400], R18 ;  /* 0x019400121a007388 */ /* 0x0003e40000000400 */
[----:B------:R1:W-:Y:S01]  /*17830*/  STS.U16 [R26+0x19600], R24 ;  /* 0x019600181a007388 */ /* 0x0003e20000000400 */
[----:B0-----:R-:W2:Y:S01]  /*17840*/  LDL.LU R4, [R1+0x3330] ;  /* 0x0033300001047983 */ /* 0x001ea20000300800 */
[----:B-1----:R-:W2:Y:S02]  /*17850*/  LDL.LU R17, [R1+0x332c] ;  /* 0x00332c0001117983 */ /* 0x002ea40000300800 */
[----:B------:R-:W2:Y:S02]  /*17860*/  LDL.LU R18, [R1+0x3328] ;  /* 0x0033280001127983 */ /* 0x000ea40000300800 */
[----:B------:R-:W2:Y:S01]  /*17870*/  LDL.LU R24, [R1+0x3324] ;  /* 0x0033240001187983 */ /* 0x000ea20000300800 */
[----:B------:R0:W-:Y:S01]  /*17880*/  STS.U16 [R26+0x1b400], R2 ;  /* 0x01b400021a007388 */ /* 0x0001e20000000400 */
[----:B------:R-:W-:-:S03]  /*17890*/  LOP3.LUT R14, R14, 0x60, RZ, 0x3c, !PT ;  /* 0x000000600e0e7812 */ /* 0x000fc600078e3cff */
[----:B0-----:R-:W3:Y:S04]  /*178a0*/  LDL R2, [R1+0x11a4] ;  /* 0x0011a40001027983 */ /* 0x001ee80000100800 */
[----:B--2---:R-:W-:Y:S01]  /*178b0*/  STS.U16 [R26+0x1b600], R24 ;  /* 0x01b600181a007388 */ /* 0x004fe20000000400 */
[----:B------:R-:W-:Y:S02]  /*178c0*/  STS.U16 [R26+0x1d400], R18 ;  /* 0x01d400121a007388 */ /* 0x000fe40000000400 */
[----:B------:R-:W-:Y:S02]  /*178d0*/  STS.U16 [R26+0x1d600], R17 ;  /* 0x01d600111a007388 */ /* 0x000fe40000000400 */
[----:B------:R-:W-:Y:S01]  /*178e0*/  STS.U16 [R26+0x1f400], R4 ;  /* 0x01f400041a007388 */ /* 0x000fe20000000400 */
[----:B------:R0:W-:Y:S01]  /*178f0*/  STS.U16 [R26+0x1f600], R3 ;  /* 0x01f600031a007388 */ /* 0x0001e20000000400 */
[----:B------:R1:W-:Y:S02]  /*17900*/  STS.U16 [R14+0x1800], R27 ;  /* 0x0018001b0e007388 */ /* 0x0003e40000000400 */
[----:B------:R2:W-:Y:S02]  /*17910*/  STS.U16 [R14+0x1a00], R13 ;  /* 0x001a000d0e007388 */ /* 0x0005e40000000400 */
[----:B------:R2:W-:Y:S01]  /*17920*/  STS.U16 [R14+0x3800], R16 ;  /* 0x003800100e007388 */ /* 0x0005e20000000400 */
[----:B------:R3:W-:Y:S01]  /*17930*/  STS.U16 [R14+0x3a00], R28 ;  /* 0x003a001c0e007388 */ /* 0x0007e20000000400 */
[----:B------:R3:W-:Y:S03]  /*17940*/  STS.U16 [R14+0x5800], R29 ;  /* 0x0058001d0e007388 */ /* 0x0007e60000000400 */
[----:B0-----:R-:W4:Y:S01]  /*17950*/  LDL.LU R26, [R1+0x3320] ;  /* 0x00332000011a7983 */ /* 0x001f220000300800 */
[----:B------:R-:W4:Y:S02]  /*17960*/  LDL R3, [R1+0x119c] ;  /* 0x00119c0001037983 */ /* 0x000f240000100800 */
[----:B-1----:R-:W4:Y:S02]  /*17970*/  LDL.LU R27, [R1+0x331c] ;  /* 0x00331c00011b7983 */ /* 0x002f240000300800 */
[----:B--2---:R-:W2:Y:S01]  /*17980*/  LDL.LU R13, [R1+0x3318] ;  /* 0x00331800010d7983 */ /* 0x004ea20000300800 */
[----:B------:R-:W2:Y:S01]  /*17990*/  LDL.LU R16, [R1+0x3314] ;  /* 0x0033140001107983 */ /* 0x000ea20000300800 */
[----:B---3--:R-:W3:Y:S02]  /*179a0*/  LDL.LU R28, [R1+0x3310] ;  /* 0x00331000011c7983 */ /* 0x008ee40000300800 */
[----:B------:R-:W2:Y:S01]  /*179b0*/  LDL.LU R29, [R1+0x330c] ;  /* 0x00330c00011d7983 */ /* 0x000ea20000300800 */
[----:B------:R0:W-:Y:S04]  /*179c0*/  STS.U16 [R14+0x5a00], R15 ;  /* 0x005a000f0e007388 */ /* 0x0001e80000000400 */
[----:B0-----:R-:W2:Y:S01]  /*179d0*/  LDL.LU R15, [R1+0x3308] ;  /* 0x00330800010f7983 */ /* 0x001ea20000300800 */
[----:B------:R0:W-:Y:S03]  /*179e0*/  STS.U16 [R14+0x7800], R0 ;  /* 0x007800000e007388 */ /* 0x0001e60000000400 */
[----:B0-----:R-:W3:Y:S01]  /*179f0*/  LDL.LU R0, [R1+0x3304] ;  /* 0x0033040001007983 */ /* 0x001ee20000300800 */
[----:B--2---:R-:W-:-:S06]  /*17a00*/  PRMT R15, RZ, 0x7610, R15 ;  /* 0x00007610ff0f7816 */ /* 0x004fcc000000000f */
[----:B----4-:R-:W2:Y:S04]  /*17a10*/  @!P0 LDG.E.U16 R15, [R2.64] ;  /* 0x00000006020f8981 */ /* 0x010ea8000c1e1500 */
[----:B---3--:R0:W-:Y:S04]  /*17a20*/  STS.U16 [R14+0x7a00], R0 ;  /* 0x007a00000e007388 */ /* 0x0081e80000000400 */
[----:B0-----:R-:W3:Y:S01]  /*17a30*/  LDL.LU R14, [R1+0x3300] ;  /* 0x00330000010e7983 */ /* 0x001ee20000300800 */
[----:B------:R-:W4:Y:S03]  /*17a40*/  LDL.LU R0, [R1+0x32fc] ;  /* 0x0032fc0001007983 */ /* 0x000f260000300800 */
[----:B--2---:R0:W-:Y:S04]  /*17a50*/  STL [R1+0x8c], R15 ;  /* 0x00008c0f01007387 */ /* 0x0041e80000100800 */
[----:B0-----:R-:W2:Y:S01]  /*17a60*/  LDL.LU R15, [R1+0x32f8] ;  /* 0x0032f800010f7983 */ /* 0x001ea20000300800 */
[----:B------:R-:W2:Y:S02]  /*17a70*/  LDL R2, [R1+0x7d0] ;  /* 0x0007d00001027983 */ /* 0x000ea40000100800 */
[----:B------:R-:W2:Y:S01]  /*17a80*/  LDL R3, [R1+0xfd8] ;  /* 0x000fd80001037983 */ /* 0x000ea20000100800 */
[----:B---3--:R-:W-:-:S02]  /*17a90*/  PRMT R14, RZ, 0x7610, R14 ;  /* 0x00007610ff0e7816 */ /* 0x008fc4000000000e */
[----:B--2---:R-:W-:-:S04]  /*17aa0*/  @!P0 LOP3.LUT R3, R3, R2, RZ, 0x3c, !PT ;  /* 0x0000000203038212 */ /* 0x004fc800078e3cff */
[----:B------:R-:W-:-:S04]  /*17ab0*/  @!P0 LOP3.LUT R2, R3, R2, RZ, 0x3c, !PT ;  /* 0x0000000203028212 */ /* 0x000fc800078e3cff */
[----:B------:R-:W-:-:S05]  /*17ac0*/  @!P0 LOP3.LUT R3, R3, R2, RZ, 0x3c, !PT ;  /* 0x0000000203038212 */ /* 0x000fca00078e3cff */
[----:B------:R-:W2:Y:S04]  /*17ad0*/  @!P0 LDG.E.U16 R14, [R2.64] ;  /* 0x00000006020e8981 */ /* 0x000ea8000c1e1500 */
[----:B--2---:R0:W-:Y:S04]  /*17ae0*/  STL [R1+0x94], R14 ;  /* 0x0000940e01007387 */ /* 0x0041e80000100800 */
[----:B0-----:R-:W2:Y:S01]  /*17af0*/  LDL.LU R14, [R1+0x32f4] ;  /* 0x0032f400010e7983 */ /* 0x001ea20000300800 */
[----:B------:R-:W3:Y:S02]  /*17b00*/  LDL R2, [R1+0xfc8] ;  /* 0x000fc80001027983 */ /* 0x000ee40000100800 */
[----:B------:R-:W3:Y:S01]  /*17b10*/  LDL R3, [R1+0x10c4] ;  /* 0x0010c40001037983 */ /* 0x000ee20000100800 */
[----:B----4-:R-:W-:-:S02]  /*17b20*/  PRMT R0, RZ, 0x7610, R0 ;  /* 0x00007610ff007816 */ /* 0x010fc40000000000 */
[----:B---3--:R-:W-:-:S04]  /*17b30*/  @!P0 LOP3.LUT R3, R3, R2, RZ, 0x3c, !PT ;  /* 0x0000000203038212 */ /* 0x008fc800078e3cff */
[----:B------:R-:W-:-:S04]  /*17b40*/  @!P0 LOP3.LUT R2, R3, R2, RZ, 0x3c, !PT ;  /* 0x0000000203028212 */ /* 0x000fc800078e3cff */
[----:B------:R-:W-:-:S05]  /*17b50*/  @!P0 LOP3.LUT R3, R3, R2, RZ, 0x3c, !PT ;  /* 0x0000000203038212 */ /* 0x000fca00078e3cff */
[----:B------:R-:W3:Y:S04]  /*17b60*/  @!P0 LDG.E.U16 R0, [R2.64] ;  /* 0x0000000602008981 */ /* 0x000ee8000c1e1500 */
[----:B---3--:R0:W-:Y:S04]  /*17b70*/  STL [R1+0x90], R0 ;  /* 0x0000900001007387 */ /* 0x0081e80000100800 */
[----:B0-----:R-:W3:Y:S01]  /*17b80*/  LDL.LU R0, [R1+0x32f0] ;  /* 0x0032f00001007983 */ /* 0x001ee20000300800 */
[----:B------:R-:W4:Y:S02]  /*17b90*/  LDL R2, [R1+0x10a8] ;  /* 0x0010a80001027983 */ /* 0x000f240000100800 */
[----:B------:R-:W4:Y:S01]  /*17ba0*/  LDL R3, [R1+0x10ac] ;  /* 0x0010ac0001037983 */ /* 0x000f220000100800 */
[----:B--2---:R-:W-:-:S02]  /*17bb0*/  PRMT R14, RZ, 0x7610, R14 ;  /* 0x00007610ff0e7816 */ /* 0x004fc4000000000e */
[----:B----4-:R-:W-:-:S04]  /*17bc0*/  @!P0 LOP3.LUT R3, R3, R2, RZ, 0x3c, !PT ;  /* 0x0000000203038212 */ /* 0x010fc800078e3cff */
[----:B------:R-:W-:-:S04]  /*17bd0*/  @!P0 LOP3.LUT R2, R3, R2, RZ, 0x3c, !PT ;  /* 0x0000000203028212 */ /* 0x000fc800078e3cff */
[----:B------:R-:W-:-:S05]  /*17be0*/  @!P0 LOP3.LUT R3, R3, R2, RZ, 0x3c, !PT ;  /* 0x0000000203038212 */ /* 0x000fca00078e3cff */
[----:B------:R-:W2:Y:S04]  /*17bf0*/  @!P0 LDG.E.U16 R14, [R2.64] ;  /* 0x00000006020e8981 */ /* 0x000ea8000c1e1500 */
[----:B--2---:R0:W-:Y:S04]  /*17c00*/  STL [R1+0x88], R14 ;  /* 0x0000880e01007387 */ /* 0x0041e80000100800 */
[----:B0-----:R-:W2:Y:S01]  /*17c10*/  LDL.LU R14, [R1+0x32ec] ;  /* 0x0032ec00010e7983 */ /* 0x001ea20000300800 */
[----:B------:R-:W4:Y:S02]  /*17c20*/  LDL R2, [R1+0x1088] ;  /* 0x0010880001027983 */ /* 0x000f240000100800 */
[----:B------:R-:W4:Y:S01]  /*17c30*/  LDL R3, [R1+0x108c] ;  /* 0x00108c0001037983 */ /* 0x000f220000100800 */
[----:B---3--:R-:W-:-:S02]  /*17c40*/  PRMT R0, RZ, 0x7610, R0 ;  /* 0x00007610ff007816 */ /* 0x008fc40000000000 */
[----:B----4-:R-:W-:-:S04]  /*17c50*/  @!P0 LOP3.LUT R3, R3, R2, RZ, 0x3c, !PT ;  /* 0x0000000203038212 */ /* 0x010fc800078e3cff */
        /* <DEDUP_REMOVED lines=79> */
[----:B------:R-:W-:-:S02]  /*18150*/  PRMT R13, RZ, 0x7610, R13 ;  /* 0x00007610ff0d7816 */ /* 0x000fc4000000000d */
[----:B----4-:R-:W-:-:S04]  /*18160*/  @!P0 LOP3.LUT R3, R3, R2, RZ, 0x3c, !PT ;  /* 0x0000000203038212 */ /* 0x010fc800078e3cff */
[----:B------:R-:W-:-:S04]  /*18170*/  @!P0 LOP3.LUT R2, R3, R2, RZ, 0x3c, !PT ;  /* 0x0000000203028212 */ /* 0x000fc800078e3cff */
[----:B------:R-:W-:-:S05]  /*18180*/  @!P0 LOP3.LUT R3, R3, R2, RZ, 0x3c, !PT ;  /* 0x0000000203038212 */ /* 0x000fca00078e3cff */
[----:B------:R0:W4:Y:S04]  /*18190*/  @!P0 LDG.E.U16 R13, [R2.64] ;  /* 0x00000006020d8981 */ /* 0x000128000c1e1500 */
[----:B0-----:R-:W2:Y:S04]  /*181a0*/  LDL R2, [R1+0x1144] ;  /* 0x0011440001027983 */ /* 0x001ea80000100800 */
[----:B------:R-:W2:Y:S01]  /*181b0*/  LDL R3, [R1+0x1180] ;  /* 0x0011800001037983 */ /* 0x000ea20000100800 */
[----:B------:R-:W-:Y:S02]  /*181c0*/  PRMT R12, RZ, 0x7610, R12 ;  /* 0x00007610ff0c7816 */ /* 0x000fe4000000000c */
[----:B--2---:R-:W-:-:S04]  /*181d0*/  @!P0 LOP3.LUT R3, R3, R2, RZ, 0x3c, !PT ;  /* 0x0000000203038212 */ /* 0x004fc800078e3cff */
[----:B------:R-:W-:-:S04]  /*181e0*/  @!P0 LOP3.LUT R2, R3, R2, RZ, 0x3c, !PT ;  /* 0x0000000203028212 */ /* 0x000fc800078e3cff */
[----:B------:R-:W-:Y:S01]  /*181f0*/  @!P0 LOP3.LUT R3, R3, R2, RZ, 0x3c, !PT ;  /* 0x0000000203038212 */ /* 0x000fe200078e3cff */
[----:B----4-:R-:W-:Y:S04]  /*18200*/  STL [R1+0x3250], R13 ;  /* 0x0032500d01007387 */ /* 0x010fe80000100800 */
[----:B------:R0:W2:Y:S04]  /*18210*/  @!P0 LDG.E.U16 R12, [R2.64] ;  /* 0x00000006020c8981 */ /* 0x0000a8000c1e1500 */
[----:B0-----:R-:W4:Y:S04]  /*18220*/  LDL R2, [R1+0x1164] ;  /* 0x0011640001027983 */ /* 0x001f280000100800 */
[----:B------:R-:W4:Y:S01]  /*18230*/  LDL R3, [R1+0x11a0] ;  /* 0x0011a00001037983 */ /* 0x000f220000100800 */
[----:B------:R-:W-:-:S02]  /*18240*/  PRMT R11, RZ, 0x7610, R11 ;  /* 0x00007610ff0b7816 */ /* 0x000fc4000000000b */
[----:B----4-:R-:W-:-:S04]  /*18250*/  @!P0 LOP3.LUT R3, R3, R2, RZ, 0x3c, !PT ;  /* 0x0000000203038212 */ /* 0x010fc800078e3cff */
[----:B------:R-:W-:-:S04]  /*18260*/  @!P0 LOP3.LUT R2, R3, R2, RZ, 0x3c, !PT ;  /* 0x0000000203028212 */ /* 0x000fc800078e3cff */
[----:B------:R-:W-:Y:S01]  /*18270*/  @!P0 LOP3.LUT R3, R3, R2, RZ, 0x3c, !PT ;  /* 0x0000000203038212 */ /* 0x000fe200078e3cff */
[----:B--2---:R-:W-:Y:S04]  /*18280*/  STL [R1+0x3254], R12 ;  /* 0x0032540c01007387 */ /* 0x004fe80000100800 */
        /* <DEDUP_REMOVED lines=11> */
[----:B---3--:R-:W-:-:S02]  /*18340*/  PRMT R0, RZ, 0x7610, R0 ;  /* 0x00007610ff007816 */ /* 0x008fc40000000000 */
[----:B----4-:R-:W-:-:S04]  /*18350*/  @!P0 LOP3.LUT R3, R3, R2, RZ, 0x3c, !PT ;  /* 0x0000000203038212 */ /* 0x010fc800078e3cff */
[----:B------:R-:W-:-:S04]  /*18360*/  @!P0 LOP3.LUT R2, R3, R2, RZ, 0x3c, !PT ;  /* 0x0000000203028212 */ /* 0x000fc800078e3cff */
[----:B------:R-:W-:-:S05]  /*18370*/  @!P0 LOP3.LUT R3, R3, R2, RZ, 0x3c, !PT ;  /* 0x0000000203038212 */ /* 0x000fca00078e3cff */
[----:B------:R-:W3:Y:S04]  /*18380*/  @!P0 LDG.E.U16 R0, [R2.64] ;  /* 0x0000000602008981 */ /* 0x000ee8000c1e1500 */
[----:B--2---:R-:W-:Y:S04]  /*18390*/  STL [R1+0x325c], R10 ;  /* 0x00325c0a01007387 */ /* 0x004fe80000100800 */
[----:B---3--:R0:W-:Y:S04]  /*183a0*/  STL [R1+0x64], R0 ;  /* 0x0000640001007387 */ /* 0x0081e80000100800 */
[----:B0-----:R-:W2:Y:S01]  /*183b0*/  LDL.LU R0, [R1+0x32c4] ;  /* 0x0032c40001007983 */ /* 0x001ea20000300800 */
[----:B------:R-:W3:Y:S02]  /*183c0*/  LDL R2, [R1+0xfc4] ;  /* 0x000fc40001027983 */ /* 0x000ee40000100800 */
[----:B------:R-:W3:Y:S01]  /*183d0*/  LDL R3, [R1+0x10c0] ;  /* 0x0010c00001037983 */ /* 0x000ee20000100800 */
[----:B------:R-:W-:-:S02]  /*183e0*/  PRMT R14, RZ, 0x7610, R14 ;  /* 0x00007610ff0e7816 */ /* 0x000fc4000000000e */
        /* <DEDUP_REMOVED lines=57> */
[----:B------:R0:W3:Y:S04]  /*18780*/  @!P0 LDG.E.U16 R14, [R2.64] ;  /* 0x00000006020e8981 */ /* 0x0000e8000c1e1500 */
[----:B0-----:R-:W4:Y:S04]  /*18790*/  LDL R2, [R1+0xfec] ;  /* 0x000fec0001027983 */ /* 0x001f280000100800 */
[----:B------:R-:W4:Y:S01]  /*187a0*/  LDL R3, [R1+0x10e8] ;  /* 0x0010e80001037983 */ /* 0x000f220000100800 */
[----:B------:R-:W-:Y:S02]  /*187b0*/  PRMT R15, RZ, 0x7610, R15 ;  /* 0x00007610ff0f7816 */ /* 0x000fe4000000000f */
[----:B----4-:R-:W-:-:S04]  /*187c0*/  @!P0 LOP3.LUT R3, R3, R2, RZ, 0x3c, !PT ;  /* 0x0000000203038212 */ /* 0x010fc800078e3cff */
[----:B------:R-:W-:-:S04]  /*187d0*/  @!P0 LOP3.LUT R2, R3, R2, RZ, 0x3c, !PT ;  /* 0x0000000203028212 */ /* 0x000fc800078e3cff */
[----:B------:R-:W-:-:S05]  /*187e0*/  @!P0 LOP3.LUT R3, R3, R2, RZ, 0x3c, !PT ;  /* 0x0000000203038212 */ /* 0x000fca00078e3cff */
[----:B------:R-:W4:Y:S04]  /*187f0*/  @!P0 LDG.E.U16 R15, [R2.64] ;  /* 0x00000006020f8981 */ /* 0x000f28000c1e1500 */
[----:B---3--:R0:W-:Y:S04]  /*18800*/  STL [R1+0x48], R14 ;  /* 0x0000480e01007387 */ /* 0x0081e80000100800 */
[----:B0-----:R-:W3:Y:S04]  /*18810*/  LDL R14, [R1+0x1188] ;  /* 0x00118800010e7983 */ /* 0x001ee80000100800 */
[----:B----4-:R0:W-:Y:S04]  /*18820*/  STL [R1+0x44], R15 ;  /* 0x0000440f01007387 */ /* 0x0101e80000100800 */
[----:B0-----:R-:W4:Y:S01]  /*18830*/  LDL.LU R15, [R1+0x32a8] ;  /* 0x0032a800010f7983 */ /* 0x001f220000300800 */
[----:B------:R-:W3:Y:S02]  /*18840*/  LDL R2, [R1+0xfdc] ;  /* 0x000fdc0001027983 */ /* 0x000ee40000100800 */
[----:B------:R-:W3:Y:S01]  /*18850*/  LDL R3, [R1+0x1108] ;  /* 0x0011080001037983 */ /* 0x000ee20000100800 */
[----:B--2---:R-:W-:-:S02]  /*18860*/  PRMT R0, RZ, 0x7610, R0 ;  /* 0x00007610ff007816 */ /* 0x004fc40000000000 */
[----:B---3--:R-:W-:-:S04]  /*18870*/  @!P0 LOP3.LUT R3, R3, R2, RZ, 0x3c, !PT ;  /* 0x0000000203038212 */ /* 0x008fc800078e3cff */
        /* <DEDUP_REMOVED lines=25> */
[----:B------:R-:W-:-:S02]  /*18a10*/  PRMT R9, RZ, 0x7610, R9 ;  /* 0x00007610ff097816 */ /* 0x000fc40000000009 */
[----:B----4-:R-:W-:-:S04]  /*18a20*/  @!P0 LOP3.LUT R3, R3, R2, RZ, 0x3c, !PT ;  /* 0x0000000203038212 */ /* 0x010fc800078e3cff */
[----:B------:R-:W-:-:S04]  /*18a30*/  @!P0 LOP3.LUT R2, R3, R2, RZ, 0x3c, !PT ;  /* 0x0000000203028212 */ /* 0x000fc800078e3cff */
[----:B------:R-:W-:-:S05]  /*18a40*/  @!P0 LOP3.LUT R3, R3, R2, RZ, 0x3c, !PT ;  /* 0x0000000203038212 */ /* 0x000fca00078e3cff */
[----:B------:R0:W4:Y:S04]  /*18a50*/  @!P0 LDG.E.U16 R9, [R2.64] ;  /* 0x0000000602098981 */ /* 0x000128000c1e1500 */
[----:B0-----:R-:W2:Y:S01]  /*18a60*/  LDL R3, [R1+0x114c] ;  /* 0x00114c0001037983 */ /* 0x001ea20000100800 */
[----:B------:R-:W-:Y:S01]  /*18a70*/  PRMT R8, RZ, 0x7610, R8 ;  /* 0x00007610ff087816 */ /* 0x000fe20000000008 */
[----:B------:R-:W-:Y:S02]  /*18a80*/  @!P0 IMAD.MOV.U32 R2, RZ, RZ, R14 ;  /* 0x000000ffff028224 */ /* 0x000fe400078e000e */
[----:B----4-:R-:W-:Y:S01]  /*18a90*/  STL [R1+0x324c], R9 ;  /* 0x00324c0901007387 */ /* 0x010fe20000100800 */
[----:B------:R-:W-:Y:S01]  /*18aa0*/  PRMT R7, RZ, 0x7610, R7 ;  /* 0x00007610ff077816 */ /* 0x000fe20000000007 */
[----:B------:R-:W4:Y:S02]  /*18ab0*/  LDL R14, [R1+0x10bc] ;  /* 0x0010bc00010e7983 */ /* 0x000f240000100800 */
[----:B--2---:R0:W2:Y:S04]  /*18ac0*/  @!P0 LDG.E.U16 R8, [R2.64] ;  /* 0x0000000602088981 */ /* 0x0040a8000c1e1500 */
[----:B0-----:R-:W2:Y:S04]  /*18ad0*/  LDL R2, [R1+0x116c] ;  /* 0x00116c0001027983 */ /* 0x001ea80000100800 */
[----:B------:R-:W2:Y:S02]  /*18ae0*/  LDL R3, [R1+0x11bc] ;  /* 0x0011bc0001037983 */ /* 0x000ea40000100800 */
[----:B--2---:R-:W-:-:S04]  /*18af0*/  @!P0 LOP3.LUT R3, R3, R2, RZ, 0x3c, !PT ;  /* 0x0000000203038212 */ /* 0x004fc800078e3cff */
[----:B------:R-:W-:-:S04]  /*18b00*/  @!P0 LOP3.LUT R2, R3, R2, RZ, 0x3c, !PT ;  /* 0x0000000203028212 */ /* 0x000fc800078e3cff */
[----:B------:R-:W-:-:S05]  /*18b10*/  @!P0 LOP3.LUT R3, R3, R2, RZ, 0x3c, !PT ;  /* 0x0000000203038212 */ /* 0x000fca00078e3cff */
[----:B------:R0:W2:Y:S04]  /*18b20*/  @!P0 LDG.E.U16 R7, [R2.64] ;  /* 0x0000000602078981 */ /* 0x0000a8000c1e1500 */
[----:B------:R1:W-:Y:S04]  /*18b30*/  STL [R1+0x3260], R8 ;  /* 0x0032600801007387 */ /* 0x0003e80000100800 */
[----:B0-----:R-:W3:Y:S04]  /*18b40*/  LDL R2, [R1+0x118c] ;  /* 0x00118c0001027983 */ /* 0x001ee80000100800 */
[----:B------:R-:W3:Y:S04]  /*18b50*/  LDL R3, [R1+0x11ac] ;  /* 0x0011ac0001037983 */ /* 0x000ee80000100800 */
[----:B-1----:R-:W4:Y:S04]  /*18b60*/  LDL R8, [R1+0x10cc] ;  /* 0x0010cc0001087983 */ /* 0x002f280000100800 */
[----:B--2---:R0:W-:Y:S04]  /*18b70*/  STL [R1+0x3264], R7 ;  /* 0x0032640701007387 */ /* 0x0041e80000100800 */
[----:B0-----:R-:W2:Y:S01]  /*18b80*/  LDL R7, [R1+0xfd0] ;  /* 0x000fd00001077983 */ /* 0x001ea20000100800 */
[----:B---3--:R-:W-:-:S02]  /*18b90*/  @!P0 LOP3.LUT R3, R3, R2, RZ, 0x3c, !PT ;  /* 0x0000000203038212 */ /* 0x008fc400078e3cff */
[----:B------:R-:W-:Y:S02]  /*18ba0*/  PRMT R6, RZ, 0x7610, R6 ;  /* 0x00007610ff067816 */ /* 0x000fe40000000006 */
[----:B------:R-:W-:-:S04]  /*18bb0*/  @!P0 LOP3.LUT R2, R3, R2, RZ, 0x3c, !PT ;  /* 0x0000000203028212 */ /* 0x000fc800078e3cff */
[----:B------:R-:W-:Y:S02]  /*18bc0*/  @!P0 LOP3.LUT R3, R3, R2, RZ, 0x3c, !PT ;  /* 0x0000000203038212 */ /* 0x000fe400078e3cff */
[----:B------:R-:W-:-:S03]  /*18bd0*/  PRMT R0, RZ, 0x7610, R0 ;  /* 0x00007610ff007816 */ /* 0x000fc60000000000 */
[----:B------:R4:W3:Y:S02]  /*18be0*/  @!P0 LDG.E.U16 R6, [R2.64] ;  /* 0x0000000602068981 */ /* 0x0008e4000c1e1500 */
[----:B----4-:R-:W-:Y:S02]  /*18bf0*/  @!P0 IMAD.MOV.U32 R2, RZ, RZ, R8 ;  /* 0x000000ffff028224 */ /* 0x010fe400078e0008 */
[----:B--2---:R-:W-:-:S05]  /*18c00*/  @!P0 IMAD.MOV.U32 R3, RZ, RZ, R7 ;  /* 0x000000ffff038224 */ /* 0x004fca00078e0007 */
[----:B------:R-:W2:Y:S04]  /*18c10*/  @!P0 LDG.E.U16 R0, [R2.64] ;  /* 0x0000000602008981 */ /* 0x000ea8000c1e1500 */
[----:B---3--:R-:W-:Y:S01]  /*18c20*/  STL [R1+0x3268], R6 ;  /* 0x0032680601007387 */ /* 0x008fe20000100800 */
[----:B------:R-:W3:Y:S02]  /*18c30*/  LDL R8, [R1+0x1038] ;  /* 0x0010380001087983 */ /* 0x000ee40000100800 */
[----:B------:R-:W4:Y:S01]  /*18c40*/  LDL R7, [R1+0x103c] ;  /* 0x00103c0001077983 */ /* 0x000f220000100800 */
[----:B--2---:R0:W-:Y:S04]  /*18c50*/  STL [R1+0x3c], R0 ;  /* 0x00003c0001007387 */ /* 0x0041e80000100800 */
[----:B0-----:R-:W2:Y:S01]  /*18c60*/  LDL.LU R0, [R1+0x3298] ;  /* 0x0032980001007983 */ /* 0x001ea20000300800 */
[----:B------:R-:W2:Y:S01]  /*18c70*/  LDL R3, [R1+0x10b8] ;  /* 0x0010b80001037983 */ /* 0x000ea20000100800 */
[----:B------:R-:W-:Y:S01]  /*18c80*/  PRMT R12, RZ, 0x7610, R12 ;  /* 0x00007610ff0c7816 */ /* 0x000fe2000000000c */
[----:B------:R-:W-:Y:S01]  /*18c90*/  @!P0 IMAD.MOV.U32 R2, RZ, RZ, R14 ;  /* 0x000000ffff028224 */ /* 0x000fe200078e000e */
[----:B------:R-:W-:Y:S01]  /*18ca0*/  PRMT R15, RZ, 0x7610, R15 ;  /* 0x00007610ff0f7816 */ /* 0x000fe2000000000f */
[----:B------:R-:W3:Y:S04]  /*18cb0*/  LDL R14, [R1+0x1018] ;  /* 0x00101800010e7983 */ /* 0x000ee80000100800 */
[----:B--2---:R0:W2:Y:S04]  /*18cc0*/  @!P0 LDG.E.U16 R12, [R2.64] ;  /* 0x00000006020c8981 */ /* 0x0040a8000c1e1500 */
[----:B0-----:R-:W2:Y:S04]  /*18cd0*/  LDL R2, [R1+0x1098] ;  /* 0x0010980001027983 */ /* 0x001ea80000100800 */
[----:B------:R-:W2:Y:S02]  /*18ce0*/  LDL R3, [R1+0x109c] ;  /* 0x00109c0001037983 */ /* 0x000ea40000100800 */
[----:B--2---:R-:W-:-:S04]  /*18cf0*/  @!P0 LOP3.LUT R3, R3, R2, RZ, 0x3c, !PT ;  /* 0x0000000203038212 */ /* 0x004fc800078e3cff */
[----:B------:R-:W-:-:S04]  /*18d00*/  @!P0 LOP3.LUT R2, R3, R2, RZ, 0x3c, !PT ;  /* 0x0000000203028212 */ /* 0x000fc800078e3cff */
[----:B------:R-:W-:-:S05]  /*18d10*/  @!P0 LOP3.LUT R3, R3, R2, RZ, 0x3c, !PT ;  /* 0x0000000203038212 */ /* 0x000fca00078e3cff */
[----:B------:R-:W2:Y:S04]  /*18d20*/  @!P0 LDG.E.U16 R15, [R2.64] ;  /* 0x00000006020f8981 */ /* 0x000ea8000c1e1500 */
[----:B------:R0:W-:Y:S04]  /*18d30*/  STL [R1+0x38], R12 ;  /* 0x0000380c01007387 */ /* 0x0001e80000100800 */
[----:B0-----:R-:W3:Y:S04]  /*18d40*/  LDL R12, [R1+0x101c] ;  /* 0x00101c00010c7983 */ /* 0x001ee80000100800 */
[----:B--2---:R0:W-:Y:S04]  /*18d50*/  STL [R1+0x34], R15 ;  /* 0x0000340f01007387 */ /* 0x0041e80000100800 */
[----:B0-----:R-:W2:Y:S01]  /*18d60*/  LDL.LU R15, [R1+0x3294] ;  /* 0x00329400010f7983 */ /* 0x001ea20000300800 */
[----:B------:R-:W2:Y:S02]  /*18d70*/  LDL R2, [R1+0x1078] ;  /* 0x0010780001027983 */ /* 0x000ea40000100800 */
[----:B------:R-:W2:Y:S01]  /*18d80*/  LDL R3, [R1+0x107c] ;  /* 0x00107c0001037983 */ /* 0x000ea20000100800 */
[----:B------:R-:W-:-:S02]  /*18d90*/  PRMT R0, RZ, 0x7610, R0 ;  /* 0x00007610ff007816 */ /* 0x000fc40000000000 */
[----:B--2---:R-:W-:-:S04]  /*18da0*/  @!P0 LOP3.LUT R3, R3, R2, RZ, 0x3c, !PT ;  /* 0x0000000203038212 */ /* 0x004fc800078e3cff */
[----:B------:R-:W-:-:S04]  /*18db0*/  @!P0 LOP3.LUT R2, R3, R2, RZ, 0x3c, !PT ;  /* 0x0000000203028212 */ /* 0x000fc800078e3cff */
[----:B------:R-:W-:-:S05]  /*18dc0*/  @!P0 LOP3.LUT R3, R3, R2, RZ, 0x3c, !PT ;  /* 0x0000000203038212 */ /* 0x000fca00078e3cff */
[----:B------:R-:W2:Y:S04]  /*18dd0*/  @!P0 LDG.E.U16 R0, [R2.64] ;  /* 0x0000000602008981 */ /* 0x000ea8000c1e1500 */
[----:B--2---:R0:W-:Y:S04]  /*18de0*/  STL [R1+0x30], R0 ;  /* 0x0000300001007387 */ /* 0x0041e80000100800 */
[----:B0-----:R-:W2:Y:S01]  /*18df0*/  LDL.LU R0, [R1+0x3290] ;  /* 0x0032900001007983 */ /* 0x001ea20000300800 */
[----:B------:R-:W2:Y:S02]  /*18e00*/  LDL R2, [R1+0x1058] ;  /* 0x0010580001027983 */ /* 0x000ea40000100800 */
[----:B------:R-:W2:Y:S01]  /*18e10*/  LDL R3, [R1+0x105c] ;  /* 0x00105c0001037983 */ /* 0x000ea20000100800 */
[----:B------:R-:W-:-:S02]  /*18e20*/  PRMT R15, RZ, 0x7610, R15 ;  /* 0x00007610ff0f7816 */ /* 0x000fc4000000000f */
[----:B--2---:R-:W-:-:S04]  /*18e30*/  @!P0 LOP3.LUT R3, R3, R2, RZ, 0x3c, !PT ;  /* 0x0000000203038212 */ /* 0x004fc800078e3cff */
[----:B------:R-:W-:-:S04]  /*18e40*/  @!P0 LOP3.LUT R2, R3, R2, RZ, 0x3c, !PT ;  /* 0x0000000203028212 */ /* 0x000fc800078e3cff */
[----:B------:R-:W-:Y:S02]  /*18e50*/  @!P0 LOP3.LUT R3, R3, R2, RZ, 0x3c, !PT ;  /* 0x0000000203038212 */ /* 0x000fe400078e3cff */
[----:B------:R-:W-:-:S03]  /*18e60*/  PRMT R0, RZ, 0x7610, R0 ;  /* 0x00007610ff007816 */ /* 0x000fc60000000000 */
[----:B------:R4:W2:Y:S02]  /*18e70*/  @!P0 LDG.E.U16 R15, [R2.64] ;  /* 0x00000006020f8981 */ /* 0x0008a4000c1e1500 */
[----:B----4-:R-:W-:Y:S02]  /*18e80*/  @!P0 IMAD.MOV.U32 R2, RZ, RZ, R7 ;  /* 0x000000ffff028224 */ /* 0x010fe400078e0007 */
[----:B---3--:R-:W-:Y:S01]  /*18e90*/  @!P0 IMAD.MOV.U32 R3, RZ, RZ, R8 ;  /* 0x000000ffff038224 */ /* 0x008fe200078e0008 */
[----:B------:R-:W-:Y:S01]  /*18ea0*/  PRMT R6, RZ, 0x7610, R6 ;  /* 0x00007610ff067816 */ /* 0x000fe20000000006 */
[----:B------:R-:W3:Y:S04]  /*18eb0*/  LDL R8, [R1+0x10d4] ;  /* 0x0010d40001087983 */ /* 0x000ee80000100800 */
[----:B------:R0:W4:Y:S04]  /*18ec0*/  @!P0 LDG.E.U16 R0, [R2.64] ;  /* 0x0000000602008981 */ /* 0x000128000c1e1500 */
[----:B------:R-:W2:Y:S01]  /*18ed0*/  LDL R7, [R1+0x1110] ;  /* 0x0011100001077983 */ /* 0x000ea20000100800 */
[----:B0-----:R-:W-:-:S02]  /*18ee0*/  @!P0 IMAD.MOV.U32 R2, RZ, RZ, R12 ;  /* 0x000000ffff028224 */ /* 0x001fc400078e000c */
[----:B------:R-:W-:-:S05]  /*18ef0*/  @!P0 IMAD.MOV.U32 R3, RZ, RZ, R14 ;  /* 0x000000ffff038224 */ /* 0x000fca00078e000e */
[----:B------:R0:W3:Y:S04]  /*18f00*/  @!P0 LDG.E.U16 R6, [R2.64] ;  /* 0x0000000602068981 */ /* 0x0000e8000c1e1500 */
[----:B----4-:R1:W-:Y:S01]  /*18f10*/  STL [R1+0x3234], R0 ;  /* 0x0032340001007387 */ /* 0x0103e20000100800 */
[----:B0-----:R-:W4:Y:S03]  /*18f20*/  LDL R3, [R1+0xff8] ;  /* 0x000ff80001037983 */ /* 0x001f260000100800 */
[----:B-1----:R-:W4:Y:S01]  /*18f30*/  LDL R0, [R1+0xffc] ;  /* 0x000ffc0001007983 */ /* 0x002f220000100800 */
[----:B------:R-:W-:Y:S01]  /*18f40*/  PRMT R10, RZ, 0x7610, R10 ;  /* 0x00007610ff0a7816 */ /* 0x000fe2000000000a */
[----:B--2---:R0:W-:Y:S02]  /*18f50*/  STL [R1+0x2c], R15 ;  /* 0x00002c0f01007387 */ /* 0x0041e40000100800 */
[----:B------:R-:W2:Y:S01]  /*18f60*/  LDL R14, [R1+0x1130] ;  /* 0x00113000010e7983 */ /* 0x000ea20000100800 */
[----:B------:R-:W2:Y:S04]  /*18f70*/  LDL R12, [R1+0x1114] ;  /* 0x00111400010c7983 */ /* 0x000ea80000100800 */
[----:B0-----:R-:W2:Y:S01]  /*18f80*/  LDL R15, [R1+0x10f4] ;  /* 0x0010f400010f7983 */ /* 0x001ea20000100800 */
[----:B---3--:R0:W-:Y:S01]  /*18f90*/  STL [R1+0x24], R6 ;  /* 0x0000240601007387 */ /* 0x0081e20000100800 */
[----:B------:R-:W-:-:S02]  /*18fa0*/  PRMT R28, RZ, 0x7610, R28 ;  /* 0x00007610ff1c7816 */ /* 0x000fc4000000001c */
[----:B------:R-:W-:Y:S02]  /*18fb0*/  PRMT R29, RZ, 0x7610, R29 ;  /* 0x00007610ff1d7816 */ /* 0x000fe4000000001d */
[----:B------:R-:W-:Y:S01]  /*18fc0*/  PRMT R13, RZ, 0x7610, R13 ;  /* 0x00007610ff0d7816 */ /* 0x000fe2000000000d */
[----:B0-----:R-:W3:Y:S01]  /*18fd0*/  LDL R6, [R1+0x1150] ;  /* 0x0011500001067983 */ /* 0x001ee20000100800 */
[----:B----4-:R-:W-:-:S05]  /*18fe0*/  @!P0 IMAD.MOV.U32 R2, RZ, RZ, R0 ;  /* 0x000000ffff028224 */ /* 0x010fca00078e0000 */
[----:B------:R0:W4:Y:S04]  /*18ff0*/  @!P0 LDG.E.U16 R10, [R2.64] ;  /* 0x00000006020a8981 */ /* 0x000128000c1e1500 */
[----:B0-----:R-:W2:Y:S04]  /*19000*/  LDL R2, [R1+0xfe8] ;  /* 0x000fe80001027983 */ /* 0x001ea80000100800 */
[----:B------:R-:W2:Y:S02]  /*19010*/  LDL R3, [R1+0x10f0] ;  /* 0x0010f00001037983 */ /* 0x000ea40000100800 */
[----:B--2---:R-:W-:-:S04]  /*19020*/  @!P0 LOP3.LUT R3, R3, R2, RZ, 0x3c, !PT ;  /* 0x0000000203038212 */ /* 0x004fc800078e3cff */
[----:B------:R-:W-:-:S04]  /*19030*/  @!P0 LOP3.LUT R2, R3, R2, RZ, 0x3c, !PT ;  /* 0x0000000203028212 */ /* 0x000fc800078e3cff */
[----:B------:R-:W-:-:S05]  /*19040*/  @!P0 LOP3.LUT R3, R3, R2, RZ, 0x3c, !PT ;  /* 0x0000000203038212 */ /* 0x000fca00078e3cff */
[----:B------:R0:W2:Y:S02]  /*19050*/  @!P0 LDG.E.U16 R28, [R2.64] ;  /* 0x00000006021c8981 */ /* 0x0000a4000c1e1500 */
[----:B0-----:R-:W-:Y:S02]  /*19060*/  @!P0 IMAD.MOV.U32 R2, RZ, RZ, R7 ;  /* 0x000000ffff028224 */ /* 0x001fe400078e0007 */
[----:B------:R-:W-:-:S05]  /*19070*/  @!P0 IMAD.MOV.U32 R3, RZ, RZ, R8 ;  /* 0x000000ffff038224 */ /* 0x000fca00078e0008 */
[----:B------:R0:W2:Y:S04]  /*19080*/  @!P0 LDG.E.U16 R29, [R2.64] ;  /* 0x00000006021d8981 */ /* 0x0000a8000c1e1500 */
[----:B----4-:R1:W-:Y:S01]  /*19090*/  STL [R1+0x20], R10 ;  /* 0x0000200a01007387 */ /* 0x0103e20000100800 */
[----:B------:R-:W4:Y:S02]  /*190a0*/  LDL R0, [R1+0x1170] ;  /* 0x0011700001007983 */ /* 0x000f240000100800 */
[----:B0-----:R-:W-:Y:S02]  /*190b0*/  @!P0 IMAD.MOV.U32 R2, RZ, RZ, R14 ;  /* 0x000000ffff028224 */ /* 0x001fe400078e000e */
[----:B------:R-:W-:Y:S01]  /*190c0*/  @!P0 IMAD.MOV.U32 R3, RZ, RZ, R15 ;  /* 0x000000ffff038224 */ /* 0x000fe200078e000f */
[----:B-1----:R-:W4:Y:S04]  /*190d0*/  LDL R10, [R1+0x1134] ;  /* 0x00113400010a7983 */ /* 0x002f280000100800 */
[----:B------:R3:W4:Y:S01]  /*190e0*/  @!P0 LDG.E.U16 R13, [R2.64] ;  /* 0x00000006020d8981 */ /* 0x000722000c1e1500 */
[----:B------:R-:W-:-:S02]  /*190f0*/  PRMT R11, RZ, 0x7610, R11 ;  /* 0x00007610ff0b7816 */ /* 0x000fc4000000000b */
[----:B------:R-:W-:Y:S01]  /*19100*/  PRMT R5, RZ, 0x7610, R5 ;  /* 0x00007610ff057816 */ /* 0x000fe20000000005 */
[----:B---3--:R-:W-:Y:S02]  /*19110*/  @!P0 IMAD.MOV.U32 R2, RZ, RZ, R6 ;  /* 0x000000ffff028224 */ /* 0x008fe400078e0006 */
[----:B------:R-:W-:-:S05]  /*19120*/  @!P0 IMAD.MOV.U32 R3, RZ, RZ, R12 ;  /* 0x000000ffff038224 */ /* 0x000fca00078e000c */
[----:B------:R4:W3:Y:S04]  /*19130*/  @!P0 LDG.E.U16 R11, [R2.64] ;  /* 0x00000006020b8981 */ /* 0x0008e8000c1e1500 */
[----:B--2---:R0:W-:Y:S04]  /*19140*/  STL [R1+0x1c], R28 ;  /* 0x00001c1c01007387 */ /* 0x0041e80000100800 */
[----:B0-----:R-:W2:Y:S01]  /*19150*/  LDL.LU R28, [R1+0x328c] ;  /* 0x00328c00011c7983 */ /* 0x001ea20000300800 */
[----:B------:R-:W2:Y:S02]  /*19160*/  LDL R8, [R1+0x1154] ;  /* 0x0011540001087983 */ /* 0x000ea40000100800 */
[----:B------:R-:W3:Y:S01]  /*19170*/  LDL R7, [R1+0x1190] ;  /* 0x0011900001077983 */ /* 0x000ee20000100800 */
[----:B------:R0:W-:Y:S01]  /*19180*/  STL [R1+0x18], R29 ;  /* 0x0000181d01007387 */ /* 0x0001e20000100800 */
[----:B----4-:R-:W-:-:S03]  /*19190*/  @!P0 IMAD.MOV.U32 R2, RZ, RZ, R0 ;  /* 0x000000ffff028224 */ /* 0x010fc600078e0000 */
[----:B0-----:R-:W4:Y:S01]  /*191a0*/  LDL.LU R29, [R1+0x3288] ;  /* 0x00328800011d7983 */ /* 0x001f220000300800 */
[----:B------:R-:W-:-:S03]  /*191b0*/  @!P0 IMAD.MOV.U32 R3, RZ, RZ, R10 ;  /* 0x000000ffff038224 */ /* 0x000fc600078e000a */
[----:B------:R0:W-:Y:S01]  /*191c0*/  STL [R1+0x10], R13 ;  /* 0x0000100d01007387 */ /* 0x0001e20000100800 */
[----:B------:R-:W4:Y:S03]  /*191d0*/  LDL R6, [R1+0x11b8] ;  /* 0x0011b80001067983 */ /* 0x000f260000100800 */
[----:B------:R1:W4:Y:S01]  /*191e0*/  @!P0 LDG.E.U16 R5, [R2.64] ;  /* 0x0000000602058981 */ /* 0x000322000c1e1500 */
[----:B------:R-:W4:Y:S02]  /*191f0*/  LDL R12, [R1+0x1194] ;  /* 0x00119400010c7983 */ /* 0x000f240000100800 */
[----:B------:R-:W4:Y:S01]  /*19200*/  LDL R0, [R1+0x11a8] ;  /* 0x0011a80001007983 */ /* 0x000f220000100800 */
[----:B0-----:R-:W4:Y:S01]  /*19210*/  LDL R13, [R1+0x1174] ;  /* 0x00117400010d7983 */ /* 0x001f220000100800 */
[----:B------:R-:W-:Y:S02]  /*19220*/  PRMT R4, RZ, 0x7610, R4 ;  /* 0x00007610ff047816 */ /* 0x000fe40000000004 */
[----:B-1----:R-:W-:-:S02]  /*19230*/  PRMT R3, RZ, 0x7610, R3 ;  /* 0x00007610ff037816 */ /* 0x002fc40000000003 */
[----:B------:R-:W-:Y:S01]  /*19240*/  PRMT R2, RZ, 0x7610, R2 ;  /* 0x00007610ff027816 */ /* 0x000fe20000000002 */
[----:B--2---:R-:W-:Y:S02]  /*19250*/  @!P0 IMAD.MOV.U32 R15, RZ, RZ, R8 ;  /* 0x000000ffff0f8224 */ /* 0x004fe400078e0008 */
[----:B---3--:R-:W-:-:S05]  /*19260*/  @!P0 IMAD.MOV.U32 R14, RZ, RZ, R7 ;  /* 0x000000ffff0e8224 */ /* 0x008fca00078e0007 */
[----:B------:R4:W2:Y:S02]  /*19270*/  @!P0 LDG.E.U16 R4, [R14.64] ;  /* 0x000000060e048981 */ /* 0x0008a4000c1e1500 */
[----:B----4-:R-:W-:Y:S02]  /*19280*/  @!P0 IMAD.MOV.U32 R14, RZ, RZ, R6 ;  /* 0x000000ffff0e8224 */ /* 0x010fe400078e0006 */
[----:B------:R-:W-:Y:S01]  /*19290*/  STL [R1+0x3230], R5 ;  /* 0x0032300501007387 */ /* 0x000fe20000100800 */
[----:B------:R0:W-:Y:S02]  /*192a0*/  STL [R1+0x4], R11 ;  /* 0x0000040b01007387 */ /* 0x0001e40000100800 */
[----:B------:R-:W3:Y:S02]  /*192b0*/  LDL R10, [R1+0x10c8] ;  /* 0x0010c800010a7983 */ /* 0x000ee40000100800 */
[----:B------:R-:W4:Y:S01]  /*192c0*/  LDL R8, [R1+0x10b0] ;  /* 0x0010b00001087983 */ /* 0x000f220000100800 */
[----:B------:R-:W4:Y:S01]  /*192d0*/  LDL R7, [R1+0x10b4] ;  /* 0x0010b40001077983 */ /* 0x000f220000100800 */
[----:B------:R-:W-:-:S03]  /*192e0*/  @!P0 IMAD.MOV.U32 R15, RZ, RZ, R13 ;  /* 0x000000ffff0f8224 */ /* 0x000fc600078e000d */
[----:B0-----:R-:W4:Y:S04]  /*192f0*/  LDL R11, [R1+0xfcc] ;  /* 0x000fcc00010b7983 */ /* 0x001f280000100800 */
[----:B------:R0:W4:Y:S02]  /*19300*/  @!P0 LDG.E.U16 R3, [R14.64] ;  /* 0x000000060e038981 */ /* 0x000124000c1e1500 */
[----:B0-----:R-:W-:Y:S02]  /*19310*/  @!P0 IMAD.MOV.U32 R14, RZ, RZ, R0 ;  /* 0x000000ffff0e8224 */ /* 0x001fe400078e0000 */
[----:B------:R-:W-:-:S05]  /*19320*/  @!P0 IMAD.MOV.U32 R15, RZ, RZ, R12 ;  /* 0x000000ffff0f8224 */ /* 0x000fca00078e000c */
[----:B------:R3:W4:Y:S01]  /*19330*/  @!P0 LDG.E.U16 R2, [R14.64] ;  /* 0x000000060e028981 */ /* 0x000722000c1e1500 */
[----:B------:R-:W-:Y:S02]  /*19340*/  PRMT R9, RZ, 0x7610, R9 ;  /* 0x00007610ff097816 */ /* 0x000fe40000000009 */
[----:B------:R-:W-:Y:S01]  /*19350*/  PRMT R29, RZ, 0x7610, R29 ;  /* 0x00007610ff1d7816 */ /* 0x000fe2000000001d */
[----:B--2---:R0:W-:Y:S01]  /*19360*/  STL [R1+0x3238], R4 ;  /* 0x0032380401007387 */ /* 0x0041e20000100800 */
[----:B------:R-:W2:Y:S02]  /*19370*/  LDL R6, [R1+0x1090] ;  /* 0x0010900001067983 */ /* 0x000ea40000100800 */
[----:B------:R-:W2:Y:S02]  /*19380*/  LDL R5, [R1+0x1094] ;  /* 0x0010940001057983 */ /* 0x000ea40000100800 */
[----:B---3--:R-:W-:Y:S01]  /*19390*/  @!P0 IMAD.MOV.U32 R14, RZ, RZ, R10 ;  /* 0x000000ffff0e8224 */ /* 0x008fe200078e000a */
[----:B----4-:R1:W-:Y:S01]  /*193a0*/  STL [R1+0x323c], R3 ;  /* 0x00323c0301007387 */ /* 0x0103e20000100800 */
[----:B0-----:R-:W3:Y:S02]  /*193b0*/  LDL R4, [R1+0x1070] ;  /* 0x0010700001047983 */ /* 0x001ee40000100800 */
[----:B------:R-:W4:Y:S02]  /*193c0*/  LDL R0, [R1+0x1074] ;  /* 0x0010740001007983 */ /* 0x000f240000100800 */
[----:B------:R-:W-:-:S05]  /*193d0*/  @!P0 IMAD.MOV.U32 R15, RZ, RZ, R11 ;  /* 0x000000ffff0f8224 */ /* 0x000fca00078e000b */
[----:B------:R0:W4:Y:S04]  /*193e0*/  @!P0 LDG.E.U16 R9, [R14.64] ;  /* 0x000000060e098981 */ /* 0x000128000c1e1500 */
[----:B------:R0:W-:Y:S01]  /*193f0*/  STL [R1+0x3240], R2 ;  /* 0x0032400201007387 */ /* 0x0001e20000100800 */
[----:B-1----:R-:W4:Y:S02]  /*19400*/  LDL R3, [R1+0x1050] ;  /* 0x0010500001037983 */ /* 0x002f240000100800 */
[----:B0-----:R-:W-:Y:S02]  /*19410*/  @!P0 IMAD.MOV.U32 R14, RZ, RZ, R7 ;  /* 0x000000ffff0e8224 */ /* 0x001fe400078e0007 */
[----:B------:R-:W-:-:S05]  /*19420*/  @!P0 IMAD.MOV.U32 R15, RZ, RZ, R8 ;  /* 0x000000ffff0f8224 */ /* 0x000fca00078e0008 */
[----:B------:R2:W4:Y:S04]  /*19430*/  @!P0 LDG.E.U16 R29, [R14.64] ;  /* 0x000000060e1d8981 */ /* 0x000528000c1e1500 */
[----:B------:R-:W4:Y:S01]  /*19440*/  LDL R2, [R1+0x1054] ;  /* 0x0010540001027983 */ /* 0x000f220000100800 */
[----:B------:R-:W-:Y:S02]  /*19450*/  PRMT R28, RZ, 0x7610, R28 ;  /* 0x00007610ff1c7816 */ /* 0x000fe4000000001c */
[----:B------:R-:W-:Y:S02]  /*19460*/  PRMT R27, RZ, 0x7610, R27 ;  /* 0x00007610ff1b7816 */ /* 0x000fe4000000001b */
[----:B------:R-:W-:Y:S01]  /*19470*/  PRMT R26, RZ, 0x7610, R26 ;  /* 0x00007610ff1a7816 */ /* 0x000fe2000000001a */
[----:B--2---:R-:W-:-:S02]  /*19480*/  @!P0 IMAD.MOV.U32 R15, RZ, RZ, R6 ;  /* 0x000000ffff0f8224 */ /* 0x004fc400078e0006 */
[----:B------:R-:W-:-:S05]  /*19490*/  @!P0 IMAD.MOV.U32 R14, RZ, RZ, R5 ;  /* 0x000000ffff0e8224 */ /* 0x000fca00078e0005 */
[----:B------:R3:W2:Y:S02]  /*194a0*/  @!P0 LDG.E.U16 R28, [R14.64] ;  /* 0x000000060e1c8981 */ /* 0x0006a4000c1e1500 */
[----:B---3--:R-:W-:Y:S02]  /*194b0*/  @!P0 IMAD.MOV.U32 R15, RZ, RZ, R4 ;  /* 0x000000ffff0f8224 */ /* 0x008fe400078e0004 */
[----:B----4-:R-:W-:-:S05]  /*194c0*/  @!P0 IMAD.MOV.U32 R14, RZ, RZ, R0 ;  /* 0x000000ffff0e8224 */ /* 0x010fca00078e0000 */
[----:B------:R0:W3:Y:S02]  /*194d0*/  @!P0 LDG.E.U16 R27, [R14.64] ;  /* 0x000000060e1b8981 */ /* 0x0000e4000c1e1500 */
[----:B0-----:R-:W-:Y:S02]  /*194e0*/  @!P0 IMAD.MOV.U32 R15, RZ, RZ, R3 ;  /* 0x000000ffff0f8224 */ /* 0x001fe400078e0003 */
[----:B------:R-:W-:Y:S01]  /*194f0*/  @!P0 IMAD.MOV.U32 R14, RZ, RZ, R2 ;  /* 0x000000ffff0e8224 */ /* 0x000fe200078e0002 */
[----:B------:R-:W-:Y:S01]  /*19500*/  STL [R1+0x3244], R29 ;  /* 0x0032441d01007387 */ /* 0x000fe20000100800 */
[----:B------:R-:W4:Y:S02]  /*19510*/  LDL R6, [R1+0x1030] ;  /* 0x0010300001067983 */ /* 0x000f240000100800 */
[----:B------:R-:W4:Y:S01]  /*19520*/  LDL R5, [R1+0x1034] ;  /* 0x0010340001057983 */ /* 0x000f220000100800 */
[----:B------:R4:W4:Y:S04]  /*19530*/  @!P0 LDG.E.U16 R26, [R14.64] ;  /* 0x000000060e1a8981 */ /* 0x000928000c1e1500 */
[----:B--2---:R-:W-:Y:S01]  /*19540*/  STL [R1+0x3248], R28 ;  /* 0x0032481c01007387 */ /* 0x004fe20000100800 */
[----:B------:R-:W2:Y:S02]  /*19550*/  LDL R8, [R1+0x1010] ;  /* 0x0010100001087983 */ /* 0x000ea40000100800 */
[----:B------:R-:W2:Y:S02]  /*19560*/  LDL R7, [R1+0x1014] ;  /* 0x0010140001077983 */ /* 0x000ea40000100800 */
[----:B------:R-:W2:Y:S01]  /*19570*/  LDL R4, [R1+0xff4] ;  /* 0x000ff40001047983 */ /* 0x000ea20000100800 */
[----:B------:R-:W2:Y:S04]  /*19580*/  LDL R0, [R1+0x10d8] ;  /* 0x0010d80001007983 */ /* 0x000ea80000100800 */
[----:B---3--:R-:W-:Y:S01]  /*19590*/  STL [R1+0x326c], R27 ;  /* 0x00326c1b01007387 */ /* 0x008fe20000100800 */
[----:B------:R-:W3:Y:S02]  /*195a0*/  LDL R3, [R1+0xfe4] ;  /* 0x000fe40001037983 */ /* 0x000ee40000100800 */
[----:B------:R-:W3:Y:S02]  /*195b0*/  LDL R2, [R1+0x10f8] ;  /* 0x0010f80001027983 */ /* 0x000ee40000100800 */
[----:B----4-:R-:W-:-:S02]  /*195c0*/  @!P0 IMAD.MOV.U32 R15, RZ, RZ, R6 ;  /* 0x000000ffff0f8224 */ /* 0x010fc400078e0006 */
[----:B------:R-:W-:Y:S01]  /*195d0*/  @!P0 IMAD.MOV.U32 R14, RZ, RZ, R5 ;  /* 0x000000ffff0e8224 */ /* 0x000fe200078e0005 */
[----:B------:R0:W-:Y:S01]  /*195e0*/  STL [R1+0x3270], R26 ;  /* 0x0032701a01007387 */ /* 0x0001e20000100800 */
[----:B------:R-:W4:Y:S02]  /*195f0*/  LDL R6, [R1+0x10dc] ;  /* 0x0010dc0001067983 */ /* 0x000f240000100800 */
[----:B------:R-:W4:Y:S01]  /*19600*/  LDL R5, [R1+0x1118] ;  /* 0x0011180001057983 */ /* 0x000f220000100800 */
[----:B------:R-:W-:Y:S02]  /*19610*/  PRMT R22, RZ, 0x7610, R22 ;  /* 0x00007610ff167816 */ /* 0x000fe40000000016 */
[----:B------:R-:W-:-:S04]  /*19620*/  PRMT R20, RZ, 0x7610, R20 ;  /* 0x00007610ff147816 */ /* 0x000fc80000000014 */
[----:B------:R2:W4:Y:S01]  /*19630*/  @!P0 LDG.E.U16 R22, [R14.64] ;  /* 0x000000060e168981 */ /* 0x000522000c1e1500 */
[----:B------:R-:W-:Y:S02]  /*19640*/  PRMT R18, RZ, 0x7610, R18 ;  /* 0x00007610ff127816 */ /* 0x000fe40000000012 */
[----:B------:R-:W-:Y:S02]  /*19650*/  PRMT R16, RZ, 0x7610, R16 ;  /* 0x00007610ff107816 */ /* 0x000fe40000000010 */
[----:B------:R-:W-:Y:S01]  /*19660*/  PRMT R17, RZ, 0x7610, R17 ;  /* 0x00007610ff117816 */ /* 0x000fe20000000011 */
[----:B--2---:R-:W-:Y:S02]  /*19670*/  @!P0 IMAD.MOV.U32 R15, RZ, RZ, R8 ;  /* 0x000000ffff0f8224 */ /* 0x004fe400078e0008 */
[----:B------:R-:W-:-:S05]  /*19680*/  @!P0 IMAD.MOV.U32 R14, RZ, RZ, R7 ;  /* 0x000000ffff0e8224 */ /* 0x000fca00078e0007 */
[----:B------:R1:W2:Y:S02]  /*19690*/  @!P0 LDG.E.U16 R20, [R14.64] ;  /* 0x000000060e148981 */ /* 0x0002a4000c1e1500 */
[----:B-1----:R-:W-:Y:S02]  /*196a0*/  @!P0 IMAD.MOV.U32 R14, RZ, RZ, R0 ;  /* 0x000000ffff0e8224 */ /* 0x002fe400078e0000 */
[----:B------:R-:W-:-:S05]  /*196b0*/  @!P0 IMAD.MOV.U32 R15, RZ, RZ, R4 ;  /* 0x000000ffff0f8224 */ /* 0x000fca00078e0004 */
[----:B------:R3:W2:Y:S02]  /*196c0*/  @!P0 LDG.E.U16 R18, [R14.64] ;  /* 0x000000060e128981 */ /* 0x0006a4000c1e1500 */
[----:B---3--:R-:W-:Y:S02]  /*196d0*/  @!P0 IMAD.MOV.U32 R14, RZ, RZ, R2 ;  /* 0x000000ffff0e8224 */ /* 0x008fe400078e0002 */
[----:B------:R-:W-:-:S05]  /*196e0*/  @!P0 IMAD.MOV.U32 R15, RZ, RZ, R3 ;  /* 0x000000ffff0f8224 */ /* 0x000fca00078e0003 */
[----:B------:R4:W3:Y:S02]  /*196f0*/  @!P0 LDG.E.U16 R16, [R14.64] ;  /* 0x000000060e108981 */ /* 0x0008e4000c1e1500 */
[----:B----4-:R-:W-:Y:S02]  /*19700*/  @!P0 IMAD.MOV.U32 R15, RZ, RZ, R6 ;  /* 0x000000ffff0f8224 */ /* 0x010fe400078e0006 */
[----:B------:R-:W-:-:S05]  /*19710*/  @!P0 IMAD.MOV.U32 R14, RZ, RZ, R5 ;  /* 0x000000ffff0e8224 */ /* 0x000fca00078e0005 */
[----:B------:R-:W4:Y:S04]  /*19720*/  @!P0 LDG.E.U16 R17, [R14.64] ;  /* 0x000000060e118981 */ /* 0x000f28000c1e1500 */
[----:B------:R1:W-:Y:S01]  /*19730*/  STL [R1], R9 ;  /* 0x0000000901007387 */ /* 0x0003e20000100800 */
[----:B------:R-:W-:Y:S03]  /*19740*/  STL [R1+0x3274], R22 ;  /* 0x0032741601007387 */ /* 0x000fe60000100800 */
[----:B--2---:R-:W-:Y:S01]  /*19750*/  STL [R1+0x3278], R20 ;  /* 0x0032781401007387 */ /* 0x004fe20000100800 */
[----:B------:R-:W2:Y:S02]  /*19760*/  LDL R0, [R1+0x1138] ;  /* 0x0011380001007983 */ /* 0x000ea40000100800 */
[----:B------:R-:W2:Y:S01]  /*19770*/  LDL R4, [R1+0x10fc] ;  /* 0x0010fc0001047983 */ /* 0x000ea20000100800 */
[----:B------:R0:W-:Y:S01]  /*19780*/  STL [R1+0x327c], R18 ;  /* 0x00327c1201007387 */ /* 0x0001e20000100800 */
[----:B------:R-:W2:Y:S02]  /*19790*/  LDL R3, [R1+0x111c] ;  /* 0x00111c0001037983 */ /* 0x000ea40000100800 */
[----:B------:R-:W2:Y:S01]  /*197a0*/  LDL R2, [R1+0x1158] ;  /* 0x0011580001027983 */ /* 0x000ea20000100800 */
[----:B---3--:R3:W-:Y:S01]  /*197b0*/  STL [R1+0x3280], R16 ;  /* 0x0032801001007387 */ /* 0x0087e20000100800 */
[----:B0-----:R-:W2:Y:S02]  /*197c0*/  LDL.LU R26, [R1+0x79c] ;  /* 0x00079c00011a7983 */ /* 0x001ea40000300800 */
[----:B------:R-:W2:Y:S02]  /*197d0*/  LDL.LU R27, [R1+0x798] ;  /* 0x00079800011b7983 */ /* 0x000ea40000300800 */
[----:B------:R-:W2:Y:S01]  /*197e0*/  LDL.LU R28, [R1+0x448] ;  /* 0x00044800011c7983 */ /* 0x000ea20000300800 */
[----:B------:R-:W2:Y:S01]  /*197f0*/  LDL.LU R29, [R1+0x444] ;  /* 0x00044400011d7983 */ /* 0x000ea20000300800 */
[----:B------:R-:W2:Y:S02]  /*19800*/  LDL.LU R6, [R1+0x3e4] ;  /* 0x0003e40001067983 */ /* 0x000ea40000300800 */
[----:B------:R-:W2:Y:S02]  /*19810*/  LDL.LU R7, [R1+0x3dc] ;  /* 0x0003dc0001077983 */ /* 0x000ea40000300800 */
[----:B-1----:R-:W2:Y:S01]  /*19820*/  LDL.LU R9, [R1+0x39c] ;  /* 0x00039c0001097983 */ /* 0x002ea20000300800 */
[----:B----4-:R0:W-:Y:S01]  /*19830*/  STL [R1+0x3284], R17 ;  /* 0x0032841101007387 */ /* 0x0101e20000100800 */
[----:B------:R-:W4:Y:S02]  /*19840*/  LDL R12, [R1+0x1178] ;  /* 0x00117800010c7983 */ /* 0x000f240000100800 */
[----:B------:R-:W4:Y:S01]  /*19850*/  LDL R13, [R1+0x115c] ;  /* 0x00115c00010d7983 */ /* 0x000f220000100800 */
[----:B------:R-:W-:Y:S01]  /*19860*/  PRMT R19, RZ, 0x7610, R19 ;  /* 0x00007610ff137816 */ /* 0x000fe20000000013 */
[----:B------:R-:W4:Y:S04]  /*19870*/  LDL R18, [R1+0x117c] ;  /* 0x00117c0001127983 */ /* 0x000f280000100800 */
[----:B---3--:R-:W3:Y:S04]  /*19880*/  LDL R16, [R1+0x11b4] ;  /* 0x0011b40001107983 */ /* 0x008ee80000100800 */
[----:B0-----:R-:W3:Y:S01]  /*19890*/  LDL R17, [R1+0x113c] ;  /* 0x00113c0001117983 */ /* 0x001ee20000100800 */
[----:B------:R-:W-:-:S02]  /*198a0*/  PRMT R21, RZ, 0x7610, R21 ;  /* 0x00007610ff157816 */ /* 0x000fc40000000015 */
[----:B------:R-:W-:Y:S01]  /*198b0*/  PRMT R23, RZ, 0x7610, R23 ;  /* 0x00007610ff177816 */ /* 0x000fe20000000017 */
[----:B--2---:R-:W-:Y:S02]  /*198c0*/  @!P0 IMAD.MOV.U32 R14, RZ, RZ, R0 ;  /* 0x000000ffff0e8224 */ /* 0x004fe400078e0000 */
[----:B------:R-:W2:Y:S01]  /*198d0*/  LDL R0, [R1+0x1198] ;  /* 0x0011980001007983 */ /* 0x000ea20000100800 */
[----:B------:R-:W-:Y:S02]  /*198e0*/  @!P0 IMAD.MOV.U32 R15, RZ, RZ, R4 ;  /* 0x000000ffff0f8224 */ /* 0x000fe400078e0004 */
[----:B------:R-:W2:Y:S03]  /*198f0*/  LDL.LU R10, [R1+0x394] ;  /* 0x00039400010a7983 */ /* 0x000ea60000300800 */
[----:B------:R0:W2:Y:S02]  /*19900*/  @!P0 LDG.E.U16 R19, [R14.64] ;  /* 0x000000060e138981 */ /* 0x0000a4000c1e1500 */
[----:B0-----:R-:W-:-:S02]  /*19910*/  @!P0 IMAD.MOV.U32 R14, RZ, RZ, R2 ;  /* 0x000000ffff0e8224 */ /* 0x001fc400078e0002 */
[----:B------:R-:W-:Y:S01]  /*19920*/  @!P0 IMAD.MOV.U32 R15, RZ, RZ, R3 ;  /* 0x000000ffff0f8224 */ /* 0x000fe200078e0003 */
[----:B------:R-:W2:Y:S01]  /*19930*/  LDL.LU R2, [R1+0x314] ;  /* 0x0003140001027983 */ /* 0x000ea20000300800 */
[----:B------:R-:W2:Y:S02]  /*19940*/  LDL.LU R3, [R1+0x30c] ;  /* 0x00030c0001037983 */ /* 0x000ea40000300800 */
[----:B------:R-:W2:Y:S02]  /*19950*/  LDL.LU R4, [R1+0x2cc] ;  /* 0x0002cc0001047983 */ /* 0x000ea40000300800 */
[----:B------:R-:W2:Y:S01]  /*19960*/  LDL.LU R5, [R1+0x2c4] ;  /* 0x0002c40001057983 */ /* 0x000ea20000300800 */
[----:B------:R4:W2:Y:S04]  /*19970*/  @!P0 LDG.E.U16 R21, [R14.64] ;  /* 0x000000060e158981 */ /* 0x0008a8000c1e1500 */
[----:B------:R-:W2:Y:S01]  /*19980*/  LDL.LU R11, [R1+0x288] ;  /* 0x00028800010b7983 */ /* 0x000ea20000300800 */
[----:B----4-:R-:W-:-:S03]  /*19990*/  @!P0 IMAD.MOV.U32 R14, RZ, RZ, R12 ;  /* 0x000000ffff0e8224 */ /* 0x010fc600078e000c */
[----:B------:R-:W4:Y:S01]  /*199a0*/  LDL.LU R12, [R1+0x284] ;  /* 0x00028400010c7983 */ /* 0x000f220000300800 */
[----:B---3--:R-:W-:-:S05]  /*199b0*/  @!P0 IMAD.MOV.U32 R15, RZ, RZ, R17 ;  /* 0x000000ffff0f8224 */ /* 0x008fca00078e0011 */
[----:B------:R0:W3:Y:S02]  /*199c0*/  @!P0 LDG.E.U16 R23, [R14.64] ;  /* 0x000000060e178981 */ /* 0x0000e4000c1e1500 */
[----:B0-----:R-:W-:Y:S02]  /*199d0*/  @!P0 IMAD.MOV.U32 R15, RZ, RZ, R13 ;  /* 0x000000ffff0f8224 */ /* 0x001fe400078e000d */
[----:B------:R-:W3:Y:S04]  /*199e0*/  LDL.LU R13, [R1+0x208] ;  /* 0x00020800010d7983 */ /* 0x000ee80000300800 */
[----:B------:R-:W0:Y:S01]  /*199f0*/  S2R R8, SR_TID.X ;  /* 0x0000000000087919 */ /* 0x000e220000002100 */
[----:B------:R-:W-:Y:S02]  /*19a00*/  PRMT R24, RZ, 0x7610, R24 ;  /* 0x00007610ff187816 */ /* 0x000fe40000000018 */
[----:B------:R-:W-:-:S02]  /*19a10*/  PRMT R25, RZ, 0x7610, R25 ;  /* 0x00007610ff197816 */ /* 0x000fc40000000019 */
[----:B0-----:R-:W-:-:S05]  /*19a20*/  LOP3.LUT R8, R8, 0xff, RZ, 0xc0, !PT ;  /* 0x000000ff08087812 */ /* 0x001fca00078ec0ff */
[----:B------:R-:W-:-:S05]  /*19a30*/  IMAD.SHL.U32 R8, R8, 0x2, RZ ;  /* 0x0000000208087824 */ /* 0x000fca00078e00ff */
[----:B------:R-:W-:-:S05]  /*19a40*/  LOP3.LUT R17, R8, 0x60, RZ, 0x3c, !PT ;  /* 0x0000006008117812 */ /* 0x000fca00078e3cff */
[----:B------:R-:W-:Y:S01]  /*19a50*/  STS.U16 [R17+0x9800], R26 ;  /* 0x0098001a11007388 */ /* 0x000fe20000000400 */
[----:B------:R-:W-:Y:S02]  /*19a60*/  STS.U16 [R17+0x9a00], R27 ;  /* 0x009a001b11007388 */ /* 0x000fe40000000400 */
[----:B------:R-:W-:Y:S02]  /*19a70*/  STS.U16 [R17+0xb800], R28 ;  /* 0x00b8001c11007388 */ /* 0x000fe40000000400 */
[----:B------:R-:W-:Y:S01]  /*19a80*/  STS.U16 [R17+0xba00], R29 ;  /* 0x00ba001d11007388 */ /* 0x000fe20000000400 */
[----:B------:R0:W-:Y:S01]  /*19a90*/  STS.U16 [R17+0xd800], R6 ;  /* 0x00d8000611007388 */ /* 0x0001e20000000400 */
[----:B------:R1:W-:Y:S02]  /*19aa0*/  STS.U16 [R17+0xda00], R7 ;  /* 0x00da000711007388 */ /* 0x0003e40000000400 */
[----:B------:R0:W-:Y:S02]  /*19ab0*/  STS.U16 [R17+0xf800], R9 ;  /* 0x00f8000911007388 */ /* 0x0001e40000000400 */
[----:B--2---:R-:W-:-:S02]  /*19ac0*/  @!P0 IMAD.MOV.U32 R14, RZ, RZ, R0 ;  /* 0x000000ffff0e8224 */ /* 0x004fc400078e0000 */
[----:B------:R-:W2:Y:S04]  /*19ad0*/  LDL.LU R0, [R1+0x204] ;  /* 0x0002040001007983 */ /* 0x000ea80000300800 */
[----:B------:R0:W2:Y:S04]  /*19ae0*/  @!P0 LDG.E.U16 R24, [R14.64] ;  /* 0x000000060e188981 */ /* 0x0000a8000c1e1500 */
[----:B------:R1:W-:Y:S01]  /*19af0*/  STS.U16 [R17+0xfa00], R10 ;  /* 0x00fa000a11007388 */ /* 0x0003e20000000400 */
[----:B0-----:R-:W-:Y:S02]  /*19b00*/  @!P0 IMAD.MOV.U32 R14, RZ, RZ, R16 ;  /* 0x000000ffff0e8224 */ /* 0x001fe400078e0010 */
[----:B------:R-:W-:-:S05]  /*19b10*/  @!P0 IMAD.MOV.U32 R15, RZ, RZ, R18 ;  /* 0x000000ffff0f8224 */ /* 0x000fca00078e0012 */
[----:B------:R0:W2:Y:S04]  /*19b20*/  @!P0 LDG.E.U16 R25, [R14.64] ;  /* 0x000000060e198981 */ /* 0x0000a8000c1e1500 */
[----:B------:R-:W-:Y:S01]  /*19b30*/  STS.U16 [R17+0x11800], R2 ;  /* 0x0118000211007388 */ /* 0x000fe20000000400 */
[----:B------:R-:W-:Y:S02]  /*19b40*/  STS.U16 [R17+0x11a00], R3 ;  /* 0x011a000311007388 */ /* 0x000fe40000000400 */
[----:B------:R-:W-:Y:S01]  /*19b50*/  STS.U16 [R17+0x13800], R4 ;  /* 0x0138000411007388 */ /* 0x000fe20000000400 */
[----:B0-----:R-:W2:Y:S01]  /*19b60*/  LDL.LU R14, [R1+0x1c8] ;  /* 0x0001c800010e7983 */ /* 0x001ea20000300800 */
[----:B------:R-:W2:Y:S02]  /*19b70*/  LDL.LU R15, [R1+0x158] ;  /* 0x00015800010f7983 */ /* 0x000ea40000300800 */
[----:B------:R-:W2:Y:S02]  /*19b80*/  LDL.LU R22, [R1+0x100] ;  /* 0x0001000001167983 */ /* 0x000ea40000300800 */
[----:B------:R-:W2:Y:S01]  /*19b90*/  LDL.LU R6, [R1+0xf8] ;  /* 0x0000f80001067983 */ /* 0x000ea20000300800 */
[----:B-1----:R-:W2:Y:S01]  /*19ba0*/  LDL.LU R7, [R1+0xe0] ;  /* 0x0000e00001077983 */ /* 0x002ea20000300800 */
[----:B------:R-:W2:Y:S02]  /*19bb0*/  LDL.LU R9, [R1+0xd8] ;  /* 0x0000d80001097983 */ /* 0x000ea40000300800 */
[----:B------:R-:W2:Y:S01]  /*19bc0*/  LDL.LU R10, [R1+0xc8] ;  /* 0x0000c800010a7983 */ /* 0x000ea20000300800 */
[----:B------:R-:W-:Y:S01]  /*19bd0*/  STS.U16 [R17+0x13a00], R5 ;  /* 0x013a000511007388 */ /* 0x000fe20000000400 */
[----:B------:R-:W2:Y:S02]  /*19be0*/  LDL.LU R16, [R1+0xc4] ;  /* 0x0000c40001107983 */ /* 0x000ea40000300800 */
[----:B------:R0:W-:Y:S02]  /*19bf0*/  STS.U16 [R17+0x15800], R11 ;  /* 0x0158000b11007388 */ /* 0x0001e40000000400 */
[----:B------:R-:W2:Y:S01]  /*19c00*/  LDL.LU R18, [R1+0x7bc] ;  /* 0x0007bc0001127983 */ /* 0x000ea20000300800 */
[----:B0-----:R-:W2:Y:S04]  /*19c10*/  LDL.LU R11, [R1+0x7b8] ;  /* 0x0007b800010b7983 */ /* 0x001ea80000300800 */
[----:B----4-:R0:W-:Y:S04]  /*19c20*/  STS.U16 [R17+0x15a00], R12 ;  /* 0x015a000c11007388 */ /* 0x0101e80000000400 */
[----:B0-----:R-:W4:Y:S04]  /*19c30*/  LDL.LU R12, [R1+0x7b4] ;  /* 0x0007b400010c7983 */ /* 0x001f280000300800 */
[----:B---3--:R0:W-:Y:S04]  /*19c40*/  STS.U16 [R17+0x17800], R13 ;  /* 0x0178000d11007388 */ /* 0x0081e80000000400 */
[----:B0-----:R-:W3:Y:S01]  /*19c50*/  LDL.LU R13, [R1+0x7b0] ;  /* 0x0007b000010d7983 */ /* 0x001ee20000300800 */
[----:B------:R-:W3:Y:S02]  /*19c60*/  LDL.LU R20, [R1+0x7ac] ;  /* 0x0007ac0001147983 */ /* 0x000ee40000300800 */
[----:B------:R-:W3:Y:S02]  /*19c70*/  LDL.LU R26, [R1+0x7a8] ;  /* 0x0007a800011a7983 */ /* 0x000ee40000300800 */
[----:B------:R-:W3:Y:S01]  /*19c80*/  LDL.LU R27, [R1+0x7a4] ;  /* 0x0007a400011b7983 */ /* 0x000ee20000300800 */
[----:B------:R-:W3:Y:S01]  /*19c90*/  LDL.LU R28, [R1+0x7a0] ;  /* 0x0007a000011c7983 */ /* 0x000ee20000300800 */
[----:B------:R-:W3:Y:S02]  /*19ca0*/  LDL.LU R29, [R1+0x794] ;  /* 0x00079400011d7983 */ /* 0x000ee40000300800 */
[----:B------:R-:W3:Y:S02]  /*19cb0*/  LDL.LU R2, [R1+0x44c] ;  /* 0x00044c0001027983 */ /* 0x000ee40000300800 */
[----:B------:R-:W3:Y:S01]  /*19cc0*/  LDL.LU R3, [R1+0x440] ;  /* 0x0004400001037983 */ /* 0x000ee20000300800 */
[----:B------:R-:W3:Y:S01]  /*19cd0*/  LDL.LU R4, [R1+0x43c] ;  /* 0x00043c0001047983 */ /* 0x000ee20000300800 */
[----:B------:R-:W3:Y:S03]  /*19ce0*/  LDL.LU R5, [R1+0x3d8] ;  /* 0x0003d80001057983 */ /* 0x000ee60000300800 */
[----:B--2---:R0:W-:Y:S04]  /*19cf0*/  STS.U16 [R17+0x17a00], R0 ;  /* 0x017a000011007388 */ /* 0x0041e80000000400 */
[----:B0-----:R-:W2:Y:S04]  /*19d00*/  LDL.LU R0, [R1+0x3d4] ;  /* 0x0003d40001007983 */ /* 0x001ea80000300800 */
[----:B------:R-:W-:Y:S01]  /*19d10*/  STS.U16 [R17+0x19800], R14 ;  /* 0x0198000e11007388 */ /* 0x000fe20000000400 */
[----:B------:R-:W-:Y:S02]  /*19d20*/  STS.U16 [R17+0x19a00], R15 ;  /* 0x019a000f11007388 */ /* 0x000fe40000000400 */
[----:B------:R0:W-:Y:S02]  /*19d30*/  STS.U16 [R17+0x1b800], R22 ;  /* 0x01b8001611007388 */ /* 0x0001e40000000400 */
[----:B------:R1:W-:Y:S01]  /*19d40*/  STS.U16 [R17+0x1ba00], R6 ;  /* 0x01ba000611007388 */ /* 0x0003e20000000400 */
[----:B------:R1:W-:Y:S01]  /*19d50*/  STS.U16 [R17+0x1d800], R7 ;  /* 0x01d8000711007388 */ /* 0x0003e20000000400 */
[----:B------:R1:W-:Y:S02]  /*19d60*/  STS.U16 [R17+0x1da00], R9 ;  /* 0x01da000911007388 */ /* 0x0003e40000000400 */
[----:B------:R1:W-:Y:S01]  /*19d70*/  STS.U16 [R17+0x1f800], R10 ;  /* 0x01f8000a11007388 */ /* 0x0003e20000000400 */
[----:B------:R-:W-:Y:S01]  /*19d80*/  STS.U16 [R17+0x1fa00], R16 ;  /* 0x01fa001011007388 */ /* 0x000fe20000000400 */
[----:B0-----:R-:W-:-:S03]  /*19d90*/  LOP3.LUT R22, R8, 0x70, RZ, 0x3c, !PT ;  /* 0x0000007008167812 */ /* 0x001fc600078e3cff */
[----:B-1----:R-:W2:Y:S01]  /*19da0*/  LDL.LU R6, [R1+0x390] ;  /* 0x0003900001067983 */ /* 0x002ea20000300800 */
[----:B------:R-:W2:Y:S02]  /*19db0*/  LDL.LU R7, [R1+0x38c] ;  /* 0x00038c0001077983 */ /* 0x000ea40000300800 */
[----:B------:R-:W2:Y:S02]  /*19dc0*/  LDL.LU R8, [R1+0x308] ;  /* 0x0003080001087983 */ /* 0x000ea40000300800 */
[----:B------:R-:W2:Y:S01]  /*19dd0*/  LDL.LU R9, [R1+0x304] ;  /* 0x0003040001097983 */ /* 0x000ea20000300800 */
[----:B------:R-:W-:Y:S04]  /*19de0*/  STS.U16 [R22+0x1c00], R18 ;  /* 0x001c001216007388 */ /* 0x000fe80000000400 */
[----:B------:R-:W2:Y:S01]  /*19df0*/  LDL.LU R10, [R1+0x2c0] ;  /* 0x0002c000010a7983 */ /* 0x000ea20000300800 */
[----:B------:R0:W-:Y:S03]  /*19e00*/  STS.U16 [R22+0x1e00], R11 ;  /* 0x001e000b16007388 */ /* 0x0001e60000000400 */
[----:B0-----:R-:W2:Y:S04]  /*19e10*/  LDL.LU R11, [R1+0x2bc] ;  /* 0x0002bc00010b7983 */ /* 0x001ea80000300800 */
[----:B----4-:R0:W-:Y:S04]  /*19e20*/  STS.U16 [R22+0x3c00], R12 ;  /* 0x003c000c16007388 */ /* 0x0101e80000000400 */
[----:B0-----:R-:W4:Y:S04]  /*19e30*/  LDL.LU R12, [R1+0x280] ;  /* 0x00028000010c7983 */ /* 0x001f280000300800 */
[----:B---3--:R0:W-:Y:S04]  /*19e40*/  STS.U16 [R22+0x3e00], R13 ;  /* 0x003e000d16007388 */ /* 0x0081e80000000400 */
[----:B0-----:R-:W3:Y:S01]  /*19e50*/  LDL.LU R13, [R1+0x27c] ;  /* 0x00027c00010d7983 */ /* 0x001ee20000300800 */
[----:B------:R-:W-:Y:S02]  /*19e60*/  STS.U16 [R22+0x5c00], R20 ;  /* 0x005c001416007388 */ /* 0x000fe40000000400 */
[----:B------:R-:W-:Y:S02]  /*19e70*/  STS.U16 [R22+0x5e00], R26 ;  /* 0x005e001a16007388 */ /* 0x000fe40000000400 */
[----:B------:R-:W-:Y:S01]  /*19e80*/  STS.U16 [R22+0x7c00], R27 ;  /* 0x007c001b16007388 */ /* 0x000fe20000000400 */
[----:B------:R-:W-:Y:S04]  /*19e90*/  STS.U16 [R22+0x7e00], R28 ;  /* 0x007e001c16007388 */ /* 0x000fe80000000400 */
[----:B------:R-:W3:Y:S01]  /*19ea0*/  LDL.LU R17, [R1+0x200] ;  /* 0x0002000001117983 */ /* 0x000ee20000300800 */
[----:B------:R0:W-:Y:S02]  /*19eb0*/  STS.U16 [R22+0x9c00], R29 ;  /* 0x009c001d16007388 */ /* 0x0001e40000000400 */
[----:B------:R-:W3:Y:S02]  /*19ec0*/  LDL.LU R16, [R1+0x1f8] ;  /* 0x0001f80001107983 */ /* 0x000ee40000300800 */
[----:B------:R1:W-:Y:S01]  /*19ed0*/  STS.U16 [R22+0x9e00], R2 ;  /* 0x009e000216007388 */ /* 0x0003e20000000400 */
[----:B------:R-:W3:Y:S04]  /*19ee0*/  LDL.LU R18, [R1+0x150] ;  /* 0x0001500001127983 */ /* 0x000ee80000300800 */
[----:B------:R1:W-:Y:S01]  /*19ef0*/  STS.U16 [R22+0xbc00], R3 ;  /* 0x00bc000316007388 */ /* 0x0003e20000000400 */
[----:B------:R1:W-:Y:S02]  /*19f00*/  STS.U16 [R22+0xbe00], R4 ;  /* 0x00be000416007388 */ /* 0x0003e40000000400 */
[----:B------:R-:W-:Y:S01]  /*19f10*/  STS.U16 [R22+0xdc00], R5 ;  /* 0x00dc000516007388 */ /* 0x000fe20000000400 */
[----:B0-----:R-:W3:Y:S01]  /*19f20*/  LDL.LU R29, [R1+0x108] ;  /* 0x00010800011d7983 */ /* 0x001ee20000300800 */
[----:B-1----:R-:W3:Y:S03]  /*19f30*/  LDL.LU R2, [R1+0xf0] ;  /* 0x0000f00001027983 */ /* 0x002ee60000300800 */
[----:B------:R-:W3:Y:S01]  /*19f40*/  LDL.LU R3, [R1+0xe8] ;  /* 0x0000e80001037983 */ /* 0x000ee20000300800 */
[----:B------:R-:W3:Y:S03]  /*19f50*/  LDL.LU R4, [R1+0xd0] ;  /* 0x0000d00001047983 */ /* 0x000ee60000300800 */
[----:B--2---:R0:W-:Y:S04]  /*19f60*/  STS.U16 [R22+0xde00], R0 ;  /* 0x00de000016007388 */ /* 0x0041e80000000400 */
        /* <DEDUP_REMOVED lines=8> */
[----:B------:R0:W-:Y:S01]  /*19ff0*/  STS.U16 [R22+0xfc00], R6 ;  /* 0x00fc000616007388 */ /* 0x0001e20000000400 */
[----:B------:R1:W-:Y:S02]  /*1a000*/  STS.U16 [R22+0xfe00], R7 ;  /* 0x00fe000716007388 */ /* 0x0003e40000000400 */
[----:B------:R1:W-:Y:S02]  /*1a010*/  STS.U16 [R22+0x11c00], R8 ;  /* 0x011c000816007388 */ /* 0x0003e40000000400 */
[----:B------:R-:W-:Y:S01]  /*1a020*/  STS.U16 [R22+0x11e00], R9 ;  /* 0x011e000916007388 */ /* 0x000fe20000000400 */
[----:B------:R1:W-:Y:S04]  /*1a030*/  STS.U16 [R22+0x13c00], R10 ;  /* 0x013c000a16007388 */ /* 0x0003e80000000400 */
[----:B0-----:R-:W2:Y:S01]  /*1a040*/  LDL.LU R6, [R1+0x7c] ;  /* 0x00007c0001067983 */ /* 0x001ea20000300800 */
[----:B-1----:R-:W2:Y:S03]  /*1a050*/  LDL.LU R7, [R1+0x78] ;  /* 0x0000780001077983 */ /* 0x002ea60000300800 */
[----:B------:R-:W2:Y:S04]  /*1a060*/  LDL.LU R8, [R1+0x74] ;  /* 0x0000740001087983 */ /* 0x000ea80000300800 */
[----:B------:R-:W2:Y:S04]  /*1a070*/  LDL.LU R10, [R1+0x70] ;  /* 0x00007000010a7983 */ /* 0x000ea80000300800 */
[----:B------:R0:W-:Y:S04]  /*1a080*/  STS.U16 [R22+0x13e00], R11 ;  /* 0x013e000b16007388 */ /* 0x0001e80000000400 */
[----:B0-----:R-:W2:Y:S04]  /*1a090*/  LDL.LU R11, [R1+0x6c] ;  /* 0x00006c00010b7983 */ /* 0x001ea80000300800 */
[----:B----4-:R0:W-:Y:S04]  /*1a0a0*/  STS.U16 [R22+0x15c00], R12 ;  /* 0x015c000c16007388 */ /* 0x0101e80000000400 */
[----:B0-----:R-:W3:Y:S04]  /*1a0b0*/  LDL.LU R12, [R1+0x68] ;  /* 0x00006800010c7983 */ /* 0x001ee80000300800 */
[----:B---3--:R0:W-:Y:S04]  /*1a0c0*/  STS.U16 [R22+0x15e00], R13 ;  /* 0x015e000d16007388 */ /* 0x0081e80000000400 */
[----:B0-----:R-:W3:Y:S01]  /*1a0d0*/  LDL.LU R13, [R1+0xc] ;  /* 0x00000c00010d7983 */ /* 0x001ee20000300800 */
[----:B------:R-:W3:Y:S03]  /*1a0e0*/  LDL R9, [R1+0x518] ;  /* 0x0005180001097983 */ /* 0x000ee60000100800 */
[----:B------:R0:W-:Y:S01]  /*1a0f0*/  STS.U16 [R22+0x17c00], R17 ;  /* 0x017c001116007388 */ /* 0x0001e20000000400 */
[----:B------:R1:W-:Y:S02]  /*1a100*/  STS.U16 [R22+0x17e00], R16 ;  /* 0x017e001016007388 */ /* 0x0003e40000000400 */
[----:B------:R1:W-:Y:S01]  /*1a110*/  STS.U16 [R22+0x19c00], R18 ;  /* 0x019c001216007388 */ /* 0x0003e20000000400 */
[----:B------:R1:W-:Y:S01]  /*1a120*/  STS.U16 [R22+0x19e00], R29 ;  /* 0x019e001d16007388 */ /* 0x0003e20000000400 */
[----:B------:R1:W-:Y:S03]  /*1a130*/  STS.U16 [R22+0x1bc00], R2 ;  /* 0x01bc000216007388 */ /* 0x0003e60000000400 */
[----:B0-----:R-:W3:Y:S01]  /*1a140*/  LDL.LU R17, [R1+0x3284] ;  /* 0x0032840001117983 */ /* 0x001ee20000300800 */
[----:B-1----:R-:W3:Y:S02]  /*1a150*/  LDL.LU R16, [R1+0x3280] ;  /* 0x0032800001107983 */ /* 0x002ee40000300800 */
[----:B------:R-:W3:Y:S01]  /*1a160*/  LDL.LU R18, [R1+0x327c] ;  /* 0x00327c0001127983 */ /* 0x000ee20000300800 */
[----:B------:R0:W-:Y:S04]  /*1a170*/  STS.U16 [R22+0x1be00], R3 ;  /* 0x01be000316007388 */ /* 0x0001e80000000400 */
[----:B------:R-:W3:Y:S01]  /*1a180*/  LDL.LU R29, [R1+0x64] ;  /* 0x00006400011d7983 */ /* 0x000ee20000300800 */
[----:B------:R-:W3:Y:S02]  /*1a190*/  LDL.LU R2, [R1+0x60] ;  /* 0x0000600001027983 */ /* 0x000ee40000300800 */
[----:B------:R1:W-:Y:S01]  /*1a1a0*/  STS.U16 [R22+0x1dc00], R4 ;  /* 0x01dc000416007388 */ /* 0x0003e20000000400 */
[----:B0-----:R-:W3:Y:S01]  /*1a1b0*/  LDL.LU R3, [R1+0x5c] ;  /* 0x00005c0001037983 */ /* 0x001ee20000300800 */
[----:B-1----:R-:W3:Y:S03]  /*1a1c0*/  LDL.LU R4, [R1+0x58] ;  /* 0x0000580001047983 */ /* 0x002ee60000300800 */
[----:B--2---:R0:W-:Y:S01]  /*1a1d0*/  STS.U16 [R22+0x1de00], R0 ;  /* 0x01de000016007388 */ /* 0x0041e20000000400 */
[----:B------:R1:W-:Y:S02]  /*1a1e0*/  STS.U16 [R22+0x1fc00], R20 ;  /* 0x01fc001416007388 */ /* 0x0003e40000000400 */
[----:B------:R2:W-:Y:S01]  /*1a1f0*/  STS.U16 [R22+0x1fe00], R14 ;  /* 0x01fe000e16007388 */ /* 0x0005e20000000400 */
[----:B0-----:R-:W4:Y:S01]  /*1a200*/  LDL.LU R0, [R1+0x54] ;  /* 0x0000540001007983 */ /* 0x001f220000300800 */
[----:B-1----:R-:W4:Y:S02]  /*1a210*/  LDL.LU R20, [R1+0x3278] ;  /* 0x0032780001147983 */ /* 0x002f240000300800 */
[----:B--2---:R-:W2:Y:S01]  /*1a220*/  LDL.LU R22, [R1+0x3274] ;  /* 0x0032740001167983 */ /* 0x004ea20000300800 */
[----:B---3--:R0:W-:Y:S01]  /*1a230*/  STS.U16 [R9+0x20000], R28 ;  /* 0x0200001c09007388 */ /* 0x0081e20000000400 */
[----:B------:R1:W-:Y:S02]  /*1a240*/  STS.U16 [R9+0x20800], R5 ;  /* 0x0208000509007388 */ /* 0x0003e40000000400 */
[----:B------:R3:W-:Y:S02]  /*1a250*/  STS.U16 [R9+0x21000], R15 ;  /* 0x0210000f09007388 */ /* 0x0007e40000000400 */
[----:B------:R3:W-:Y:S01]  /*1a260*/  STS.U16 [R9+0x21800], R26 ;  /* 0x0218001a09007388 */ /* 0x0007e20000000400 */
[----:B------:R3:W-:Y:S01]  /*1a270*/  STS.U16 [R9+0x22000], R27 ;  /* 0x0220001b09007388 */ /* 0x0007e20000000400 */
[----:B------:R3:W-:Y:S03]  /*1a280*/  STS.U16 [R9+0x22800], R6 ;  /* 0x0228000609007388 */ /* 0x0007e60000000400 */
[----:B0-----:R-:W2:Y:S01]  /*1a290*/  LDL R28, [R1+0x11ec] ;  /* 0x0011ec00011c7983 */ /* 0x001ea20000100800 */
[----:B-1----:R-:W2:Y:S02]  /*1a2a0*/  LDL.LU R5, [R1+0x4c] ;  /* 0x00004c0001057983 */ /* 0x002ea40000300800 */
[----:B------:R-:W2:Y:S02]  /*1a2b0*/  LDL.LU R14, [R1+0x48] ;  /* 0x00004800010e7983 */ /* 0x000ea40000300800 */
[----:B---3--:R-:W3:Y:S01]  /*1a2c0*/  LDL.LU R15, [R1+0x44] ;  /* 0x00004400010f7983 */ /* 0x008ee20000300800 */
[----:B------:R-:W2:Y:S01]  /*1a2d0*/  LDL.LU R26, [R1+0x3270] ;  /* 0x00327000011a7983 */ /* 0x000ea20000300800 */
[----:B------:R-:W2:Y:S02]  /*1a2e0*/  LDL.LU R27, [R1+0x326c] ;  /* 0x00326c00011b7983 */ /* 0x000ea40000300800 */
[----:B------:R-:W2:Y:S01]  /*1a2f0*/  LDL.LU R6, [R1+0x3268] ;  /* 0x0032680001067983 */ /* 0x000ea20000300800 */
        /* <DEDUP_REMOVED lines=12> */
[----:B--2---:R0:W-:Y:S01]  /*1a3c0*/  STS.U16 [R9+0x26000], R13 ;  /* 0x0260000d09007388 */ /* 0x0041e20000000400 */
[----:B------:R1:W-:Y:S03]  /*1a3d0*/  STS.U16 [R9+0x26800], R12 ;  /* 0x0268000c09007388 */ /* 0x0003e60000000400 */
[----:B0-----:R-:W2:Y:S01]  /*1a3e0*/  LDL.LU R13, [R1+0x8] ;  /* 0x00000800010d7983 */ /* 0x001ea20000300800 */
[----:B-1----:R-:W2:Y:S02]  /*1a3f0*/  LDL.LU R12, [R1+0x50] ;  /* 0x00005000010c7983 */ /* 0x002ea40000300800 */
[----:B------:R0:W-:Y:S02]  /*1a400*/  STS.U16 [R9+0x27000], R11 ;  /* 0x0270000b09007388 */ /* 0x0001e40000000400 */
[----:B------:R1:W-:Y:S01]  /*1a410*/  STS.U16 [R9+0x27800], R10 ;  /* 0x0278000a09007388 */ /* 0x0003e20000000400 */
[----:B0-----:R-:W3:Y:S01]  /*1a420*/  LDL.LU R11, [R1+0x14] ;  /* 0x00001400010b7983 */ /* 0x001ee20000300800 */
[----:B-1----:R-:W3:Y:S02]  /*1a430*/  LDL.LU R9, [R1+0x324c] ;  /* 0x00324c0001097983 */ /* 0x002ee40000300800 */
[----:B------:R-:W3:Y:S01]  /*1a440*/  LDL.LU R10, [R1+0x40] ;  /* 0x00004000010a7983 */ /* 0x000ee20000300800 */
[----:B------:R0:W-:Y:S01]  /*1a450*/  STS.U16 [R28+0x20200], R29 ;  /* 0x0202001d1c007388 */ /* 0x0001e20000000400 */
[----:B------:R1:W-:Y:S02]  /*1a460*/  STS.U16 [R28+0x20a00], R2 ;  /* 0x020a00021c007388 */ /* 0x0003e40000000400 */
[----:B------:R1:W-:Y:S02]  /*1a470*/  STS.U16 [R28+0x21200], R3 ;  /* 0x021200031c007388 */ /* 0x0003e40000000400 */
[----:B------:R1:W-:Y:S01]  /*1a480*/  STS.U16 [R28+0x21a00], R4 ;  /* 0x021a00041c007388 */ /* 0x0003e20000000400 */
[----:B----4-:R4:W-:Y:S04]  /*1a490*/  STS.U16 [R28+0x22200], R0 ;  /* 0x022200001c007388 */ /* 0x0109e80000000400 */
[----:B0-----:R-:W3:Y:S01]  /*1a4a0*/  LDL.LU R29, [R1+0x3c] ;  /* 0x00003c00011d7983 */ /* 0x001ee20000300800 */
[----:B-1----:R-:W3:Y:S02]  /*1a4b0*/  LDL.LU R2, [R1+0x38] ;  /* 0x0000380001027983 */ /* 0x002ee40000300800 */
[----:B------:R-:W3:Y:S02]  /*1a4c0*/  LDL.LU R3, [R1+0x34] ;  /* 0x0000340001037983 */ /* 0x000ee40000300800 */
[----:B------:R-:W3:Y:S01]  /*1a4d0*/  LDL.LU R4, [R1+0x30] ;  /* 0x0000300001047983 */ /* 0x000ee20000300800 */
[----:B----4-:R-:W3:Y:S04]  /*1a4e0*/  LDL.LU R0, [R1+0x2c] ;  /* 0x00002c0001007983 */ /* 0x010ee80000300800 */
[----:B--2---:R0:W-:Y:S04]  /*1a4f0*/  STS.U16 [R28+0x22a00], R12 ;  /* 0x022a000c1c007388 */ /* 0x0041e80000000400 */
[----:B0-----:R-:W0:Y:S01]  /*1a500*/  S2R R12, SR_TID.X ;  /* 0x00000000000c7919 */ /* 0x001e220000002100 */
[----:B------:R1:W-:Y:S02]  /*1a510*/  STS.U16 [R28+0x23200], R5 ;  /* 0x023200051c007388 */ /* 0x0003e40000000400 */
[----:B------:R2:W-:Y:S02]  /*1a520*/  STS.U16 [R28+0x23a00], R14 ;  /* 0x023a000e1c007388 */ /* 0x0005e40000000400 */
[----:B---3--:R3:W-:Y:S01]  /*1a530*/  STS.U16 [R28+0x24200], R15 ;  /* 0x0242000f1c007388 */ /* 0x0087e20000000400 */
[----:B------:R-:W-:Y:S01]  /*1a540*/  STS.U16 [R28+0x24a00], R10 ;  /* 0x024a000a1c007388 */ /* 0x000fe20000000400 */
[----:B------:R-:W-:Y:S02]  /*1a550*/  STS.U16 [R28+0x25200], R11 ;  /* 0x0252000b1c007388 */ /* 0x000fe40000000400 */
[----:B------:R0:W-:Y:S02]  /*1a560*/  STS.U16 [R28+0x25a00], R13 ;  /* 0x025a000d1c007388 */ /* 0x0001e40000000400 */
[----:B------:R0:W-:Y:S01]  /*1a570*/  STS.U16 [R28+0x26200], R9 ;  /* 0x026200091c007388 */ /* 0x0001e20000000400 */
[----:B-1----:R-:W4:Y:S01]  /*1a580*/  LDL.LU R5, [R1+0x24] ;  /* 0x0000240001057983 */ /* 0x002f220000300800 */
[----:B--2---:R-:W2:Y:S03]  /*1a590*/  LDL.LU R14, [R1+0x8c] ;  /* 0x00008c00010e7983 */ /* 0x004ea60000300800 */
[----:B---3--:R-:W3:Y:S01]  /*1a5a0*/  LDL.LU R15, [R1] ;  /* 0x00000000010f7983 */ /* 0x008ee20000300800 */
[----:B0-----:R-:W-:-:S02]  /*1a5b0*/  LOP3.LUT R13, R12, 0x7f, RZ, 0xc0, !PT ;  /* 0x0000007f0c0d7812 */ /* 0x001fc400078ec0ff */
[----:B------:R-:W-:Y:S01]  /*1a5c0*/  SHF.R.S32.HI R11, RZ, 0x7, R12 ;  /* 0x00000007ff0b7819 */ /* 0x000fe2000001140c */
[----:B------:R-:W2:Y:S02]  /*1a5d0*/  LDL.LU R9, [R1+0x4] ;  /* 0x0000040001097983 */ /* 0x000ea40000300800 */
[----:B------:R-:W-:Y:S01]  /*1a5e0*/  IMAD.SHL.U32 R10, R13, 0x2, RZ ;  /* 0x000000020d0a7824 */ /* 0x000fe200078e00ff */
[----:B------:R-:W-:-:S04]  /*1a5f0*/  SGXT R11, R11, 0x1 ;  /* 0x000000010b0b781a */ /* 0x000fc80000000200 */
[----:B------:R-:W-:Y:S01]  /*1a600*/  LOP3.LUT R10, R10, 0x110, R11, 0x78, !PT ;  /* 0x000001100a0a7812 */ /* 0x000fe200078e780b */
[----:B------:R0:W-:Y:S04]  /*1a610*/  STS.U16 [R28+0x26a00], R8 ;  /* 0x026a00081c007388 */ /* 0x0001e80000000400 */
[----:B------:R-:W2:Y:S01]  /*1a620*/  LDL.LU R11, [R1+0x10] ;  /* 0x00001000010b7983 */ /* 0x000ea20000300800 */
[----:B------:R-:W-:Y:S01]  /*1a630*/  LOP3.LUT R10, R10, 0x40, RZ, 0x3c, !PT ;  /* 0x000000400a0a7812 */ /* 0x000fe200078e3cff */
[----:B------:R1:W-:Y:S02]  /*1a640*/  STS.U16 [R28+0x27200], R7 ;  /* 0x027200071c007388 */ /* 0x0003e40000000400 */
[----:B------:R1:W-:Y:S02]  /*1a650*/  STS.U16 [R28+0x27a00], R6 ;  /* 0x027a00061c007388 */ /* 0x0003e40000000400 */
[----:B------:R1:W-:Y:S02]  /*1a660*/  STS.U16 [R10+0x20400], R29 ;  /* 0x0204001d0a007388 */ /* 0x0003e40000000400 */
[----:B0-----:R-:W2:Y:S01]  /*1a670*/  LDL.LU R8, [R1+0x18] ;  /* 0x0000180001087983 */ /* 0x001ea20000300800 */
[----:B------:R0:W-:Y:S03]  /*1a680*/  STS.U16 [R10+0x20c00], R2 ;  /* 0x020c00020a007388 */ /* 0x0001e60000000400 */
[----:B-1----:R-:W2:Y:S01]  /*1a690*/  LDL.LU R7, [R1+0x1c] ;  /* 0x00001c0001077983 */ /* 0x002ea20000300800 */
[----:B------:R-:W2:Y:S02]  /*1a6a0*/  LDL.LU R28, [R1+0x3248] ;  /* 0x00324800011c7983 */ /* 0x000ea40000300800 */
[----:B------:R-:W2:Y:S02]  /*1a6b0*/  LDL.LU R6, [R1+0x20] ;  /* 0x0000200001067983 */ /* 0x000ea40000300800 */
[----:B------:R-:W2:Y:S01]  /*1a6c0*/  LDL.LU R29, [R1+0x3244] ;  /* 0x00324400011d7983 */ /* 0x000ea20000300800 */
[----:B------:R1:W-:Y:S04]  /*1a6d0*/  STS.U16 [R10+0x21400], R3 ;  /* 0x021400030a007388 */ /* 0x0003e80000000400 */
[----:B0-----:R-:W2:Y:S01]  /*1a6e0*/  LDL.LU R2, [R1+0x3240] ;  /* 0x0032400001027983 */ /* 0x001ea20000300800 */
[----:B------:R0:W-:Y:S02]  /*1a6f0*/  STS.U16 [R10+0x21c00], R4 ;  /* 0x021c00040a007388 */ /* 0x0001e40000000400 */
[----:B------:R0:W-:Y:S01]  /*1a700*/  STS.U16 [R10+0x22400], R0 ;  /* 0x022400000a007388 */ /* 0x0001e20000000400 */
[----:B-1----:R-:W2:Y:S01]  /*1a710*/  LDL.LU R3, [R1+0x323c] ;  /* 0x00323c0001037983 */ /* 0x002ea20000300800 */
[----:B0-----:R-:W2:Y:S02]  /*1a720*/  LDL.LU R4, [R1+0x3238] ;  /* 0x0032380001047983 */ /* 0x001ea40000300800 */
[----:B------:R-:W2:Y:S02]  /*1a730*/  LDL.LU R0, [R1+0x3234] ;  /* 0x0032340001007983 */ /* 0x000ea40000300800 */
[----:B--2---:R0:W-:Y:S01]  /*1a740*/  STS.U16 [R10+0x22c00], R0 ;  /* 0x022c00000a007388 */ /* 0x0041e20000000400 */
[----:B----4-:R1:W-:Y:S03]  /*1a750*/  STS.U16 [R10+0x23400], R5 ;  /* 0x023400050a007388 */ /* 0x0103e60000000400 */
[----:B0-----:R-:W2:Y:S01]  /*1a760*/  LDL R0, [R1+0x510] ;  /* 0x0005100001007983 */ /* 0x001ea20000100800 */
[----:B-1----:R-:W4:Y:S02]  /*1a770*/  LDL.LU R5, [R1+0x3230] ;  /* 0x0032300001057983 */ /* 0x002f240000300800 */
[----:B------:R-:W-:Y:S02]  /*1a780*/  STS.U16 [R10+0x23c00], R6 ;  /* 0x023c00060a007388 */ /* 0x000fe40000000400 */
[----:B------:R0:W-:Y:S01]  /*1a790*/  STS.U16 [R10+0x24400], R7 ;  /* 0x024400070a007388 */ /* 0x0001e20000000400 */
[----:B------:R-:W-:Y:S01]  /*1a7a0*/  STS.U16 [R10+0x24c00], R8 ;  /* 0x024c00080a007388 */ /* 0x000fe20000000400 */
[----:B------:R-:W-:Y:S02]  /*1a7b0*/  STS.U16 [R10+0x25400], R11 ;  /* 0x0254000b0a007388 */ /* 0x000fe40000000400 */
[----:B------:R-:W-:Y:S01]  /*1a7c0*/  STS.U16 [R10+0x25c00], R9 ;  /* 0x025c00090a007388 */ /* 0x000fe20000000400 */
[----:B0-----:R-:W-:Y:S01]  /*1a7d0*/  SHF.R.S32.HI R7, RZ, 0x7, R12 ;  /* 0x00000007ff077819 */ /* 0x001fe2000001140c */
[----:B------:R-:W-:-:S03]  /*1a7e0*/  IMAD.SHL.U32 R6, R13, 0x2, RZ ;  /* 0x000000020d067824 */ /* 0x000fc600078e00ff */
[----:B------:R-:W-:-:S04]  /*1a7f0*/  SGXT R7, R7, 0x1 ;  /* 0x000000010707781a */ /* 0x000fc80000000200 */
[----:B------:R-:W-:-:S04]  /*1a800*/  LOP3.LUT R6, R6, 0x110, R7, 0x78, !PT ;  /* 0x0000011006067812 */ /* 0x000fc800078e7807 */
[----:B------:R-:W-:Y:S01]  /*1a810*/  LOP3.LUT R6, R6, 0x60, RZ, 0x3c, !PT ;  /* 0x0000006006067812 */ /* 0x000fe200078e3cff */
[----:B----4-:R-:W-:Y:S01]  /*1a820*/  STS.U16 [R10+0x26400], R5 ;  /* 0x026400050a007388 */ /* 0x010fe20000000400 */
[----:B------:R-:W-:Y:S02]  /*1a830*/  STS.U16 [R10+0x26c00], R4 ;  /* 0x026c00040a007388 */ /* 0x000fe40000000400 */
[----:B------:R0:W-:Y:S02]  /*1a840*/  STS.U16 [R10+0x27400], R3 ;  /* 0x027400030a007388 */ /* 0x0001e40000000400 */
[----:B0-----:R-:W4:Y:S01]  /*1a850*/  LDL R3, [R1+0x790] ;  /* 0x0007900001037983 */ /* 0x001f220000100800 */
[----:B------:R-:W-:Y:S02]  /*1a860*/  STS.U16 [R10+0x27c00], R2 ;  /* 0x027c00020a007388 */ /* 0x000fe40000000400 */
[----:B------:R-:W-:Y:S02]  /*1a870*/  STS.U16 [R6+0x27e00], R14 ;  /* 0x027e000e06007388 */ /* 0x000fe40000000400 */
[----:B---3--:R-:W-:Y:S01]  /*1a880*/  STS.U16 [R6+0x20600], R15 ;  /* 0x0206000f06007388 */ /* 0x008fe20000000400 */
        /* <DEDUP_REMOVED lines=13> */
[----:B------:R0:W-:Y:S02]  /*1a960*/  STS.U16 [R6+0x27600], R25 ;  /* 0x0276001906007388 */ /* 0x0001e40000000400 */
[----:B------:R-:W-:Y:S06]  /*1a970*/  BAR.SYNC.DEFER_BLOCKING 0x0 ;  /* 0x0000000000007b1d */ /* 0x000fec0000010000 */
[----:B0-----:R-:W3:Y:S01]  /*1a980*/  LDL.LU.64 R24, [R1+0x710] ;  /* 0x0007100001187983 */ /* 0x001ee20000300a00 */
[----:B------:R-:W3:Y:S03]  /*1a990*/  LDL.LU.64 R26, [R1+0x718] ;  /* 0x00071800011a7983 */ /* 0x000ee60000300a00 */
[----:B--2---:R-:W-:Y:S04]  /*1a9a0*/  LDSM.16.MT88.4 R4, [R0] ;  /* 0x000000000004783b */ /* 0x004fe80000004200 */
[----:B----4-:R-:W0:Y:S04]  /*1a9b0*/  LDSM.16.M88.4 R8, [R3+0x22000] ;  /* 0x022000000308783b */ /* 0x010e280000000200 */
[----:B------:R-:W1:Y:S04]  /*1a9c0*/  LDSM.16.M88.4 R20, [R3+0x20000] ;  /* 0x020000000314783b */ /* 0x000e680000000200 */
[----:B------:R-:W2:Y:S04]  /*1a9d0*/  LDSM.16.M88.4 R12, [R3+0x21000] ;  /* 0x02100000030c783b */ /* 0x000ea80000000200 */
[----:B0-----:R-:W-:Y:S01]  /*1a9e0*/  STL.64 [R1], R8 ;  /* 0x0000000801007387 */ /* 0x001fe20000100a00 */
[----:B------:R-:W-:Y:S02]  /*1a9f0*/  STL.64 [R1+0x8], R10 ;  /* 0x0000080a01007387 */ /* 0x000fe40000100a00 */
[----:B-1----:R-:W-:Y:S02]  /*1aa00*/  STL.64 [R1+0x20], R20 ;  /* 0x0000201401007387 */ /* 0x002fe40000100a00 */
[----:B------:R-:W-:Y:S01]  /*1aa10*/  STL.64 [R1+0x28], R22 ;  /* 0x0000281601007387 */ /* 0x000fe20000100a00 */
[----:B------:R-:W4:Y:S01]  /*1aa20*/  LDL.LU.64 R16, [R1+0x700] ;  /* 0x0007000001107983 */ /* 0x000f220000300a00 */
[----:B------:R-:W4:Y:S02]  /*1aa30*/  LDL.LU.64 R18, [R1+0x708] ;  /* 0x0007080001127983 */ /* 0x000f240000300a00 */
[----:B------:R-:W-:-:S02]  /*1aa40*/  IMAD.MOV.U32 R2, RZ, RZ, R8 ;  /* 0x000000ffff027224 */ /* 0x000fc400078e0008 */
[----:B------:R-:W-:Y:S02]  /*1aa50*/  IMAD.MOV.U32 R0, RZ, RZ, R9 ;  /* 0x000000ffff007224 */ /* 0x000fe400078e0009 */
[----:B------:R-:W0:Y:S04]  /*1aa60*/  LDSM.16.M88.4 R8, [R3+0x23000] ;  /* 0x023000000308783b */ /* 0x000e280000000200 */
[----:B--2---:R-:W-:Y:S01]  /*1aa70*/  STL.64 [R1+0x10], R12 ;  /* 0x0000100c01007387 */ /* 0x004fe20000100a00 */
[----:B------:R-:W-:Y:S03]  /*1aa80*/  STL.64 [R1+0x18], R14 ;  /* 0x0000180e01007387 */ /* 0x000fe60000100a00 */
[----:B0-----:R-:W-:Y:S01]  /*1aa90*/  STL [R1+0x2e74], R10 ;  /* 0x002e740a01007387 */ /* 0x001fe20000100800 */
[----:B------:R-:W-:Y:S02]  /*1aaa0*/  STL [R1+0x2e70], R11 ;  /* 0x002e700b01007387 */ /* 0x000fe40000100800 */
[----:B------:R-:W-:Y:S02]  /*1aab0*/  STL.64 [R1+0x3228], R8 ;  /* 0x0032280801007387 */ /* 0x000fe40000100a00 */
[----:B------:R-:W0:Y:S04]  /*1aac0*/  LDSM.16.M88.4 R8, [R3+0x24000] ;  /* 0x024000000308783b */ /* 0x000e280000000200 */
[----:B0-----:R-:W-:Y:S01]  /*1aad0*/  STL.64 [R1+0x30], R8 ;  /* 0x0000300801007387 */ /* 0x001fe20000100a00 */
[----:B------:R-:W-:Y:S02]  /*1aae0*/  STL.64 [R1+0x38], R10 ;  /* 0x0000380a01007387 */ /* 0x000fe40000100a00 */
[----:B------:R-:W0:Y:S02]  /*1aaf0*/  LDSM.16.M88.4 R8, [R3+0x25000] ;  /* 0x025000000308783b */ /* 0x000e240000000200 */
[----:B0-----:R-:W-:Y:S02]  /*1ab00*/  STL.64 [R1+0x50], R8 ;  /* 0x0000500801007387 */ /* 0x001fe40000100a00 */
[----:B------:R3:W-:Y:S02]  /*1ab10*/  STL.64 [R1+0x58], R10 ;  /* 0x0000580a01007387 */ /* 0x0007e40000100a00 */
[----:B---3--:R-:W-:Y:S07]  /*1ab20*/  HMMA.16816.F32 R8, R4, R20, R24 ;  /* 0x000000140408723c */ /* 0x008fee0000001818 */
[----:B------:R-:W-:Y:S11]  /*1ab30*/  IMAD.MOV.U32 R25, RZ, RZ, R20 ;  /* 0x000000ffff197224 */ /* 0x000ff600078e0014 */
[----:B------:R-:W-:Y:S05]  /*1ab40*/  @!UPT UIADD3 URZ, URZ, URZ, URZ ;  /* 0x0000003f3f3ff290 */ /* 0x000fea000fffe03f */
[----:B------:R4:W-:Y:S01]  /*1ab50*/  STL.64 [R1+0x320], R8 ;  /* 0x0003200801007387 */ /* 0x0009e20000100a00 */
[----:B------:R-:W-:Y:S02]  /*1ab60*/  IMAD.MOV.U32 R29, RZ, RZ, R10 ;  /* 0x000000ffff1d7224 */ /* 0x000fe400078e000a */
[----:B------:R-:W-:Y:S02]  /*1ab70*/  IMAD.MOV.U32 R28, RZ, RZ, R11 ;  /* 0x000000ffff1c7224 */ /* 0x000fe400078e000b */
[----:B------:R-:W-:-:S05]  /*1ab80*/  IMAD.MOV.U32 R24, RZ, RZ, R21 ;  /* 0x000000ffff187224 */ /* 0x000fca00078e0015 */
[----:B------:R-:W-:Y:S01]  /*1ab90*/  STL.64 [R1+0x3200], R24 ;  /* 0x0032001801007387 */ /* 0x000fe20000100a00 */
[----:B------:R0:W-:Y:S02]  /*1aba0*/  STL [R1+0x2f64], R28 ;  /* 0x002f641c01007387 */ /* 0x0001e40000100800 */
[----:B------:R1:W-:Y:S02]  /*1abb0*/  STL [R1+0x2f60], R29 ;  /* 0x002f601d01007387 */ /* 0x0003e40000100800 */
[----:B------:R-:W2:Y:S01]  /*1abc0*/  LDSM.16.M88.4 R24, [R3+0x26000] ;  /* 0x026000000318783b */ /* 0x000ea20000000200 */
[----:B----4-:R-:W-:Y:S01]  /*1abd0*/  HMMA.16816.F32 R8, R4, R12, R16 ;  /* 0x0000000c0408723c */ /* 0x010fe20000001810 */
[----:B------:R-:W3:Y:S11]  /*1abe0*/  LDSM.16.M88.4 R16, [R3+0x27000] ;  /* 0x027000000310783b */ /* 0x000ef60000000200 */
[----:B------:R-:W-:Y:S11]  /*1abf0*/  @!UPT UIADD3 URZ, URZ, URZ, URZ ;  /* 0x0000003f3f3ff290 */ /* 0x000ff6000fffe03f */
[----:B------:R4:W-:Y:S01]  /*1ac00*/  STL.64 [R1+0x310], R8 ;  /* 0x0003100801007387 */ /* 0x0009e20000100a00 */
[----:B0-----:R-:W-:Y:S02]  /*1ac10*/  IMAD.MOV.U32 R28, RZ, RZ, R10 ;  /* 0x000000ffff1c7224 */ /* 0x001fe400078e000a */
[----:B-1----:R-:W-:Y:S01]  /*1ac20*/  IMAD.MOV.U32 R29, RZ, RZ, R11 ;  /* 0x000000ffff1d7224 */ /* 0x002fe200078e000b */
[----:B----4-:R-:W4:Y:S01]  /*1ac30*/  LDL.LU.64 R8, [R1+0x740] ;  /* 0x0007400001087983 */ /* 0x010f220000300a00 */
[----:B------:R-:W4:Y:S02]  /*1ac40*/  LDL.LU.64 R10, [R1+0x748] ;  /* 0x00074800010a7983 */ /* 0x000f240000300a00 */
[----:B------:R-:W-:Y:S02]  /*1ac50*/  IMAD.MOV.U32 R21, RZ, RZ, R12 ;  /* 0x000000ffff157224 */ /* 0x000fe400078e000c */
[----:B------:R-:W-:Y:S02]  /*1ac60*/  IMAD.MOV.U32 R20, RZ, RZ, R13 ;  /* 0x000000ffff147224 */ /* 0x000fe400078e000d */
[----:B------:R-:W4:Y:S01]  /*1ac70*/  LDL.LU.64 R12, [R1+0x730] ;  /* 0x00073000010c7983 */ /* 0x000f220000300a00 */
[----:B------:R-:W4:Y:S02]  /*1ac80*/  LDL.LU.64 R14, [R1+0x738] ;  /* 0x00073800010e7983 */ /* 0x000f240000300a00 */
[----:B------:R0:W-:Y:S02]  /*1ac90*/  STL.64 [R1+0x3218], R20 ;  /* 0x0032181401007387 */ /* 0x0001e40000100a00 */
[----:B--2---:R-:W-:Y:S01]  /*1aca0*/  STL.64 [R1+0x60], R24 ;  /* 0x0000601801007387 */ /* 0x004fe20000100a00 */
[----:B------:R-:W-:Y:S01]  /*1acb0*/  STL.64 [R1+0x68], R26 ;  /* 0x0000681a01007387 */ /* 0x000fe20000100a00 */
[----:B------:R1:W-:Y:S02]  /*1acc0*/  STL.64 [R1+0x3220], R24 ;  /* 0x0032201801007387 */ /* 0x0003e40000100a00 */
[----:B0-----:R-:W-:-:S02]  /*1acd0*/  IMAD.MOV.U32 R20, RZ, RZ, R2 ;  /* 0x000000ffff147224 */ /* 0x001fc400078e0002 */
[----:B------:R-:W-:Y:S01]  /*1ace0*/  IMAD.MOV.U32 R21, RZ, RZ, R0 ;  /* 0x000000ffff157224 */ /* 0x000fe200078e0000 */
[----:B-1----:R-:W2:Y:S01]  /*1acf0*/  LDL.64 R24, [R1+0x50] ;  /* 0x0000500001187983 */ /* 0x002ea20000100a00 */
[----:B------:R-:W-:Y:S02]  /*1ad00*/  STL [R1+0x2f6c], R29 ;  /* 0x002f6c1d01007387 */ /* 0x000fe40000100800 */
[----:B------:R-:W-:Y:S02]  /*1ad10*/  STL [R1+0x2f68], R28 ;  /* 0x002f681c01007387 */ /* 0x000fe40000100800 */
[----:B---3--:R0:W-:Y:S01]  /*1ad20*/  STL.64 [R1+0x70], R16 ;  /* 0x0000701001007387 */ /* 0x0081e20000100a00 */
[----:B------:R1:W-:Y:S04]  /*1ad30*/  STL.64 [R1+0x78], R18 ;  /* 0x0000781201007387 */ /* 0x0003e80000100a00 */
[----:B0-----:R-:W3:Y:S01]  /*1ad40*/  LDL.LU.64 R16, [R1+0x570] ;  /* 0x0005700001107983 */ /* 0x001ee20000300a00 */
[----:B-1----:R-:W3:Y:S02]  /*1ad50*/  LDL.LU.64 R18, [R1+0x578] ;  /* 0x0005780001127983 */ /* 0x002ee40000300a00 */
[----:B------:R-:W-:Y:S01]  /*1ad60*/  STL [R1+0x2368], R3 ;  /* 0x0023680301007387 */ /* 0x000fe20000100800 */
[C---:B----4-:R-:W-:Y:S01]  /*1ad70*/  HMMA.16816.F32 R20, R4.reuse, R20, R8 ;  /* 0x000000140414723c */ /* 0x050fe20000001808 */
[----:B------:R-:W4:Y:S11]  /*1ad80*/  LDL.LU.64 R8, [R1+0x3228] ;  /* 0x0032280001087983 */ /* 0x000f360000300a00 */
[----:B------:R-:W-:Y:S11]  /*1ad90*/  @!UPT UIADD3 URZ, URZ, URZ, URZ ;  /* 0x0000003f3f3ff290 */ /* 0x000ff6000fffe03f */
[----:B------:R-:W-:Y:S01]  /*1ada0*/  @!UPT UIADD3 URZ, URZ, URZ, URZ ;  /* 0x0000003f3f3ff290 */ /* 0x000fe2000fffe03f */
[----:B------:R-:W-:Y:S02]  /*1adb0*/  IMAD.MOV.U32 R28, RZ, RZ, R23 ;  /* 0x000000ffff1c7224 */ /* 0x000fe400078e0017 */
[----:B------:R-:W-:Y:S01]  /*1adc0*/  IMAD.MOV.U32 R29, RZ, RZ, R22 ;  /* 0x000000ffff1d7224 */ /* 0x000fe200078e0016 */
[----:B------:R-:W-:Y:S02]  /*1add0*/  STL.64 [R1+0x300], R20 ;  /* 0x0003001401007387 */ /* 0x000fe40000100a00 */
[----:B------:R-:W-:Y:S02]  /*1ade0*/  STL [R1+0x2fdc], R28 ;  /* 0x002fdc1c01007387 */ /* 0x000fe40000100800 */
[----:B------:R0:W-:Y:S04]  /*1adf0*/  STL [R1+0x2fd8], R29 ;  /* 0x002fd81d01007387 */ /* 0x0001e80000100800 */
[----:B0-----:R-:W2:Y:S01]  /*1ae00*/  LDL R29, [R1+0x510] ;  /* 0x00051000011d7983 */ /* 0x001ea20000100800 */
[C---:B----4-:R-:W-:Y:S11]  /*1ae10*/  HMMA.16816.F32 R12, R4.reuse, R8, R12 ;  /* 0x00000008040c723c */ /* 0x050ff6000000180c */
[----:B------:R-:W-:Y:S11]  /*1ae20*/  @!UPT UIADD3 URZ, URZ, URZ, URZ ;  /* 0x0000003f3f3ff290 */ /* 0x000ff6000fffe03f */
[----:B------:R-:W-:Y:S01]  /*1ae30*/  @!UPT UIADD3 URZ, URZ, URZ, URZ ;  /* 0x0000003f3f3ff290 */ /* 0x000fe2000fffe03f */
[----:B------:R-:W-:Y:S01]  /*1ae40*/  STL.64 [R1+0x2f0], R12 ;  /* 0x0002f00c01007387 */ /* 0x000fe20000100a00 */
[----:B------:R-:W-:Y:S02]  /*1ae50*/  STL [R1+0x2f8], R14 ;  /* 0x0002f80e01007387 */ /* 0x000fe40000100800 */
[----:B------:R-:W-:Y:S02]  /*1ae60*/  IMAD.MOV.U32 R3, RZ, RZ, R15 ;  /* 0x000000ffff037224 */ /* 0x000fe400078e000f */
[----:B------:R-:W4:Y:S01]  /*1ae70*/  LDL.LU.64 R20, [R1+0x560] ;  /* 0x0005600001147983 */ /* 0x000f220000300a00 */
[----:B------:R-:W4:Y:S04]  /*1ae80*/  LDL.LU.64 R22, [R1+0x568] ;  /* 0x0005680001167983 */ /* 0x000f280000300a00 */
[----:B--2---:R-:W0:Y:S01]  /*1ae90*/  LDSM.16.MT88.4 R12, [R29+0x80] ;  /* 0x000080001d0c783b */ /* 0x004e220000004200 */
[----:B------:R-:W-:Y:S03]  /*1aea0*/  STL [R1+0x2e78], R3 ;  /* 0x002e780301007387 */ /* 0x000fe60000100800 */
[----:B0-----:R-:W-:Y:S01]  /*1aeb0*/  STL.64 [R1+0x3210], R14 ;  /* 0x0032100e01007387 */ /* 0x001fe20000100a00 */
[----:B------:R0:W-:Y:S03]  /*1aec0*/  STL.64 [R1+0x3208], R12 ;  /* 0x0032080c01007387 */ /* 0x0001e60000100a00 */
[----:B0-----:R-:W3:Y:S01]  /*1aed0*/  LDL.64 R12, [R1+0x30] ;  /* 0x00003000010c7983 */ /* 0x001ee20000100a00 */
[C---:B----4-:R-:W-:Y:S08]  /*1aee0*/  HMMA.16816.F32 R20, R4.reuse, R24, R20 ;  /* 0x000000180414723c */ /* 0x050ff00000001814 */
[----:B---3--:R-:W-:Y:S11]  /*1aef0*/  HMMA.16816.F32 R16, R4, R12, R16 ;  /* 0x0000000c0410723c */ /* 0x008ff60000001810 */
[----:B------:R-:W-:Y:S11]  /*1af00*/  @!UPT UIADD3 URZ, URZ, URZ, URZ ;  /* 0x0000003f3f3ff290 */ /* 0x000ff6000fffe03f */
[----:B------:R-:W-:Y:S01]  /*1af10*/  @!UPT UIADD3 URZ, URZ, URZ, URZ ;  /* 0x0000003f3f3ff290 */ /* 0x000fe2000fffe03f */
[----:B------:R-:W-:Y:S01]  /*1af20*/  STL.64 [R1+0x2e0], R16 ;  /* 0x0002e01001007387 */ /* 0x000fe20000100a00 */
[----:B------:R-:W-:Y:S02]  /*1af30*/  IMAD.MOV.U32 R10, RZ, RZ, R18 ;  /* 0x000000ffff0a7224 */ /* 0x000fe400078e0012 */
[----:B------:R-:W-:Y:S02]  /*1af40*/  IMAD.MOV.U32 R11, RZ, RZ, R19 ;  /* 0x000000ffff0b7224 */ /* 0x000fe400078e0013 */
[----:B------:R-:W0:Y:S01]  /*1af50*/  LDSM.16.MT88.4 R16, [R29+0x100] ;  /* 0x000100001d10783b */ /* 0x000e220000004200 */
[----:B------:R-:W-:Y:S02]  /*1af60*/  IMAD.MOV.U32 R2, RZ, RZ, R12 ;  /* 0x000000ffff027224 */ /* 0x000fe400078e000c */
[----:B------:R-:W-:Y:S02]  /*1af70*/  IMAD.MOV.U32 R0, RZ, RZ, R13 ;  /* 0x000000ffff007224 */ /* 0x000fe400078e000d */
[----:B------:R-:W2:Y:S01]  /*1af80*/  LDL.LU.64 R12, [R1+0x5b0] ;  /* 0x0005b000010c7983 */ /* 0x000ea20000300a00 */
[----:B------:R-:W2:Y:S02]  /*1af90*/  LDL.LU.64 R14, [R1+0x5b8] ;  /* 0x0005b800010e7983 */ /* 0x000ea40000300a00 */
[----:B------:R-:W-:Y:S02]  /*1afa0*/  STL [R1+0x2e80], R11 ;  /* 0x002e800b01007387 */ /* 0x000fe40000100800 */
[----:B------:R-:W-:Y:S01]  /*1afb0*/  STL [R1+0x2e7c], R10 ;  /* 0x002e7c0a01007387 */ /* 0x000fe20000100800 */
[----:B0-----:R0:W-:Y:S01]  /*1afc0*/  STL.64 [R1+0x31b8], R18 ;  /* 0x0031b81201007387 */ /* 0x0011e20000100a00 */
[----:B------:R-:W-:Y:S02]  /*1afd0*/  STL.64 [R1+0x31b0], R16 ;  /* 0x0031b01001007387 */ /* 0x000fe40000100a00 */
[----:B0-----:R-:W-:-:S02]  /*1afe0*/  IMAD.MOV.U32 R19, RZ, RZ, R24 ;  /* 0x000000ffff137224 */ /* 0x001fc400078e0018 */
[----:B------:R-:W-:Y:S02]  /*1aff0*/  IMAD.MOV.U32 R18, RZ, RZ, R25 ;  /* 0x000000ffff127224 */ /* 0x000fe400078e0019 */
[----:B------:R-:W2:Y:S01]  /*1b000*/  LDL.LU.64 R24, [R1+0x3220] ;  /* 0x0032200001187983 */ /* 0x000ea20000300a00 */
[----:B------:R0:W-:Y:S02]  /*1b010*/  STL.64 [R1+0x2d0], R20 ;  /* 0x0002d01401007387 */ /* 0x0001e40000100a00 */
[----:B------:R-:W-:Y:S01]  /*1b020*/  STL [R1+0x2d8], R22 ;  /* 0x0002d81601007387 */ /* 0x000fe20000100800 */
[----:B0-----:R-:W3:Y:S01]  /*1b030*/  LDL.LU.64 R20, [R1+0x3218] ;  /* 0x0032180001147983 */ /* 0x001ee20000300a00 */
[----:B------:R-:W-:Y:S02]  /*1b040*/  IMAD.MOV.U32 R3, RZ, RZ, R23 ;  /* 0x000000ffff037224 */ /* 0x000fe400078e0017 */
[----:B---3--:R-:W-:Y:S02]  /*1b050*/  IMAD.MOV.U32 R16, RZ, RZ, R21 ;  /* 0x000000ffff107224 */ /* 0x008fe400078e0015 */
[----:B------:R-:W-:-:S02]  /*1b060*/  IMAD.MOV.U32 R17, RZ, RZ, R20 ;  /* 0x000000ffff117224 */ /* 0x000fc400078e0014 */
[----:B------:R-:W0:Y:S01]  /*1b070*/  LDSM.16.MT88.4 R20, [R29+0x180] ;  /* 0x000180001d14783b */ /* 0x000e220000004200 */
[----:B--2---:R-:W-:Y:S03]  /*1b080*/  HMMA.16816.F32 R24, R4, R24, R12 ;  /* 0x000000180418723c */ /* 0x004fe6000000180c */
[----:B------:R-:W-:Y:S01]  /*1b090*/  STL.64 [R1+0x31f0], R16 ;  /* 0x0031f01001007387 */ /* 0x000fe20000100a00 */
[----:B------:R-:W-:Y:S11]  /*1b0a0*/  STL [R1+0x2e84], R3 ;  /* 0x002e840301007387 */ /* 0x000ff60000100800 */
[----:B------:R-:W-:Y:S09]  /*1b0b0*/  @!UPT UIADD3 URZ, URZ, URZ, URZ ;  /* 0x0000003f3f3ff290 */ /* 0x000ff2000fffe03f */
[----:B------:R-:W-:Y:S02]  /*1b0c0*/  IMAD.MOV.U32 R10, RZ, RZ, R27 ;  /* 0x000000ffff0a7224 */ /* 0x000fe400078e001b */
[----:B------:R-:W-:Y:S01]  /*1b0d0*/  IMAD.MOV.U32 R11, RZ, RZ, R26 ;  /* 0x000000ffff0b7224 */ /* 0x000fe200078e001a */
[----:B0-----:R-:W-:Y:S01]  /*1b0e0*/  STL.64 [R1+0x3148], R22 ;  /* 0x0031481601007387 */ /* 0x001fe20000100a00 */
[----:B------:R0:W-:Y:S03]  /*1b0f0*/  STL.64 [R1+0x3140], R20 ;  /* 0x0031401401007387 */ /* 0x0001e60000100a00 */
[----:B0-----:R-:W2:Y:S01]  /*1b100*/  LDL.64 R20, [R1+0x70] ;  /* 0x0000700001147983 */ /* 0x001ea20000100a00 */
[----:B------:R-:W3:Y:S02]  /*1b110*/  LDL.LU.64 R14, [R1+0x3210] ;  /* 0x00321000010e7983 */ /* 0x000ee40000300a00 */
[----:B------:R-:W3:Y:S02]  /*1b120*/  LDL.LU.64 R12, [R1+0x3208] ;  /* 0x00320800010c7983 */ /* 0x000ee40000300a00 */
[----:B------:R0:W-:Y:S02]  /*1b130*/  STL.64 [R1+0x2c0], R24 ;  /* 0x0002c01801007387 */ /* 0x0001e40000100a00 */
[----:B0-----:R-:W4:Y:S01]  /*1b140*/  LDL.LU.64 R24, [R1+0x3200] ;  /* 0x0032000001187983 */ /* 0x001f220000300a00 */
[----:B------:R-:W-:Y:S02]  /*1b150*/  STL [R1+0x2e8c], R10 ;  /* 0x002e8c0a01007387 */ /* 0x000fe40000100800 */
[----:B------:R-:W-:Y:S02]  /*1b160*/  STL [R1+0x2e88], R11 ;  /* 0x002e880b01007387 */ /* 0x000fe40000100800 */
[----:B------:R0:W-:Y:S02]  /*1b170*/  STL.64 [R1+0x31d8], R8 ;  /* 0x0031d80801007387 */ /* 0x0001e40000100a00 */
[----:B0-----:R-:W2:Y:S04]  /*1b180*/  LDL.64 R8, [R1] ;  /* 0x0000000001087983 */ /* 0x001ea80000100a00 */
[----:B--2---:R0:W-:Y:S04]  /*1b190*/  STL.64 [R1+0x31f8], R8 ;  /* 0x0031f80801007387 */ /* 0x0041e80000100a00 */
[----:B0-----:R-:W2:Y:S01]  /*1b1a0*/  LDL.LU.64 R8, [R1+0x5a0] ;  /* 0x0005a00001087983 */ /* 0x001ea20000300a00 */
[----:B------:R-:W2:Y:S02]  /*1b1b0*/  LDL.LU.64 R10, [R1+0x5a8] ;  /* 0x0005a800010a7983 */ /* 0x000ea40000300a00 */
[----:B----4-:R-:W-:-:S02]  /*1b1c0*/  IMAD.MOV.U32 R16, RZ, RZ, R25 ;  /* 0x000000ffff107224 */ /* 0x010fc400078e0019 */
[----:B------:R-:W-:Y:S02]  /*1b1d0*/  IMAD.MOV.U32 R17, RZ, RZ, R24 ;  /* 0x000000ffff117224 */ /* 0x000fe400078e0018 */
[----:B------:R-:W0:Y:S04]  /*1b1e0*/  LDSM.16.MT88.4 R24, [R29+0x200] ;  /* 0x000200001d18783b */ /* 0x000e280000004200 */
[----:B0-----:R-:W-:Y:S01]  /*1b1f0*/  STL.64 [R1+0x30c0], R26 ;  /* 0x0030c01a01007387 */ /* 0x001fe20000100a00 */
[----:B------:R0:W-:Y:S02]  /*1b200*/  STL.64 [R1+0x30b8], R24 ;  /* 0x0030b81801007387 */ /* 0x0001e40000100a00 */
[----:B0-----:R-:W-:Y:S02]  /*1b210*/  IMAD.MOV.U32 R24, RZ, RZ, R19 ;  /* 0x000000ffff187224 */ /* 0x001fe400078e0013 */
[----:B------:R-:W-:-:S05]  /*1b220*/  IMAD.MOV.U32 R25, RZ, RZ, R18 ;  /* 0x000000ffff197224 */ /* 0x000fca00078e0012 */
[----:B------:R0:W-:Y:S01]  /*1b230*/  STL.64 [R1+0x31c8], R24 ;  /* 0x0031c81801007387 */ /* 0x0001e20000100a00 */
[----:B--2---:R-:W-:Y:S11]  /*1b240*/  HMMA.16816.F32 R4, R4, R20, R8 ;  /* 0x000000140404723c */ /* 0x004ff60000001808 */
[----:B------:R-:W-:Y:S11]  /*1b250*/  @!UPT UIADD3 URZ, URZ, URZ, URZ ;  /* 0x0000003f3f3ff290 */ /* 0x000ff6000fffe03f */
[----:B------:R-:W-:Y:S01]  /*1b260*/  @!UPT UIADD3 URZ, URZ, URZ, URZ ;  /* 0x0000003f3f3ff290 */ /* 0x000fe2000fffe03f */
[----:B------:R-:W-:Y:S01]  /*1b270*/  STL.64 [R1+0x210], R4 ;  /* 0x0002100401007387 */ /* 0x000fe20000100a00 */
[----:B------:R-:W-:Y:S02]  /*1b280*/  STL [R1+0x218], R6 ;  /* 0x0002180601007387 */ /* 0x000fe40000100800 */
[----:B------:R-:W3:Y:S02]  /*1b290*/  LDL.LU.64 R8, [R1+0x780] ;  /* 0x0007800001087983 */ /* 0x000ee40000300a00 */
[----:B------:R-:W3:Y:S01]  /*1b2a0*/  LDL.LU.64 R10, [R1+0x788] ;  /* 0x00078800010a7983 */ /* 0x000ee20000300a00 */
[----:B0-----:R-:W2:Y:S01]  /*1b2b0*/  LDL.LU.64 R24, [R1+0x770] ;  /* 0x0007700001187983 */ /* 0x001ea20000300a00 */
[----:B------:R-:W2:Y:S02]  /*1b2c0*/  LDL.LU.64 R26, [R1+0x778] ;  /* 0x00077800011a7983 */ /* 0x000ea40000300a00 */
[----:B------:R0:W-:Y:S02]  /*1b2d0*/  STL.64 [R1+0x31c0], R20 ;  /* 0x0031c01401007387 */ /* 0x0001e40000100a00 */
[----:B0-----:R-:W-:-:S02]  /*1b2e0*/  IMAD.MOV.U32 R20, RZ, RZ, R2 ;  /* 0x000000ffff147224 */ /* 0x001fc400078e0002 */
[----:B------:R-:W-:-:S05]  /*1b2f0*/  IMAD.MOV.U32 R21, RZ, RZ, R0 ;  /* 0x000000ffff157224 */ /* 0x000fca00078e0000 */
[----:B------:R0:W-:Y:S04]  /*1b300*/  STL.64 [R1+0x31d0], R20 ;  /* 0x0031d01401007387 */ /* 0x0001e80000100a00 */
[----:B0-----:R-:W4:Y:S01]  /*1b310*/  LDL.LU.64 R20, [R1+0x750] ;  /* 0x0007500001147983 */ /* 0x001f220000300a00 */
[----:B------:R-:W2:Y:S02]  /*1b320*/  LDL.LU.64 R22, [R1+0x758] ;  /* 0x0007580001167983 */ /* 0x000ea40000300a00 */
[----:B------:R-:W-:Y:S02]  /*1b330*/  IMAD.MOV.U32 R3, RZ, RZ, R7 ;  /* 0x000000ffff037224 */ /* 0x000fe400078e0007 */
[----:B------:R-:W0:Y:S01]  /*1b340*/  LDSM.16.MT88.4 R4, [R29+0x280] ;  /* 0x000280001d04783b */ /* 0x000e220000004200 */
[C---:B---3--:R-:W-:Y:S03]  /*1b350*/  HMMA.16816.F32 R16, R12.reuse, R16, R8 ;  /* 0x000000100c10723c */ /* 0x048fe60000001808 */
[----:B--2---:R-:W-:Y:S01]  /*1b360*/  STL.64 [R1+0x31e8], R22 ;  /* 0x0031e81601007387 */ /* 0x004fe20000100a00 */
[----:B----4-:R1:W-:Y:S03]  /*1b370*/  STL.64 [R1+0x31e0], R20 ;  /* 0x0031e01401007387 */ /* 0x0103e60000100a00 */
[----:B-1----:R-:W2:Y:S01]  /*1b380*/  LDL.LU.64 R20, [R1+0x760] ;  /* 0x0007600001147983 */ /* 0x002ea20000300a00 */
[----:B------:R-:W2:Y:S02]  /*1b390*/  LDL.LU.64 R22, [R1+0x768] ;  /* 0x0007680001167983 */ /* 0x000ea40000300a00 */
[----:B------:R-:W-:Y:S02]  /*1b3a0*/  STL [R1+0x2e90], R3 ;  /* 0x002e900301007387 */ /* 0x000fe40000100800 */
[----:B------:R-:W-:Y:S01]  /*1b3b0*/  STL [R1+0x3138], R29 ;  /* 0x0031381d01007387 */ /* 0x000fe20000100800 */
[----:B0-----:R-:W-:Y:S01]  /*1b3c0*/  STL.64 [R1+0x3058], R6 ;  /* 0x0030580601007387 */ /* 0x001fe20000100a00 */
[----:B------:R0:W-:Y:S03]  /*1b3d0*/  STL.64 [R1+0x3050], R4 ;  /* 0x0030500401007387 */ /* 0x0001e60000100a00 */
[----:B0-----:R-:W3:Y:S01]  /*1b3e0*/  LDL.64 R4, [R1+0x60] ;  /* 0x0000600001047983 */ /* 0x001ee20000100a00 */
[----:B------:R-:W2:Y:S05]  /*1b3f0*/  LDL.LU.64 R8, [R1+0x31f8] ;  /* 0x0031f80001087983 */ /* 0x000eaa0000300a00 */
[----:B------:R0:W-:Y:S02]  /*1b400*/  STL.64 [R1+0x200], R16 ;  /* 0x0002001001007387 */ /* 0x0001e40000100a00 */
[----:B------:R1:W-:Y:S01]  /*1b410*/  STL.64 [R1+0x208], R18 ;  /* 0x0002081201007387 */ /* 0x0003e20000100a00 */
[----:B0-----:R-:W1:Y:S01]  /*1b420*/  LDL.LU.64 R16, [R1+0x31f0] ;  /* 0x0031f00001107983 */ /* 0x001e620000300a00 */
[C---:B--2---:R-:W-:Y:S08]  /*1b430*/  HMMA.16816.F32 R20, R12.reuse, R8, R20 ;  /* 0x000000080c14723c */ /* 0x044ff00000001814 */
[C---:B-1----:R-:W-:Y:S01]  /*1b440*/  HMMA.16816.F32 R16, R12.reuse, R16, R24 ;  /* 0x000000100c10723c */ /* 0x042fe20000001818 */
[----:B------:R-:W-:Y:S11]  /*1b450*/  IMAD.MOV.U32 R6, RZ, RZ, R8 ;  /* 0x000000ffff067224 */ /* 0x000ff600078e0008 */
[----:B------:R-:W-:Y:S11]  /*1b460*/  @!UPT UIADD3 URZ, URZ, URZ, URZ ;  /* 0x0000003f3f3ff290 */ /* 0x000ff6000fffe03f */
[----:B------:R0:W-:Y:S01]  /*1b470*/  STL.64 [R1+0x1f0], R16 ;  /* 0x0001f01001007387 */ /* 0x0001e20000100a00 */
[----:B------:R-:W-:Y:S02]  /*1b480*/  IMAD.MOV.U32 R0, RZ, RZ, R19 ;  /* 0x000000ffff007224 */ /* 0x000fe400078e0013 */
[----:B------:R-:W-:Y:S02]  /*1b490*/  IMAD.MOV.U32 R2, RZ, RZ, R18 ;  /* 0x000000ffff027224 */ /* 0x000fe400078e0012 */
[----:B------:R-:W2:Y:S01]  /*1b4a0*/  LDL.LU.64 R24, [R1+0x590] ;  /* 0x0005900001187983 */ /* 0x000ea20000300a00 */
[----:B------:R-:W2:Y:S04]  /*1b4b0*/  LDL.LU.64 R26, [R1+0x598] ;  /* 0x00059800011a7983 */ /* 0x000ea80000300a00 */
[----:B0-----:R-:W4:Y:S01]  /*1b4c0*/  LDL.LU.64 R16, [R1+0x550] ;  /* 0x0005500001107983 */ /* 0x001f220000300a00 */
[----:B------:R-:W4:Y:S02]  /*1b4d0*/  LDL.LU.64 R18, [R1+0x558] ;  /* 0x0005580001127983 */ /* 0x000f240000300a00 */
[----:B------:R0:W-:Y:S02]  /*1b4e0*/  STL [R1+0x2fe0], R0 ;  /* 0x002fe00001007387 */ /* 0x0001e40000100800 */
[----:B------:R-:W-:Y:S01]  /*1b4f0*/  STL [R1+0x2e94], R2 ;  /* 0x002e940201007387 */ /* 0x000fe20000100800 */
[----:B------:R-:W-:Y:S01]  /*1b500*/  STL.64 [R1+0x1e0], R20 ;  /* 0x0001e01401007387 */ /* 0x000fe20000100a00 */
[----:B------:R1:W-:Y:S02]  /*1b510*/  STL.64 [R1+0x1e8], R22 ;  /* 0x0001e81601007387 */ /* 0x0003e40000100a00 */
[----:B0-----:R-:W-:Y:S01]  /*1b520*/  IMAD.MOV.U32 R0, RZ, RZ, R9 ;  /* 0x000000ffff007224 */ /* 0x001fe200078e0009 */
[----:B-1----:R-:W2:Y:S01]  /*1b530*/  LDL.LU.64 R22, [R1+0x31e8] ;  /* 0x0031e80001167983 */ /* 0x002ea20000300a00 */
[----:B------:R-:W2:Y:S02]  /*1b540*/  LDL.LU.64 R20, [R1+0x31e0] ;  /* 0x0031e00001147983 */ /* 0x000ea40000300a00 */
[----:B------:R-:W2:Y:S02]  /*1b550*/  LDL.LU.64 R8, [R1+0x31d8] ;  /* 0x0031d80001087983 */ /* 0x000ea40000300a00 */
[----:B--2---:R-:W-:Y:S11]  /*1b560*/  HMMA.16816.F32 R20, R12, R8, R20 ;  /* 0x000000080c14723c */ /* 0x004ff60000001814 */
[----:B------:R-:W-:Y:S11]  /*1b570*/  @!UPT UIADD3 URZ, URZ, URZ, URZ ;  /* 0x0000003f3f3ff290 */ /* 0x000ff6000fffe03f */
[----:B------:R-:W-:Y:S02]  /*1b580*/  @!UPT UIADD3 URZ, URZ, URZ, URZ ;  /* 0x0000003f3f3ff290 */ /* 0x000fe4000fffe03f */
[----:B------:R-:W-:Y:S02]  /*1b590*/  IMAD.MOV.U32 R10, RZ, RZ, R22 ;  /* 0x000000ffff0a7224 */ /* 0x000fe400078e0016 */
[----:B------:R-:W-:Y:S02]  /*1b5a0*/  IMAD.MOV.U32 R11, RZ, RZ, R23 ;  /* 0x000000ffff0b7224 */ /* 0x000fe400078e0017 */
[----:B------:R-:W-:Y:S02]  /*1b5b0*/  IMAD.MOV.U32 R2, RZ, RZ, R20 ;  /* 0x000000ffff027224 */ /* 0x000fe400078e0014 */
[----:B------:R-:W-:Y:S02]  /*1b5c0*/  IMAD.MOV.U32 R3, RZ, RZ, R21 ;  /* 0x000000ffff037224 */ /* 0x000fe400078e0015 */
[----:B------:R-:W2:Y:S01]  /*1b5d0*/  LDL.LU.64 R20, [R1+0x31d0] ;  /* 0x0031d00001147983 */ /* 0x000ea20000300a00 */
[----:B------:R-:W-:Y:S02]  /*1b5e0*/  STL.64 [R1+0x3168], R10 ;  /* 0x0031680a01007387 */ /* 0x000fe40000100a00 */
[----:B------:R0:W-:Y:S02]  /*1b5f0*/  STL.64 [R1+0x3160], R8 ;  /* 0x0031600801007387 */ /* 0x0001e40000100a00 */
[----:B0-----:R-:W-:-:S02]  /*1b600*/  IMAD.MOV.U32 R8, RZ, RZ, R6 ;  /* 0x000000ffff087224 */ /* 0x001fc400078e0006 */
[----:B------:R-:W-:-:S05]  /*1b610*/  IMAD.MOV.U32 R9, RZ, RZ, R0 ;  /* 0x000000ffff097224 */ /* 0x000fca00078e0000 */
[----:B------:R0:W-:Y:S04]  /*1b620*/  STL.64 [R1+0x3180], R8 ;  /* 0x0031800801007387 */ /* 0x0001e80000100a00 */
[----:B0-----:R-:W3:Y:S01]  /*1b630*/  LDL.64 R8, [R1+0x10] ;  /* 0x0000100001087983 */ /* 0x001ee20000100a00 */
[C---:B--2---:R-:W-:Y:S03]  /*1b640*/  HMMA.16816.F32 R20, R12.reuse, R20, R24 ;  /* 0x000000140c14723c */ /* 0x044fe60000001818 */
[----:B---3--:R0:W-:Y:S04]  /*1b650*/  STL.64 [R1+0x3198], R8 ;  /* 0x0031980801007387 */ /* 0x0081e80000100a00 */
[----:B0-----:R-:W2:Y:S01]  /*1b660*/  LDL.64 R8, [R1+0x20] ;  /* 0x0000200001087983 */ /* 0x001ea20000100a00 */
[----:B------:R-:W-:Y:S02]  /*1b670*/  STL [R1+0x313c], R2 ;  /* 0x00313c0201007387 */ /* 0x000fe40000100800 */
[----:B------:R-:W4:Y:S11]  /*1b680*/  LDL.LU.64 R24, [R1+0x31c8] ;  /* 0x0031c80001187983 */ /* 0x000f360000300a00 */
[----:B------:R-:W-:Y:S02]  /*1b690*/  @!UPT UIADD3 URZ, URZ, URZ, URZ ;  /* 0x0000003f3f3ff290 */ /* 0x000fe4000fffe03f */
[----:B------:R0:W-:Y:S01]  /*1b6a0*/  STL.64 [R1+0x1c0], R20 ;  /* 0x0001c01401007387 */ /* 0x0001e20000100a00 */
[----:B------:R1:W-:Y:S04]  /*1b6b0*/  STL.64 [R1+0x1c8], R22 ;  /* 0x0001c81601007387 */ /* 0x0003e80000100a00 */
[----:B0-----:R-:W3:Y:S01]  /*1b6c0*/  LDL.LU.64 R20, [R1+0x540] ;  /* 0x0005400001147983 */ /* 0x001ee20000300a00 */
[----:B-1----:R-:W3:Y:S01]  /*1b6d0*/  LDL.LU.64 R22, [R1+0x548] ;  /* 0x0005480001167983 */ /* 0x002ee20000300a00 */
[C---:B----4-:R-:W-:Y:S11]  /*1b6e0*/  HMMA.16816.F32 R16, R12.reuse, R24, R16 ;  /* 0x000000180c10723c */ /* 0x050ff60000001810 */
[----:B------:R-:W-:Y:S11]  /*1b6f0*/  @!UPT UIADD3 URZ, URZ, URZ, URZ ;  /* 0x0000003f3f3ff290 */ /* 0x000ff6000fffe03f */
[----:B------:R-:W-:Y:S01]  /*1b700*/  @!UPT UIADD3 URZ, URZ, URZ, URZ ;  /* 0x0000003f3f3ff290 */ /* 0x000fe2000fffe03f */
[----:B------:R0:W-:Y:S01]  /*1b710*/  STL.64 [R1+0x1b0], R16 ;  /* 0x0001b01001007387 */ /* 0x0001e20000100a00 */
[----:B------:R1:W-:Y:S03]  /*1b720*/  STL.64 [R1+0x1b8], R18 ;  /* 0x0001b81201007387 */ /* 0x0003e60000100a00 */
[----:B0-----:R-:W4:Y:S01]  /*1b730*/  LDL.LU.64 R16, [R1+0x520] ;  /* 0x0005200001107983 */ /* 0x001f220000300a00 */
[----:B-1----:R-:W4:Y:S02]  /*1b740*/  LDL.LU.64 R18, [R1+0x528] ;  /* 0x0005280001127983 */ /* 0x002f240000300a00 */
[----:B------:R0:W-:Y:S02]  /*1b750*/  STL.64 [R1+0x3158], R24 ;  /* 0x0031581801007387 */ /* 0x0001e40000100a00 */
[----:B0-----:R-:W2:Y:S01]  /*1b760*/  LDL.LU.64 R24, [R1+0x6d0] ;  /* 0x0006d00001187983 */ /* 0x001ea20000300a00 */
[----:B------:R-:W2:Y:S03]  /*1b770*/  LDL.LU.64 R26, [R1+0x6d8] ;  /* 0x0006d800011a7983 */ /* 0x000ea60000300a00 */
[----:B--2---:R-:W-:Y:S01]  /*1b780*/  STL.64 [R1+0x3178], R26 ;  /* 0x0031781a01007387 */ /* 0x004fe20000100a00 */
[----:B------:R0:W-:Y:S03]  /*1b790*/  STL.64 [R1+0x3170], R24 ;  /* 0x0031701801007387 */ /* 0x0001e60000100a00 */
[----:B0-----:R-:W2:Y:S01]  /*1b7a0*/  LDL.LU.64 R24, [R1+0x6e0] ;  /* 0x0006e00001187983 */ /* 0x001ea20000300a00 */
[----:B------:R-:W2:Y:S01]  /*1b7b0*/  LDL.LU.64 R26, [R1+0x6e8] ;  /* 0x0006e800011a7983 */ /* 0x000ea20000300a00 */
[C---:B---3--:R-:W-:Y:S02]  /*1b7c0*/  HMMA.16816.F32 R20, R12.reuse, R4, R20 ;  /* 0x000000040c14723c */ /* 0x048fe40000001814 */
[----:B--2---:R-:W-:Y:S01]  /*1b7d0*/  STL.64 [R1+0x3190], R26 ;  /* 0x0031901a01007387 */ /* 0x004fe20000100a00 */
[----:B------:R0:W-:Y:S03]  /*1b7e0*/  STL.64 [R1+0x3188], R24 ;  /* 0x0031881801007387 */ /* 0x0001e60000100a00 */
[----:B0-----:R-:W2:Y:S01]  /*1b7f0*/  LDL.LU.64 R24, [R1+0x6f0] ;  /* 0x0006f00001187983 */ /* 0x001ea20000300a00 */
[----:B------:R-:W3:Y:S03]  /*1b800*/  LDL.LU.64 R26, [R1+0x6f8] ;  /* 0x0006f800011a7983 */ /* 0x000ee60000300a00 */
[----:B---3--:R-:W-:Y:S01]  /*1b810*/  STL.64 [R1+0x31a8], R26 ;  /* 0x0031a81a01007387 */ /* 0x008fe20000100a00 */
[----:B--2---:R0:W-:Y:S03]  /*1b820*/  STL.64 [R1+0x31a0], R24 ;  /* 0x0031a01801007387 */ /* 0x0041e60000100a00 */
[----:B0-----:R-:W2:Y:S01]  /*1b830*/  LDL.LU.64 R24, [R1+0x720] ;  /* 0x0007200001187983 */ /* 0x001ea20000300a00 */
[----:B------:R-:W2:Y:S08]  /*1b840*/  LDL.LU.64 R26, [R1+0x728] ;  /* 0x00072800011a7983 */ /* 0x000eb00000300a00 */
[----:B------:R0:W-:Y:S02]  /*1b850*/  STL.64 [R1+0x1a0], R20 ;  /* 0x0001a01401007387 */ /* 0x0001e40000100a00 */
[----:B------:R-:W-:Y:S01]  /*1b860*/  STL.64 [R1+0x1a8], R22 ;  /* 0x0001a81601007387 */ /* 0x000fe20000100a00 */
[----:B0-----:R-:W4:Y:S02]  /*1b870*/  LDL.LU.64 R20, [R1+0x31c0] ;  /* 0x0031c00001147983 */ /* 0x001f240000300a00 */
[----:B----4-:R-:W-:Y:S02]  /*1b880*/  HMMA.16816.F32 R12, R12, R20, R16 ;  /* 0x000000140c0c723c */ /* 0x010fe40000001810 */
[----:B------:R-:W2:Y:S01]  /*1b890*/  LDL.LU.64 R18, [R1+0x31b8] ;  /* 0x0031b80001127983 */ /* 0x000ea20000300a00 */
[----:B------:R-:W2:Y:S02]  /*1b8a0*/  LDL.LU.64 R16, [R1+0x31b0] ;  /* 0x0031b00001107983 */ /* 0x000ea40000300a00 */
[----:B------:R-:W-:-:S02]  /*1b8b0*/  IMAD.MOV.U32 R7, RZ, RZ, R8 ;  /* 0x000000ffff077224 */ /* 0x000fc400078e0008 */
[----:B------:R-:W-:Y:S11]  /*1b8c0*/  IMAD.MOV.U32 R6, RZ, RZ, R9 ;  /* 0x000000ffff067224 */ /* 0x000ff600078e0009 */
[----:B------:R-:W-:Y:S05]  /*1b8d0*/  @!UPT UIADD3 URZ, URZ, URZ, URZ ;  /* 0x0000003f3f3ff290 */ /* 0x000fea000fffe03f */
[----:B------:R0:W-:Y:S01]  /*1b8e0*/  STL.64 [R1+0x100], R12 ;  /* 0x0001000c01007387 */ /* 0x0001e20000100a00 */
[----:B------:R1:W-:Y:S03]  /*1b8f0*/  STL.64 [R1+0x108], R14 ;  /* 0x0001080e01007387 */ /* 0x0003e60000100a00 */
[----:B0-----:R-:W3:Y:S01]  /*1b900*/  LDL.LU.64 R12, [R1+0x4b0] ;  /* 0x0004b000010c7983 */ /* 0x001ee20000300a00 */
[----:B-1----:R-:W3:Y:S02]  /*1b910*/  LDL.LU.64 R14, [R1+0x4b8] ;  /* 0x0004b800010e7983 */ /* 0x002ee40000300a00 */
[----:B------:R0:W-:Y:S02]  /*1b920*/  STL.64 [R1+0x3150], R20 ;  /* 0x0031501401007387 */ /* 0x0001e40000100a00 */
[----:B0-----:R-:W4:Y:S01]  /*1b930*/  LDL.64 R20, [R1+0x30] ;  /* 0x0000300001147983 */ /* 0x001f220000100a00 */
[C---:B--2---:R-:W-:Y:S11]  /*1b940*/  HMMA.16816.F32 R24, R16.reuse, R8, R24 ;  /* 0x000000081018723c */ /* 0x044ff60000001818 */
[----:B------:R-:W-:Y:S11]  /*1b950*/  @!UPT UIADD3 URZ, URZ, URZ, URZ ;  /* 0x0000003f3f3ff290 */ /* 0x000ff6000fffe03f */
[----:B------:R-:W-:Y:S01]  /*1b960*/  @!UPT UIADD3 URZ, URZ, URZ, URZ ;  /* 0x0000003f3f3ff290 */ /* 0x000fe2000fffe03f */
[----:B------:R-:W-:Y:S01]  /*1b970*/  STL.64 [R1+0xf0], R24 ;  /* 0x0000f01801007387 */ /* 0x000fe20000100a00 */
[----:B------:R0:W-:Y:S03]  /*1b980*/  STL.64 [R1+0xf8], R26 ;  /* 0x0000f81a01007387 */ /* 0x0001e60000100a00 */
[----:B0-----:R-:W2:Y:S01]  /*1b990*/  LDL.LU.64 R26, [R1+0x31a8] ;  /* 0x0031a800011a7983 */ /* 0x001ea20000300a00 */
[----:B------:R-:W2:Y:S02]  /*1b9a0*/  LDL.LU.64 R24, [R1+0x31a0] ;  /* 0x0031a00001187983 */ /* 0x000ea40000300a00 */
[----:B------:R-:W2:Y:S02]  /*1b9b0*/  LDL.LU.64 R8, [R1+0x3198] ;  /* 0x0031980001087983 */ /* 0x000ea40000300a00 */
[----:B--2---:R-:W-:Y:S01]  /*1b9c0*/  HMMA.16816.F32 R24, R16, R8, R24 ;  /* 0x000000081018723c */ /* 0x004fe20000001818 */
[----:B------:R-:W-:-:S02]  /*1b9d0*/  IMAD.MOV.U32 R2, RZ, RZ, R8 ;  /* 0x000000ffff027224 */ /* 0x000fc400078e0008 */
[----:B------:R-:W-:Y:S11]  /*1b9e0*/  IMAD.MOV.U32 R29, RZ, RZ, R9 ;  /* 0x000000ffff1d7224 */ /* 0x000ff600078e0009 */
[----:B------:R-:W-:Y:S09]  /*1b9f0*/  @!UPT UIADD3 URZ, URZ, URZ, URZ ;  /* 0x0000003f3f3ff290 */ /* 0x000ff2000fffe03f */
[----:B------:R-:W-:Y:S01]  /*1ba00*/  STL.64 [R1+0xe0], R24 ;  /* 0x0000e01801007387 */ /* 0x000fe20000100a00 */
[----:B------:R0:W-:Y:S03]  /*1ba10*/  STL.64 [R1+0xe8], R26 ;  /* 0x0000e81a01007387 */ /* 0x0001e60000100a00 */
[----:B0-----:R-:W2:Y:S01]  /*1ba20*/  LDL.LU.64 R26, [R1+0x3190] ;  /* 0x00319000011a7983 */ /* 0x001ea20000300a00 */
[----:B------:R-:W2:Y:S02]  /*1ba30*/  LDL.LU.64 R24, [R1+0x3188] ;  /* 0x0031880001187983 */ /* 0x000ea40000300a00 */
[----:B------:R-:W2:Y:S02]  /*1ba40*/  LDL.LU.64 R8, [R1+0x3180] ;  /* 0x0031800001087983 */ /* 0x000ea40000300a00 */
[C---:B--2---:R-:W-:Y:S01]  /*1ba50*/  HMMA.16816.F32 R8, R16.reuse, R8, R24 ;  /* 0x000000081008723c */ /* 0x044fe20000001818 */
[----:B------:R-:W2:Y:S01]  /*1ba60*/  LDL.LU.64 R26, [R1+0x3178] ;  /* 0x00317800011a7983 */ /* 0x000ea20000300a00 */
[----:B------:R-:W2:Y:S11]  /*1ba70*/  LDL.LU.64 R24, [R1+0x3170] ;  /* 0x0031700001187983 */ /* 0x000eb60000300a00 */
[----:B------:R-:W-:Y:S10]  /*1ba80*/  @!UPT UIADD3 URZ, URZ, URZ, URZ ;  /* 0x0000003f3f3ff290 */ /* 0x000ff4000fffe03f */
[----:B------:R-:W-:Y:S01]  /*1ba90*/  STL.64 [R1+0xd0], R8 ;  /* 0x0000d00801007387 */ /* 0x000fe20000100a00 */
[----:B------:R0:W-:Y:S03]  /*1baa0*/  STL.64 [R1+0xd8], R10 ;  /* 0x0000d80a01007387 */ /* 0x0001e60000100a00 */
[----:B0-----:R-:W2:Y:S01]  /*1bab0*/  LDL.LU.64 R10, [R1+0x3168] ;  /* 0x00316800010a7983 */ /* 0x001ea20000300a00 */
[----:B------:R-:W2:Y:S02]  /*1bac0*/  LDL.LU.64 R8, [R1+0x3160] ;  /* 0x0031600001087983 */ /* 0x000ea40000300a00 */
[----:B--2---:R-:W-:Y:S11]  /*1bad0*/  HMMA.16816.F32 R24, R16, R8, R24 ;  /* 0x000000081018723c */ /* 0x004ff60000001818 */
[----:B------:R-:W-:Y:S11]  /*1bae0*/  @!UPT UIADD3 URZ, URZ, URZ, URZ ;  /* 0x0000003f3f3ff290 */ /* 0x000ff6000fffe03f */
[----:B------:R-:W-:Y:S01]  /*1baf0*/  @!UPT UIADD3 URZ, URZ, URZ, URZ ;  /* 0x0000003f3f3ff290 */ /* 0x000fe2000fffe03f */
[----:B------:R0:W-:Y:S01]  /*1bb00*/  STL.64 [R1+0xc0], R24 ;  /* 0x0000c01801007387 */ /* 0x0001e20000100a00 */
[----:B------:R-:W-:Y:S03]  /*1bb10*/  STL.64 [R1+0xc8], R26 ;  /* 0x0000c81a01007387 */ /* 0x000fe60000100a00 */
[----:B0-----:R-:W3:Y:S01]  /*1bb20*/  LDL.LU.64 R24, [R1+0x3158] ;  /* 0x0031580001187983 */ /* 0x001ee20000300a00 */
[----:B------:R-:W-:Y:S02]  /*1bb30*/  STL.64 [R1+0x30f8], R10 ;  /* 0x0030f80a01007387 */ /* 0x000fe40000100a00 */
[----:B------:R0:W-:Y:S02]  /*1bb40*/  STL.64 [R1+0x30f0], R8 ;  /* 0x0030f00801007387 */ /* 0x0001e40000100a00 */
[----:B0-----:R-:W2:Y:S04]  /*1bb50*/  LDL.64 R8, [R1] ;  /* 0x0000000001087983 */ /* 0x001ea80000100a00 */
[----:B--2---:R0:W-:Y:S04]  /*1bb60*/  STL.64 [R1+0x3110], R8 ;  /* 0x0031100801007387 */ /* 0x0041e80000100a00 */
[----:B0-----:R-:W2:Y:S01]  /*1bb70*/  LDL.LU.64 R8, [R1+0x4f0] ;  /* 0x0004f00001087983 */ /* 0x001ea20000300a00 */
[----:B------:R-:W2:Y:S02]  /*1bb80*/  LDL.LU.64 R10, [R1+0x4f8] ;  /* 0x0004f800010a7983 */ /* 0x000ea40000300a00 */
[----:B----4-:R-:W-:-:S02]  /*1bb90*/  IMAD.MOV.U32 R28, RZ, RZ, R20 ;  /* 0x000000ffff1c7224 */ /* 0x010fc400078e0014 */
[----:B------:R-:W-:Y:S01]  /*1bba0*/  IMAD.MOV.U32 R0, RZ, RZ, R21 ;  /* 0x000000ffff007224 */ /* 0x000fe200078e0015 */
[C---:B--2---:R-:W-:Y:S11]  /*1bbb0*/  HMMA.16816.F32 R8, R16.reuse, R20, R8 ;  /* 0x000000141008723c */ /* 0x044ff60000001808 */
[----:B------:R-:W-:Y:S11]  /*1bbc0*/  @!UPT UIADD3 URZ, URZ, URZ, URZ ;  /* 0x0000003f3f3ff290 */ /* 0x000ff6000fffe03f */
[----:B------:R-:W-:Y:S01]  /*1bbd0*/  @!UPT UIADD3 URZ, URZ, URZ, URZ ;  /* 0x0000003f3f3ff290 */ /* 0x000fe2000fffe03f */
[----:B------:R-:W-:Y:S01]  /*1bbe0*/  STL.64 [R1+0x190], R8 ;  /* 0x0001900801007387 */ /* 0x000fe20000100a00 */
[----:B------:R3:W-:Y:S02]  /*1bbf0*/  STL.64 [R1+0x198], R10 ;  /* 0x0001980a01007387 */ /* 0x0007e40000100a00 */
[----:B------:R-:W2:Y:S02]  /*1bc00*/  LDL.LU.64 R20, [R1+0x400] ;  /* 0x0004000001147983 */ /* 0x000ea40000300a00 */
[----:B------:R-:W2:Y:S01]  /*1bc10*/  LDL.LU.64 R22, [R1+0x408] ;  /* 0x0004080001167983 */ /* 0x000ea20000300a00 */
[C---:B---3--:R-:W-:Y:S11]  /*1bc20*/  HMMA.16816.F32 R8, R16.reuse, R24, R12 ;  /* 0x000000181008723c */ /* 0x048ff6000000180c */
[----:B------:R-:W-:Y:S11]  /*1bc30*/  @!UPT UIADD3 URZ, URZ, URZ, URZ ;  /* 0x0000003f3f3ff290 */ /* 0x000ff6000fffe03f */
[----:B------:R-:W-:Y:S01]  /*1bc40*/  @!UPT UIADD3 URZ, URZ, URZ, URZ ;  /* 0x0000003f3f3ff290 */ /* 0x000fe2000fffe03f */
[----:B------:R0:W-:Y:S01]  /*1bc50*/  STL.64 [R1+0x2b0], R8 ;  /* 0x0002b00801007387 */ /* 0x0001e20000100a00 */
[----:B------:R1:W-:Y:S02]  /*1bc60*/  STL.64 [R1+0x2b8], R10 ;  /* 0x0002b80a01007387 */ /* 0x0003e40000100a00 */
[----:B------:R-:W3:Y:S02]  /*1bc70*/  LDL.LU.64 R12, [R1+0x360] ;  /* 0x00036000010c7983 */ /* 0x000ee40000300a00 */
[----:B------:R-:W3:Y:S01]  /*1bc80*/  LDL.LU.64 R14, [R1+0x368] ;  /* 0x00036800010e7983 */ /* 0x000ee20000300a00 */
[----:B0-----:R-:W4:Y:S01]  /*1bc90*/  LDL.LU.64 R8, [R1+0x6b0] ;  /* 0x0006b00001087983 */ /* 0x001f220000300a00 */
[----:B-1----:R-:W2:Y:S03]  /*1bca0*/  LDL.LU.64 R10, [R1+0x6b8] ;  /* 0x0006b800010a7983 */ /* 0x002ea60000300a00 */
[----:B--2---:R-:W-:Y:S01]  /*1bcb0*/  STL.64 [R1+0x3120], R10 ;  /* 0x0031200a01007387 */ /* 0x004fe20000100a00 */
[----:B----4-:R-:W-:Y:S02]  /*1bcc0*/  STL.64 [R1+0x3118], R8 ;  /* 0x0031180801007387 */ /* 0x010fe40000100a00 */
[----:B------:R-:W2:Y:S02]  /*1bcd0*/  LDL.LU.64 R24, [R1+0x3f0] ;  /* 0x0003f00001187983 */ /* 0x000ea40000300a00 */
[----:B------:R-:W4:Y:S01]  /*1bce0*/  LDL.LU.64 R26, [R1+0x3f8] ;  /* 0x0003f800011a7983 */ /* 0x000f220000300a00 */
[----:B------:R-:W-:Y:S01]  /*1bcf0*/  HMMA.16816.F32 R20, R16, R4, R20 ;  /* 0x000000041014723c */ /* 0x000fe20000001814 */
[----:B----4-:R-:W-:Y:S01]  /*1bd00*/  STL.64 [R1+0x3108], R26 ;  /* 0x0031081a01007387 */ /* 0x010fe20000100a00 */
[----:B--2---:R0:W-:Y:S03]  /*1bd10*/  STL.64 [R1+0x3100], R24 ;  /* 0x0031001801007387 */ /* 0x0041e60000100a00 */
[----:B0-----:R-:W2:Y:S01]  /*1bd20*/  LDL.LU.64 R24, [R1+0x6a0] ;  /* 0x0006a00001187983 */ /* 0x001ea20000300a00 */
[----:B------:R-:W4:Y:S03]  /*1bd30*/  LDL.LU.64 R26, [R1+0x6a8] ;  /* 0x0006a800011a7983 */ /* 0x000f260000300a00 */
[----:B----4-:R-:W-:Y:S01]  /*1bd40*/  STL.64 [R1+0x3130], R26 ;  /* 0x0031301a01007387 */ /* 0x010fe20000100a00 */
[----:B--2---:R0:W-:Y:S03]  /*1bd50*/  STL.64 [R1+0x3128], R24 ;  /* 0x0031281801007387 */ /* 0x0041e60000100a00 */
[----:B0-----:R-:W2:Y:S01]  /*1bd60*/  LDL.LU.64 R24, [R1+0x6c0] ;  /* 0x0006c00001187983 */ /* 0x001ea20000300a00 */
[----:B------:R-:W2:Y:S09]  /*1bd70*/  LDL.LU.64 R26, [R1+0x6c8] ;  /* 0x0006c800011a7983 */ /* 0x000eb20000300a00 */
[----:B------:R0:W-:Y:S02]  /*1bd80*/  STL.64 [R1+0x3d0], R20 ;  /* 0x0003d01401007387 */ /* 0x0001e40000100a00 */
[----:B------:R1:W-:Y:S01]  /*1bd90*/  STL.64 [R1+0x3d8], R22 ;  /* 0x0003d81601007387 */ /* 0x0003e20000100a00 */
[----:B0-----:R-:W3:Y:S01]  /*1bda0*/  LDL.LU.64 R20, [R1+0x3150] ;  /* 0x0031500001147983 */ /* 0x001ee20000300a00 */
[----:B------:R-:W-:-:S02]  /*1bdb0*/  IMAD.MOV.U32 R8, RZ, RZ, R7 ;  /* 0x000000ffff087224 */ /* 0x000fc400078e0007 */
[----:B------:R-:W-:Y:S01]  /*1bdc0*/  IMAD.MOV.U32 R9, RZ, RZ, R6 ;  /* 0x000000ffff097224 */ /* 0x000fe200078e0006 */
[----:B---3--:R-:W-:Y:S01]  /*1bdd0*/  HMMA.16816.F32 R12, R16, R20, R12 ;  /* 0x00000014100c723c */ /* 0x008fe2000000180c */
[----:B------:R-:W-:Y:S02]  /*1bde0*/  IMAD.MOV.U32 R7, RZ, RZ, R20 ;  /* 0x000000ffff077224 */ /* 0x000fe400078e0014 */
[----:B------:R-:W-:Y:S11]  /*1bdf0*/  IMAD.MOV.U32 R6, RZ, RZ, R21 ;  /* 0x000000ffff067224 */ /* 0x000ff600078e0015 */
[----:B------:R-:W-:Y:S09]  /*1be00*/  @!UPT UIADD3 URZ, URZ, URZ, URZ ;  /* 0x0000003f3f3ff290 */ /* 0x000ff2000fffe03f */
[----:B------:R0:W-:Y:S01]  /*1be10*/  STL.64 [R1+0x3c0], R12 ;  /* 0x0003c00c01007387 */ /* 0x0001e20000100a00 */
[----:B------:R3:W-:Y:S02]  /*1be20*/  STL.64 [R1+0x3c8], R14 ;  /* 0x0003c80e01007387 */ /* 0x0007e40000100a00 */
[----:B-1----:R-:W2:Y:S02]  /*1be30*/  LDL.LU.64 R22, [R1+0x3148] ;  /* 0x0031480001167983 */ /* 0x002ea40000300a00 */
[----:B------:R-:W2:Y:S01]  /*1be40*/  LDL.LU.64 R20, [R1+0x3140] ;  /* 0x0031400001147983 */ /* 0x000ea20000300a00 */
[----:B0-----:R-:W4:Y:S01]  /*1be50*/  LDL.LU.64 R12, [R1+0x350] ;  /* 0x00035000010c7983 */ /* 0x001f220000300a00 */
[----:B---3--:R-:W4:Y:S02]  /*1be60*/  LDL.LU.64 R14, [R1+0x358] ;  /* 0x00035800010e7983 */ /* 0x008f240000300a00 */
[----:B------:R-:W-:Y:S02]  /*1be70*/  STL.64 [R1+0x30e0], R6 ;  /* 0x0030e00601007387 */ /* 0x000fe40000100a00 */
[----:B------:R0:W-:Y:S02]  /*1be80*/  STL.64 [R1+0x30d8], R4 ;  /* 0x0030d80401007387 */ /* 0x0001e40000100a00 */
[----:B0-----:R-:W-:-:S02]  /*1be90*/  IMAD.MOV.U32 R4, RZ, RZ, R2 ;  /* 0x000000ffff047224 */ /* 0x001fc400078e0002 */
[----:B------:R-:W-:Y:S01]  /*1bea0*/  IMAD.MOV.U32 R5, RZ, RZ, R29 ;  /* 0x000000ffff057224 */ /* 0x000fe200078e001d */
[----:B------:R-:W3:Y:S01]  /*1beb0*/  LDL.LU R2, [R1+0x313c] ;  /* 0x00313c0001027983 */ /* 0x000ee20000300800 */
[----:B------:R-:W3:Y:S01]  /*1bec0*/  LDL.LU R29, [R1+0x3138] ;  /* 0x00313800011d7983 */ /* 0x000ee20000300800 */
[C---:B--2---:R-:W-:Y:S02]  /*1bed0*/  HMMA.16816.F32 R8, R20.reuse, R8, R24 ;  /* 0x000000081408723c */ /* 0x044fe40000001818 */
[----:B------:R-:W2:Y:S01]  /*1bee0*/  LDL.LU.64 R26, [R1+0x3130] ;  /* 0x00313000011a7983 */ /* 0x000ea20000300a00 */
[----:B------:R-:W2:Y:S11]  /*1bef0*/  LDL.LU.64 R24, [R1+0x3128] ;  /* 0x0031280001187983 */ /* 0x000eb60000300a00 */
[----:B------:R-:W-:Y:S09]  /*1bf00*/  @!UPT UIADD3 URZ, URZ, URZ, URZ ;  /* 0x0000003f3f3ff290 */ /* 0x000ff2000fffe03f */
[----:B------:R-:W-:Y:S01]  /*1bf10*/  STL.64 [R1+0x440], R8 ;  /* 0x0004400801007387 */ /* 0x000fe20000100a00 */
[----:B------:R0:W-:Y:S03]  /*1bf20*/  STL.64 [R1+0x448], R10 ;  /* 0x0004480a01007387 */ /* 0x0001e60000100a00 */
[----:B0-----:R-:W2:Y:S01]  /*1bf30*/  LDL.LU.64 R10, [R1+0x3120] ;  /* 0x00312000010a7983 */ /* 0x001ea20000300a00 */
[----:B------:R-:W2:Y:S02]  /*1bf40*/  LDL.LU.64 R8, [R1+0x3118] ;  /* 0x0031180001087983 */ /* 0x000ea40000300a00 */
[C---:B--2---:R-:W-:Y:S01]  /*1bf50*/  HMMA.16816.F32 R4, R20.reuse, R4, R8 ;  /* 0x000000041404723c */ /* 0x044fe20000001808 */
[----:B------:R-:W2:Y:S01]  /*1bf60*/  LDL.LU.64 R8, [R1+0x3110] ;  /* 0x0031100001087983 */ /* 0x000ea20000300a00 */
[----:B------:R-:W-:Y:S11]  /*1bf70*/  IMAD.MOV.U32 R17, RZ, RZ, R0 ;  /* 0x000000ffff117224 */ /* 0x000ff600078e0000 */
[----:B------:R-:W-:Y:S10]  /*1bf80*/  @!UPT UIADD3 URZ, URZ, URZ, URZ ;  /* 0x0000003f3f3ff290 */ /* 0x000ff4000fffe03f */
[----:B------:R0:W-:Y:S01]  /*1bf90*/  STL.64 [R1+0x430], R4 ;  /* 0x0004300401007387 */ /* 0x0001e20000100a00 */
[----:B------:R1:W-:Y:S03]  /*1bfa0*/  STL.64 [R1+0x438], R6 ;  /* 0x0004380601007387 */ /* 0x0003e60000100a00 */
[----:B0-----:R-:W3:Y:S01]  /*1bfb0*/  LDL.64 R4, [R1+0x50] ;  /* 0x0000500001047983 */ /* 0x001ee20000100a00 */
[C---:B--2---:R-:W-:Y:S01]  /*1bfc0*/  HMMA.16816.F32 R24, R20.reuse, R8, R24 ;  /* 0x000000081418723c */ /* 0x044fe20000001818 */
[----:B-1----:R-:W-:Y:S02]  /*1bfd0*/  IMAD.MOV.U32 R6, RZ, RZ, R8 ;  /* 0x000000ffff067224 */ /* 0x002fe400078e0008 */
[----:B------:R-:W-:Y:S11]  /*1bfe0*/  IMAD.MOV.U32 R0, RZ, RZ, R9 ;  /* 0x000000ffff007224 */ /* 0x000ff600078e0009 */
[----:B------:R-:W-:Y:S09]  /*1bff0*/  @!UPT UIADD3 URZ, URZ, URZ, URZ ;  /* 0x0000003f3f3ff290 */ /* 0x000ff2000fffe03f */
[----:B------:R-:W-:Y:S01]  /*1c000*/  STL.64 [R1+0x420], R24 ;  /* 0x0004201801007387 */ /* 0x000fe20000100a00 */
[----:B------:R0:W-:Y:S03]  /*1c010*/  STL.64 [R1+0x428], R26 ;  /* 0x0004281a01007387 */ /* 0x0001e60000100a00 */
[----:B0-----:R-:W2:Y:S01]  /*1c020*/  LDL.LU.64 R26, [R1+0x3108] ;  /* 0x00310800011a7983 */ /* 0x001ea20000300a00 */
[----:B------:R-:W2:Y:S02]  /*1c030*/  LDL.LU.64 R24, [R1+0x3100] ;  /* 0x0031000001187983 */ /* 0x000ea40000300a00 */
[----:B------:R-:W2:Y:S02]  /*1c040*/  LDL.LU.64 R10, [R1+0x30f8] ;  /* 0x0030f800010a7983 */ /* 0x000ea40000300a00 */
[----:B------:R-:W2:Y:S02]  /*1c050*/  LDL.LU.64 R8, [R1+0x30f0] ;  /* 0x0030f00001087983 */ /* 0x000ea40000300a00 */
[----:B--2---:R-:W-:Y:S01]  /*1c060*/  HMMA.16816.F32 R24, R20, R8, R24 ;  /* 0x000000081418723c */ /* 0x004fe20000001818 */
[----:B------:R-:W-:Y:S01]  /*1c070*/  STL.64 [R1+0x3080], R10 ;  /* 0x0030800a01007387 */ /* 0x000fe20000100a00 */
[----:B------:R0:W-:Y:S05]  /*1c080*/  STL.64 [R1+0x3078], R8 ;  /* 0x0030780801007387 */ /* 0x0001ea0000100a00 */
[----:B0-----:R-:W-:-:S02]  /*1c090*/  IMAD.MOV.U32 R8, RZ, RZ, R6 ;  /* 0x000000ffff087224 */ /* 0x001fc400078e0006 */
[----:B------:R-:W-:Y:S11]  /*1c0a0*/  IMAD.MOV.U32 R9, RZ, RZ, R0 ;  /* 0x000000ffff097224 */ /* 0x000ff600078e0000 */
[----:B------:R-:W-:Y:S03]  /*1c0b0*/  @!UPT UIADD3 URZ, URZ, URZ, URZ ;  /* 0x0000003f3f3ff290 */ /* 0x000fe6000fffe03f */
[----:B------:R-:W-:Y:S01]  /*1c0c0*/  STL.64 [R1+0x410], R24 ;  /* 0x0004101801007387 */ /* 0x000fe20000100a00 */
[----:B------:R-:W-:Y:S02]  /*1c0d0*/  STL.64 [R1+0x418], R26 ;  /* 0x0004181a01007387 */ /* 0x000fe40000100a00 */
[----:B------:R0:W-:Y:S02]  /*1c0e0*/  STL.64 [R1+0x3098], R8 ;  /* 0x0030980801007387 */ /* 0x0001e40000100a00 */
[----:B0-----:R-:W2:Y:S01]  /*1c0f0*/  LDL.64 R8, [R1+0x10] ;  /* 0x0000100001087983 */ /* 0x001ea20000100a00 */
[----:B------:R-:W-:-:S07]  /*1c100*/  IMAD.MOV.U32 R16, RZ, RZ, R28 ;  /* 0x000000ffff107224 */ /* 0x000fce00078e001c */
[C---:B----4-:R-:W-:Y:S01]  /*1c110*/  HMMA.16816.F32 R12, R20.reuse, R16, R12 ;  /* 0x00000010140c723c */ /* 0x050fe2000000180c */
[----:B--2---:R0:W-:Y:S04]  /*1c120*/  STL.64 [R1+0x30b0], R8 ;  /* 0x0030b00801007387 */ /* 0x0041e80000100a00 */
[----:B0-----:R-:W2:Y:S04]  /*1c130*/  LDL.64 R8, [R1+0x20] ;  /* 0x0000200001087983 */ /* 0x001ea80000100a00 */
[----:B--2---:R0:W-:Y:S04]  /*1c140*/  STL.64 [R1+0x30e8], R8 ;  /* 0x0030e80801007387 */ /* 0x0041e80000100a00 */
[----:B0-----:R-:W3:Y:S01]  /*1c150*/  LDL.LU.64 R8, [R1+0x340] ;  /* 0x0003400001087983 */ /* 0x001ee20000300a00 */
[----:B------:R-:W3:Y:S09]  /*1c160*/  LDL.LU.64 R10, [R1+0x348] ;  /* 0x00034800010a7983 */ /* 0x000ef20000300a00 */
[----:B------:R-:W-:Y:S02]  /*1c170*/  STL.64 [R1+0x400], R12 ;  /* 0x0004000c01007387 */ /* 0x000fe40000100a00 */
[----:B------:R-:W-:Y:S01]  /*1c180*/  STL.64 [R1+0x408], R14 ;  /* 0x0004080e01007387 */ /* 0x000fe20000100a00 */
[----:B------:R-:W2:Y:S01]  /*1c190*/  LDL.LU.64 R24, [R1+0x240] ;  /* 0x0002400001187983 */ /* 0x000ea20000300a00 */
[----:B------:R-:W4:Y:S03]  /*1c1a0*/  LDL.LU.64 R26, [R1+0x248] ;  /* 0x00024800011a7983 */ /* 0x000f260000300a00 */
[----:B----4-:R-:W-:Y:S01]  /*1c1b0*/  STL.64 [R1+0x30d0], R26 ;  /* 0x0030d01a01007387 */ /* 0x010fe20000100a00 */
[----:B--2---:R0:W-:Y:S03]  /*1c1c0*/  STL.64 [R1+0x30c8], R24 ;  /* 0x0030c81801007387 */ /* 0x0041e60000100a00 */
[----:B0-----:R-:W2:Y:S01]  /*1c1d0*/  LDL.LU.64 R24, [R1+0x250] ;  /* 0x0002500001187983 */ /* 0x001ea20000300a00 */
[----:B------:R-:W2:Y:S02]  /*1c1e0*/  LDL.LU.64 R26, [R1+0x258] ;  /* 0x00025800011a7983 */ /* 0x000ea40000300a00 */
[----:B------:R-:W4:Y:S02]  /*1c1f0*/  LDL.LU.64 R12, [R1+0x690] ;  /* 0x00069000010c7983 */ /* 0x000f240000300a00 */
[----:B------:R-:W4:Y:S01]  /*1c200*/  LDL.LU.64 R14, [R1+0x698] ;  /* 0x00069800010e7983 */ /* 0x000f220000300a00 */
[----:B------:R0:W-:Y:S04]  /*1c210*/  STL.64 [R1+0x3070], R16 ;  /* 0x0030701001007387 */ /* 0x0001e80000100a00 */
[----:B0-----:R-:W2:Y:S01]  /*1c220*/  LDL.LU.64 R16, [R1+0x660] ;  /* 0x0006600001107983 */ /* 0x001ea20000300a00 */
[----:B------:R-:W2:Y:S01]  /*1c230*/  LDL.LU.64 R18, [R1+0x668] ;  /* 0x0006680001127983 */ /* 0x000ea20000300a00 */
[----:B---3--:R-:W-:Y:S02]  /*1c240*/  HMMA.16816.F32 R8, R20, R4, R8 ;  /* 0x000000041408723c */ /* 0x008fe40000001808 */
[----:B--2---:R-:W-:Y:S01]  /*1c250*/  STL.64 [R1+0x3090], R18 ;  /* 0x0030901201007387 */ /* 0x004fe20000100a00 */
[----:B------:R0:W-:Y:S03]  /*1c260*/  STL.64 [R1+0x3088], R16 ;  /* 0x0030881001007387 */ /* 0x0001e60000100a00 */
[----:B0-----:R-:W2:Y:S01]  /*1c270*/  LDL.LU.64 R16, [R1+0x670] ;  /* 0x0006700001107983 */ /* 0x001ea20000300a00 */
[----:B------:R-:W3:Y:S02]  /*1c280*/  LDL.LU.64 R18, [R1+0x678] ;  /* 0x0006780001127983 */ /* 0x000ee40000300a00 */
[----:B------:R-:W-:Y:S01]  /*1c290*/  IMAD.MOV.U32 R0, RZ, RZ, R5 ;  /* 0x000000ffff007224 */ /* 0x000fe200078e0005 */
[----:B---3--:R-:W-:Y:S01]  /*1c2a0*/  STL.64 [R1+0x30a8], R18 ;  /* 0x0030a81201007387 */ /* 0x008fe20000100a00 */
[----:B--2---:R0:W-:Y:S03]  /*1c2b0*/  STL.64 [R1+0x30a0], R16 ;  /* 0x0030a01001007387 */ /* 0x0041e60000100a00 */
[----:B0-----:R-:W2:Y:S01]  /*1c2c0*/  LDL.LU.64 R16, [R1+0x680] ;  /* 0x0006800001107983 */ /* 0x001ea20000300a00 */
[----:B------:R-:W2:Y:S08]  /*1c2d0*/  LDL.LU.64 R18, [R1+0x688] ;  /* 0x0006880001127983 */ /* 0x000eb00000300a00 */
[----:B------:R0:W-:Y:S02]  /*1c2e0*/  STL.64 [R1+0x3f0], R8 ;  /* 0x0003f00801007387 */ /* 0x0001e40000100a00 */
[----:B------:R1:W-:Y:S01]  /*1c2f0*/  STL.64 [R1+0x3f8], R10 ;  /* 0x0003f80a01007387 */ /* 0x0003e20000100a00 */
[----:B0-----:R-:W3:Y:S01]  /*1c300*/  LDL.LU.64 R8, [R1+0x30e8] ;  /* 0x0030e80001087983 */ /* 0x001ee20000300a00 */
[----:B-1----:R-:W-:-:S02]  /*1c310*/  IMAD.MOV.U32 R10, RZ, RZ, R4 ;  /* 0x000000ffff0a7224 */ /* 0x002fc400078e0004 */
[----:B------:R-:W2:Y:S02]  /*1c320*/  LDL.LU.64 R6, [R1+0x30e0] ;  /* 0x0030e00001067983 */ /* 0x000ea40000300a00 */
[----:B------:R-:W2:Y:S02]  /*1c330*/  LDL.LU.64 R4, [R1+0x30d8] ;  /* 0x0030d80001047983 */ /* 0x000ea40000300a00 */
[----:B--2---:R-:W-:Y:S11]  /*1c340*/  HMMA.16816.F32 R24, R20, R4, R24 ;  /* 0x000000041418723c */ /* 0x004ff60000001818 */
[----:B------:R-:W-:Y:S11]  /*1c350*/  @!UPT UIADD3 URZ, URZ, URZ, URZ ;  /* 0x0000003f3f3ff290 */ /* 0x000ff6000fffe03f */
[----:B------:R-:W-:Y:S01]  /*1c360*/  @!UPT UIADD3 URZ, URZ, URZ, URZ ;  /* 0x0000003f3f3ff290 */ /* 0x000fe2000fffe03f */
[----:B------:R-:W-:Y:S01]  /*1c370*/  STL.64 [R1+0x3e0], R24 ;  /* 0x0003e01801007387 */ /* 0x000fe20000100a00 */
[----:B------:R0:W-:Y:S03]  /*1c380*/  STL.64 [R1+0x3e8], R26 ;  /* 0x0003e81a01007387 */ /* 0x0001e60000100a00 */
[----:B0-----:R-:W2:Y:S01]  /*1c390*/  LDL.LU.64 R26, [R1+0x30d0] ;  /* 0x0030d000011a7983 */ /* 0x001ea20000300a00 */
[----:B------:R-:W2:Y:S02]  /*1c3a0*/  LDL.LU.64 R24, [R1+0x30c8] ;  /* 0x0030c80001187983 */ /* 0x000ea40000300a00 */
[----:B------:R0:W-:Y:S02]  /*1c3b0*/  STL.64 [R1+0x3068], R4 ;  /* 0x0030680401007387 */ /* 0x0001e40000100a00 */
[----:B0-----:R-:W-:Y:S02]  /*1c3c0*/  IMAD.MOV.U32 R4, RZ, RZ, R7 ;  /* 0x000000ffff047224 */ /* 0x001fe400078e0007 */
[----:B------:R-:W-:-:S07]  /*1c3d0*/  IMAD.MOV.U32 R5, RZ, RZ, R6 ;  /* 0x000000ffff057224 */ /* 0x000fce00078e0006 */
[----:B--2---:R-:W-:Y:S01]  /*1c3e0*/  HMMA.16816.F32 R20, R20, R4, R24 ;  /* 0x000000041414723c */ /* 0x004fe20000001818 */
[----:B------:R-:W4:Y:S01]  /*1c3f0*/  LDL.LU.64 R26, [R1+0x30c0] ;  /* 0x0030c000011a7983 */ /* 0x000f220000300a00 */
[----:B------:R-:W4:Y:S02]  /*1c400*/  LDL.LU.64 R24, [R1+0x30b8] ;  /* 0x0030b80001187983 */ /* 0x000f240000300a00 */
[----:B------:R-:W2:Y:S02]  /*1c410*/  LDL.LU.64 R4, [R1+0x230] ;  /* 0x0002300001047983 */ /* 0x000ea40000300a00 */
[----:B------:R-:W2:Y:S11]  /*1c420*/  LDL.LU.64 R6, [R1+0x238] ;  /* 0x0002380001067983 */ /* 0x000eb60000300a00 */
[----:B------:R-:W-:Y:S06]  /*1c430*/  @!UPT UIADD3 URZ, URZ, URZ, URZ ;  /* 0x0000003f3f3ff290 */ /* 0x000fec000fffe03f */
[----:B------:R0:W-:Y:S01]  /*1c440*/  STL.64 [R1+0x3b0], R20 ;  /* 0x0003b01401007387 */ /* 0x0001e20000100a00 */
[----:B------:R-:W-:Y:S02]  /*1c450*/  STL.64 [R1+0x3b8], R22 ;  /* 0x0003b81601007387 */ /* 0x000fe40000100a00 */
[----:B0-----:R-:W-:Y:S02]  /*1c460*/  IMAD.MOV.U32 R21, RZ, RZ, R0 ;  /* 0x000000ffff157224 */ /* 0x001fe400078e0000 */
[----:B---3--:R-:W-:Y:S01]  /*1c470*/  IMAD.MOV.U32 R0, RZ, RZ, R9 ;  /* 0x000000ffff007224 */ /* 0x008fe200078e0009 */
[C---:B----4-:R-:W-:Y:S11]  /*1c480*/  HMMA.16816.F32 R12, R24.reuse, R8, R12 ;  /* 0x00000008180c723c */ /* 0x050ff6000000180c */
[----:B------:R-:W-:Y:S11]  /*1c490*/  @!UPT UIADD3 URZ, URZ, URZ, URZ ;  /* 0x0000003f3f3ff290 */ /* 0x000ff6000fffe03f */
[----:B------:R-:W-:Y:S01]  /*1c4a0*/  @!UPT UIADD3 URZ, URZ, URZ, URZ ;  /* 0x0000003f3f3ff290 */ /* 0x000fe2000fffe03f */
[----:B------:R0:W-:Y:S01]  /*1c4b0*/  STL.64 [R1+0x3a0], R12 ;  /* 0x0003a00c01007387 */ /* 0x0001e20000100a00 */
[----:B------:R1:W-:Y:S02]  /*1c4c0*/  STL.64 [R1+0x3a8], R14 ;  /* 0x0003a80e01007387 */ /* 0x0003e40000100a00 */
[----:B0-----:R-:W-:Y:S02]  /*1c4d0*/  IMAD.MOV.U32 R12, RZ, RZ, R8 ;  /* 0x000000ffff0c7224 */ /* 0x001fe400078e0008 */
[----:B------:R-:W3:Y:S02]  /*1c4e0*/  LDL.LU.64 R8, [R1+0x30b0] ;  /* 0x0030b00001087983 */ /* 0x000ee40000300a00 */
[C---:B---3--:R-:W-:Y:S01]  /*1c4f0*/  HMMA.16816.F32 R16, R24.reuse, R8, R16 ;  /* 0x000000081810723c */ /* 0x048fe20000001810 */
[----:B-1----:R-:W-:Y:S02]  /*1c500*/  IMAD.MOV.U32 R14, RZ, RZ, R8 ;  /* 0x000000ffff0e7224 */ /* 0x002fe400078e0008 */
[----:B------:R-:W-:Y:S11]  /*1c510*/  IMAD.MOV.U32 R13, RZ, RZ, R9 ;  /* 0x000000ffff0d7224 */ /* 0x000ff600078e0009 */
[----:B------:R-:W-:Y:S09]  /*1c520*/  @!UPT UIADD3 URZ, URZ, URZ, URZ ;  /* 0x0000003f3f3ff290 */ /* 0x000ff2000fffe03f */
[----:B------:R-:W-:Y:S01]  /*1c530*/  STL.64 [R1+0x390], R16 ;  /* 0x0003901001007387 */ /* 0x000fe20000100a00 */
[----:B------:R0:W-:Y:S03]  /*1c540*/  STL.64 [R1+0x398], R18 ;  /* 0x0003981201007387 */ /* 0x0001e60000100a00 */
[----:B0-----:R-:W3:Y:S01]  /*1c550*/  LDL.LU.64 R18, [R1+0x30a8] ;  /* 0x0030a80001127983 */ /* 0x001ee20000300a00 */
[----:B------:R-:W3:Y:S02]  /*1c560*/  LDL.LU.64 R16, [R1+0x30a0] ;  /* 0x0030a00001107983 */ /* 0x000ee40000300a00 */
[----:B------:R-:W3:Y:S02]  /*1c570*/  LDL.LU.64 R8, [R1+0x3098] ;  /* 0x0030980001087983 */ /* 0x000ee40000300a00 */
[----:B------:R-:W-:Y:S02]  /*1c580*/  IMAD.MOV.U32 R20, RZ, RZ, R10 ;  /* 0x000000ffff147224 */ /* 0x000fe400078e000a */
[C---:B---3--:R-:W-:Y:S01]  /*1c590*/  HMMA.16816.F32 R8, R24.reuse, R8, R16 ;  /* 0x000000081808723c */ /* 0x048fe20000001810 */
[----:B------:R-:W3:Y:S01]  /*1c5a0*/  LDL.LU.64 R18, [R1+0x3090] ;  /* 0x0030900001127983 */ /* 0x000ee20000300a00 */
[----:B------:R-:W3:Y:S11]  /*1c5b0*/  LDL.LU.64 R16, [R1+0x3088] ;  /* 0x0030880001107983 */ /* 0x000ef60000300a00 */
[----:B------:R-:W-:Y:S10]  /*1c5c0*/  @!UPT UIADD3 URZ, URZ, URZ, URZ ;  /* 0x0000003f3f3ff290 */ /* 0x000ff4000fffe03f */
[----:B------:R-:W-:Y:S01]  /*1c5d0*/  STL.64 [R1+0x380], R8 ;  /* 0x0003800801007387 */ /* 0x000fe20000100a00 */
[----:B------:R0:W-:Y:S03]  /*1c5e0*/  STL.64 [R1+0x388], R10 ;  /* 0x0003880a01007387 */ /* 0x0001e60000100a00 */
[----:B0-----:R-:W4:Y:S01]  /*1c5f0*/  LDL.LU.64 R10, [R1+0x3080] ;  /* 0x00308000010a7983 */ /* 0x001f220000300a00 */
[----:B------:R-:W3:Y:S02]  /*1c600*/  LDL.LU.64 R8, [R1+0x3078] ;  /* 0x0030780001087983 */ /* 0x000ee40000300a00 */
[----:B---3--:R-:W-:Y:S11]  /*1c610*/  HMMA.16816.F32 R16, R24, R8, R16 ;  /* 0x000000081810723c */ /* 0x008ff60000001810 */
[----:B------:R-:W-:Y:S11]  /*1c620*/  @!UPT UIADD3 URZ, URZ, URZ, URZ ;  /* 0x0000003f3f3ff290 */ /* 0x000ff6000fffe03f */
[----:B------:R-:W-:Y:S01]  /*1c630*/  @!UPT UIADD3 URZ, URZ, URZ, URZ ;  /* 0x0000003f3f3ff290 */ /* 0x000fe2000fffe03f */
[----:B------:R0:W-:Y:S01]  /*1c640*/  STL.64 [R1+0x370], R16 ;  /* 0x0003701001007387 */ /* 0x0001e20000100a00 */
[----:B------:R-:W-:Y:S03]  /*1c650*/  STL.64 [R1+0x378], R18 ;  /* 0x0003781201007387 */ /* 0x000fe60000100a00 */
[----:B0-----:R-:W2:Y:S01]  /*1c660*/  LDL.LU.64 R16, [R1+0x3070] ;  /* 0x0030700001107983 */ /* 0x001ea20000300a00 */
[----:B----4-:R-:W-:Y:S02]  /*1c670*/  STL.64 [R1+0x3008], R10 ;  /* 0x0030080a01007387 */ /* 0x010fe40000100a00 */
[----:B------:R0:W-:Y:S02]  /*1c680*/  STL.64 [R1+0x3000], R8 ;  /* 0x0030000801007387 */ /* 0x0001e40000100a00 */
[----:B0-----:R-:W3:Y:S04]  /*1c690*/  LDL.LU.64 R8, [R1] ;  /* 0x0000000001087983 */ /* 0x001ee80000300a00 */
[----:B---3--:R0:W-:Y:S02]  /*1c6a0*/  STL.64 [R1+0x3020], R8 ;  /* 0x0030200801007387 */ /* 0x0081e40000100a00 */
[----:B0-----:R-:W-:-:S02]  /*1c6b0*/  IMAD.MOV.U32 R8, RZ, RZ, R14 ;  /* 0x000000ffff087224 */ /* 0x001fc400078e000e */
[----:B------:R-:W-:-:S05]  /*1c6c0*/  IMAD.MOV.U32 R9, RZ, RZ, R13 ;  /* 0x000000ffff097224 */ /* 0x000fca00078e000d */
[----:B------:R0:W-:Y:S02]  /*1c6d0*/  STL.64 [R1+0x3038], R8 ;  /* 0x0030380801007387 */ /* 0x0001e40000100a00 */
[----:B0-----:R-:W-:Y:S02]  /*1c6e0*/  IMAD.MOV.U32 R8, RZ, RZ, R12 ;  /* 0x000000ffff087224 */ /* 0x001fe400078e000c */
[----:B------:R-:W-:-:S05]  /*1c6f0*/  IMAD.MOV.U32 R9, RZ, RZ, R0 ;  /* 0x000000ffff097224 */ /* 0x000fca00078e0000 */
[----:B------:R2:W-:Y:S02]  /*1c700*/  STL.64 [R1+0x3060], R8 ;  /* 0x0030600801007387 */ /* 0x0005e40000100a00 */
[C---:B--2---:R-:W-:Y:S02]  /*1c710*/  HMMA.16816.F32 R8, R24.reuse, R16, R4 ;  /* 0x000000101808723c */ /* 0x044fe40000001804 */
[----:B------:R-:W2:Y:S01]  /*1c720*/  LDL.LU.64 R4, [R1+0x140] ;  /* 0x0001400001047983 */ /* 0x000ea20000300a00 */
[----:B------:R-:W2:Y:S11]  /*1c730*/  LDL.LU.64 R6, [R1+0x148] ;  /* 0x0001480001067983 */ /* 0x000eb60000300a00 */
[----:B------:R-:W-:Y:S09]  /*1c740*/  @!UPT UIADD3 URZ, URZ, URZ, URZ ;  /* 0x0000003f3f3ff290 */ /* 0x000ff2000fffe03f */
[----:B------:R0:W-:Y:S01]  /*1c750*/  STL.64 [R1+0x360], R8 ;  /* 0x0003600801007387 */ /* 0x0001e20000100a00 */
[----:B------:R1:W-:Y:S03]  /*1c760*/  STL.64 [R1+0x368], R10 ;  /* 0x0003680a01007387 */ /* 0x0003e60000100a00 */
[----:B0-----:R-:W3:Y:S01]  /*1c770*/  LDL.LU.64 R8, [R1+0x130] ;  /* 0x0001300001087983 */ /* 0x001ee20000300a00 */
[----:B-1----:R-:W3:Y:S02]  /*1c780*/  LDL.LU.64 R10, [R1+0x138] ;  /* 0x00013800010a7983 */ /* 0x002ee40000300a00 */
[----:B------:R-:W4:Y:S02]  /*1c790*/  LDL.LU.64 R12, [R1+0x110] ;  /* 0x00011000010c7983 */ /* 0x000f240000300a00 */
[----:B------:R-:W4:Y:S01]  /*1c7a0*/  LDL.LU.64 R14, [R1+0x118] ;  /* 0x00011800010e7983 */ /* 0x000f220000300a00 */
[----:B------:R0:W-:Y:S04]  /*1c7b0*/  STL.64 [R1+0x2ff8], R16 ;  /* 0x002ff81001007387 */ /* 0x0001e80000100a00 */
[----:B0-----:R-:W2:Y:S01]  /*1c7c0*/  LDL.LU.64 R16, [R1+0x5e0] ;  /* 0x0005e00001107983 */ /* 0x001ea20000300a00 */
[----:B------:R-:W2:Y:S03]  /*1c7d0*/  LDL.LU.64 R18, [R1+0x5e8] ;  /* 0x0005e80001127983 */ /* 0x000ea60000300a00 */
[----:B--2---:R-:W-:Y:S01]  /*1c7e0*/  STL.64 [R1+0x3018], R18 ;  /* 0x0030181201007387 */ /* 0x004fe20000100a00 */
[----:B------:R0:W-:Y:S03]  /*1c7f0*/  STL.64 [R1+0x3010], R16 ;  /* 0x0030101001007387 */ /* 0x0001e60000100a00 */
[----:B0-----:R-:W2:Y:S01]  /*1c800*/  LDL.LU.64 R16, [R1+0x5f0] ;  /* 0x0005f00001107983 */ /* 0x001ea20000300a00 */
[----:B------:R-:W2:Y:S01]  /*1c810*/  LDL.LU.64 R18, [R1+0x5f8] ;  /* 0x0005f80001127983 */ /* 0x000ea20000300a00 */
[C---:B------:R-:W-:Y:S02]  /*1c820*/  HMMA.16816.F32 R4, R24.reuse, R20, R4 ;  /* 0x000000141804723c */ /* 0x040fe40000001804 */
[----:B--2---:R-:W-:Y:S01]  /*1c830*/  STL.64 [R1+0x3030], R18 ;  /* 0x0030301201007387 */ /* 0x004fe20000100a00 */
[----:B------:R0:W-:Y:S03]  /*1c840*/  STL.64 [R1+0x3028], R16 ;  /* 0x0030281001007387 */ /* 0x0001e60000100a00 */
[----:B0-----:R-:W2:Y:S01]  /*1c850*/  LDL.LU.64 R16, [R1+0x600] ;  /* 0x0006000001107983 */ /* 0x001ea20000300a00 */
[----:B------:R-:W2:Y:S03]  /*1c860*/  LDL.LU.64 R18, [R1+0x608] ;  /* 0x0006080001127983 */ /* 0x000ea60000300a00 */
[----:B--2---:R-:W-:Y:S01]  /*1c870*/  STL.64 [R1+0x3048], R18 ;  /* 0x0030481201007387 */ /* 0x004fe20000100a00 */
[----:B------:R0:W-:Y:S03]  /*1c880*/  STL.64 [R1+0x3040], R16 ;  /* 0x0030401001007387 */ /* 0x0001e60000100a00 */
[----:B0-----:R-:W2:Y:S01]  /*1c890*/  LDL.LU.64 R16, [R1+0x610] ;  /* 0x0006100001107983 */ /* 0x001ea20000300a00 */
[----:B------:R-:W2:Y:S08]  /*1c8a0*/  LDL.LU.64 R18, [R1+0x618] ;  /* 0x0006180001127983 */ /* 0x000eb00000300a00 */
[----:B------:R0:W-:Y:S02]  /*1c8b0*/  STL.64 [R1+0x350], R4 ;  /* 0x0003500401007387 */ /* 0x0001e40000100a00 */
[----:B------:R-:W-:Y:S01]  /*1c8c0*/  STL.64 [R1+0x358], R6 ;  /* 0x0003580601007387 */ /* 0x000fe20000100a00 */
[----:B0-----:R-:W3:Y:S01]  /*1c8d0*/  LDL.LU.64 R4, [R1+0x3068] ;  /* 0x0030680001047983 */ /* 0x001ee20000300a00 */
[----:B------:R0:W-:Y:S03]  /*1c8e0*/  STL.64 [R1+0x2ff0], R20 ;  /* 0x002ff01401007387 */ /* 0x0001e60000100a00 */
[----:B0-----:R-:W4:Y:S01]  /*1c8f0*/  LDL.64 R20, [R1+0x70] ;  /* 0x0000700001147983 */ /* 0x001f220000100a00 */
[C---:B---3--:R-:W-:Y:S01]  /*1c900*/  HMMA.16816.F32 R8, R24.reuse, R4, R8 ;  /* 0x000000041808723c */ /* 0x048fe20000001808 */
[----:B------:R-:W-:Y:S11]  /*1c910*/  IMAD.MOV.U32 R0, RZ, RZ, R5 ;  /* 0x000000ffff007224 */ /* 0x000ff600078e0005 */
[----:B------:R-:W-:Y:S11]  /*1c920*/  @!UPT UIADD3 URZ, URZ, URZ, URZ ;  /* 0x0000003f3f3ff290 */ /* 0x000ff6000fffe03f */
[----:B------:R0:W-:Y:S01]  /*1c930*/  STL.64 [R1+0x340], R8 ;  /* 0x0003400801007387 */ /* 0x0001e20000100a00 */
[----:B------:R1:W-:Y:S03]  /*1c940*/  STL.64 [R1+0x348], R10 ;  /* 0x0003480a01007387 */ /* 0x0003e60000100a00 */
[----:B0-----:R-:W2:Y:S01]  /*1c950*/  LDL.LU.64 R8, [R1+0x3060] ;  /* 0x0030600001087983 */ /* 0x001ea20000300a00 */
[----:B-1----:R-:W-:Y:S02]  /*1c960*/  IMAD.MOV.U32 R10, RZ, RZ, R4 ;  /* 0x000000ffff0a7224 */ /* 0x002fe400078e0004 */
[----:B------:R-:W2:Y:S02]  /*1c970*/  LDL.LU.64 R6, [R1+0x3058] ;  /* 0x0030580001067983 */ /* 0x000ea40000300a00 */
[----:B------:R-:W2:Y:S01]  /*1c980*/  LDL.LU.64 R4, [R1+0x3050] ;  /* 0x0030500001047983 */ /* 0x000ea20000300a00 */
[----:B----4-:R-:W-:Y:S11]  /*1c990*/  HMMA.16816.F32 R24, R24, R20, R12 ;  /* 0x000000141818723c */ /* 0x010ff6000000180c */
[----:B------:R-:W-:Y:S11]  /*1c9a0*/  @!UPT UIADD3 URZ, URZ, URZ, URZ ;  /* 0x0000003f3f3ff290 */ /* 0x000ff6000fffe03f */
[----:B------:R-:W-:Y:S01]  /*1c9b0*/  @!UPT UIADD3 URZ, URZ, URZ, URZ ;  /* 0x0000003f3f3ff290 */ /* 0x000fe2000fffe03f */
[----:B------:R0:W-:Y:S02]  /*1c9c0*/  STL.64 [R1+0x2a0], R24 ;  /* 0x0002a01801007387 */ /* 0x0001e40000100a00 */
[----:B0-----:R-:W-:Y:S02]  /*1c9d0*/  IMAD.MOV.U32 R24, RZ, RZ, R10 ;  /* 0x000000ffff187224 */ /* 0x001fe400078e000a */
[----:B------:R-:W-:Y:S02]  /*1c9e0*/  IMAD.MOV.U32 R13, RZ, RZ, R20 ;  /* 0x000000ffff0d7224 */ /* 0x000fe400078e0014 */
[----:B------:R-:W-:Y:S01]  /*1c9f0*/  IMAD.MOV.U32 R12, RZ, RZ, R21 ;  /* 0x000000ffff0c7224 */ /* 0x000fe200078e0015 */
[----:B------:R-:W-:Y:S01]  /*1ca00*/  STL.64 [R1+0x2a8], R26 ;  /* 0x0002a81a01007387 */ /* 0x000fe20000100a00 */
[----:B------:R-:W3:Y:S02]  /*1ca10*/  LDL.LU.64 R20, [R1+0x120] ;  /* 0x0001200001147983 */ /* 0x000ee40000300a00 */
[----:B------:R-:W3:Y:S01]  /*1ca20*/  LDL.LU.64 R22, [R1+0x128] ;  /* 0x0001280001167983 */ /* 0x000ee20000300a00 */
[C---:B--2---:R-:W-:Y:S01]  /*1ca30*/  HMMA.16816.F32 R8, R4.reuse, R8, R16 ;  /* 0x000000080408723c */ /* 0x044fe20000001810 */
[----:B------:R-:W2:Y:S01]  /*1ca40*/  LDL.LU.64 R18, [R1+0x3048] ;  /* 0x0030480001127983 */ /* 0x000ea20000300a00 */
[----:B------:R-:W2:Y:S11]  /*1ca50*/  LDL.LU.64 R16, [R1+0x3040] ;  /* 0x0030400001107983 */ /* 0x000eb60000300a00 */
[----:B------:R-:W-:Y:S10]  /*1ca60*/  @!UPT UIADD3 URZ, URZ, URZ, URZ ;  /* 0x0000003f3f3ff290 */ /* 0x000ff4000fffe03f */
[----:B------:R0:W-:Y:S01]  /*1ca70*/  STL.64 [R1+0x290], R8 ;  /* 0x0002900801007387 */ /* 0x0001e20000100a00 */
[----:B------:R2:W-:Y:S03]  /*1ca80*/  STL.64 [R1+0x298], R10 ;  /* 0x0002980a01007387 */ /* 0x0005e60000100a00 */
[----:B0-----:R-:W2:Y:S02]  /*1ca90*/  LDL.LU.64 R8, [R1+0x3038] ;  /* 0x0030380001087983 */ /* 0x001ea40000300a00 */
[C---:B--2---:R-:W-:Y:S02]  /*1caa0*/  HMMA.16816.F32 R8, R4.reuse, R8, R16 ;  /* 0x000000080408723c */ /* 0x044fe40000001810 */
[----:B------:R-:W2:Y:S01]  /*1cab0*/  LDL.LU.64 R18, [R1+0x3030] ;  /* 0x0030300001127983 */ /* 0x000ea20000300a00 */
[----:B------:R-:W2:Y:S11]  /*1cac0*/  LDL.LU.64 R16, [R1+0x3028] ;  /* 0x0030280001107983 */ /* 0x000eb60000300a00 */
[----:B------:R-:W-:Y:S09]  /*1cad0*/  @!UPT UIADD3 URZ, URZ, URZ, URZ ;  /* 0x0000003f3f3ff290 */ /* 0x000ff2000fffe03f */
[----:B------:R0:W-:Y:S01]  /*1cae0*/  STL.64 [R1+0x280], R8 ;  /* 0x0002800801007387 */ /* 0x0001e20000100a00 */
[----:B------:R-:W-:Y:S03]  /*1caf0*/  STL.64 [R1+0x288], R10 ;  /* 0x0002880a01007387 */ /* 0x000fe60000100a00 */
[----:B0-----:R-:W2:Y:S01]  /*1cb00*/  LDL.LU.64 R8, [R1+0x3020] ;  /* 0x0030200001087983 */ /* 0x001ea20000300a00 */
[----:B------:R-:W-:Y:S01]  /*1cb10*/  IMAD.MOV.U32 R25, RZ, RZ, R0 ;  /* 0x000000ffff197224 */ /* 0x000fe200078e0000 */
[C---:B--2---:R-:W-:Y:S01]  /*1cb20*/  HMMA.16816.F32 R16, R4.reuse, R8, R16 ;  /* 0x000000080410723c */ /* 0x044fe20000001810 */
[----:B------:R-:W-:Y:S02]  /*1cb30*/  IMAD.MOV.U32 R0, RZ, RZ, R8 ;  /* 0x000000ffff007224 */ /* 0x000fe400078e0008 */
[----:B------:R-:W-:Y:S11]  /*1cb40*/  IMAD.MOV.U32 R28, RZ, RZ, R9 ;  /* 0x000000ffff1c7224 */ /* 0x000ff600078e0009 */
[----:B------:R-:W-:Y:S09]  /*1cb50*/  @!UPT UIADD3 URZ, URZ, URZ, URZ ;  /* 0x0000003f3f3ff290 */ /* 0x000ff2000fffe03f */
[----:B------:R-:W-:Y:S01]  /*1cb60*/  STL.64 [R1+0x270], R16 ;  /* 0x0002701001007387 */ /* 0x000fe20000100a00 */
[----:B------:R0:W-:Y:S03]  /*1cb70*/  STL.64 [R1+0x278], R18 ;  /* 0x0002781201007387 */ /* 0x0001e60000100a00 */
[----:B0-----:R-:W2:Y:S01]  /*1cb80*/  LDL.LU.64 R18, [R1+0x3018] ;  /* 0x0030180001127983 */ /* 0x001ea20000300a00 */
[----:B------:R-:W2:Y:S02]  /*1cb90*/  LDL.LU.64 R16, [R1+0x3010] ;  /* 0x0030100001107983 */ /* 0x000ea40000300a00 */
[----:B------:R-:W4:Y:S02]  /*1cba0*/  LDL.LU.64 R10, [R1+0x3008] ;  /* 0x00300800010a7983 */ /* 0x000f240000300a00 */
[----:B------:R-:W2:Y:S02]  /*1cbb0*/  LDL.LU.64 R8, [R1+0x3000] ;  /* 0x0030000001087983 */ /* 0x000ea40000300a00 */
[----:B--2---:R-:W-:Y:S11]  /*1cbc0*/  HMMA.16816.F32 R16, R4, R8, R16 ;  /* 0x000000080410723c */ /* 0x004ff60000001810 */
[----:B------:R-:W-:Y:S11]  /*1cbd0*/  @!UPT UIADD3 URZ, URZ, URZ, URZ ;  /* 0x0000003f3f3ff290 */ /* 0x000ff6000fffe03f */
[----:B------:R-:W-:Y:S01]  /*1cbe0*/  @!UPT UIADD3 URZ, URZ, URZ, URZ ;  /* 0x0000003f3f3ff290 */ /* 0x000fe2000fffe03f */
[----:B------:R0:W-:Y:S01]  /*1cbf0*/  STL.64 [R1+0x260], R16 ;  /* 0x0002601001007387 */ /* 0x0001e20000100a00 */
[----:B------:R-:W-:Y:S03]  /*1cc00*/  STL.64 [R1+0x268], R18 ;  /* 0x0002681201007387 */ /* 0x000fe60000100a00 */
[----:B0-----:R-:W3:Y:S01]  /*1cc10*/  LDL.LU.64 R16, [R1+0x2ff8] ;  /* 0x002ff80001107983 */ /* 0x001ee20000300a00 */
[----:B----4-:R-:W-:Y:S02]  /*1cc20*/  STL.64 [R1+0x2fc0], R10 ;  /* 0x002fc00a01007387 */ /* 0x010fe40000100a00 */
[----:B------:R0:W-:Y:S02]  /*1cc30*/  STL.64 [R1+0x2fb8], R8 ;  /* 0x002fb80801007387 */ /* 0x0001e40000100a00 */
[----:B0-----:R-:W-:Y:S02]  /*1cc40*/  IMAD.MOV.U32 R8, RZ, RZ, R13 ;  /* 0x000000ffff087224 */ /* 0x001fe400078e000d */
[----:B------:R-:W-:-:S02]  /*1cc50*/  IMAD.MOV.U32 R9, RZ, RZ, R12 ;  /* 0x000000ffff097224 */ /* 0x000fc400078e000c */
[----:B------:R-:W-:Y:S04]  /*1cc60*/  LDSM.16.MT88.4 R12, [R29+0x300] ;  /* 0x000300001d0c783b */ /* 0x000fe80000004200 */
[----:B------:R0:W-:Y:S04]  /*1cc70*/  STL.64 [R1+0x2fe8], R8 ;  /* 0x002fe80801007387 */ /* 0x0001e80000100a00 */
[----:B0-----:R-:W2:Y:S01]  /*1cc80*/  LDL.LU.64 R8, [R1+0x4a0] ;  /* 0x0004a00001087983 */ /* 0x001ea20000300a00 */
[----:B------:R-:W2:Y:S01]  /*1cc90*/  LDL.LU.64 R10, [R1+0x4a8] ;  /* 0x0004a800010a7983 */ /* 0x000ea20000300a00 */
[C---:B---3--:R-:W-:Y:S02]  /*1cca0*/  HMMA.16816.F32 R16, R4.reuse, R16, R20 ;  /* 0x000000100410723c */ /* 0x048fe40000001814 */
[----:B------:R-:W3:Y:S11]  /*1ccb0*/  LDL.LU.64 R20, [R1+0x2ff0] ;  /* 0x002ff00001147983 */ /* 0x000ef60000300a00 */
[----:B------:R-:W-:Y:S10]  /*1ccc0*/  @!UPT UIADD3 URZ, URZ, URZ, URZ ;  /* 0x0000003f3f3ff290 */ /* 0x000ff4000fffe03f */
[----:B------:R-:W-:Y:S01]  /*1ccd0*/  STL.64 [R1+0x250], R16 ;  /* 0x0002501001007387 */ /* 0x000fe20000100a00 */
[----:B------:R-:W-:Y:S02]  /*1cce0*/  STL.64 [R1+0x258], R18 ;  /* 0x0002581201007387 */ /* 0x000fe40000100a00 */
[----:B------:R-:W0:Y:S02]  /*1ccf0*/  LDSM.16.MT88.4 R16, [R29+0x380] ;  /* 0x000380001d10783b */ /* 0x000e240000004200 */
[----:B0-----:R-:W-:Y:S02]  /*1cd00*/  STL.64 [R1+0x2f78], R18 ;  /* 0x002f781201007387 */ /* 0x001fe40000100a00 */
[----:B------:R0:W-:Y:S02]  /*1cd10*/  STL.64 [R1+0x2f70], R16 ;  /* 0x002f701001007387 */ /* 0x0001e40000100a00 */
[----:B0-----:R-:W3:Y:S01]  /*1cd20*/  LDL.LU.64 R16, [R1+0x470] ;  /* 0x0004700001107983 */ /* 0x001ee20000300a00 */
[----:B------:R-:W3:Y:S01]  /*1cd30*/  LDL.LU.64 R18, [R1+0x478] ;  /* 0x0004780001127983 */ /* 0x000ee20000300a00 */
[C---:B--2---:R-:W-:Y:S08]  /*1cd40*/  HMMA.16816.F32 R24, R4.reuse, R24, R8 ;  /* 0x000000180418723c */ /* 0x044ff00000001808 */
[----:B---3--:R-:W-:Y:S01]  /*1cd50*/  HMMA.16816.F32 R20, R4, R20, R16 ;  /* 0x000000140414723c */ /* 0x008fe20000001810 */
[----:B------:R-:W2:Y:S11]  /*1cd60*/  LDL.LU.64 R16, [R1+0x10] ;  /* 0x0000100001107983 */ /* 0x000eb60000300a00 */
[----:B------:R-:W-:Y:S11]  /*1cd70*/  @!UPT UIADD3 URZ, URZ, URZ, URZ ;  /* 0x0000003f3f3ff290 */ /* 0x000ff6000fffe03f */
[----:B------:R-:W-:Y:S01]  /*1cd80*/  STL.64 [R1+0x240], R20 ;  /* 0x0002401401007387 */ /* 0x000fe20000100a00 */
[----:B------:R-:W-:Y:S02]  /*1cd90*/  STL.64 [R1+0x248], R22 ;  /* 0x0002481601007387 */ /* 0x000fe40000100a00 */
[----:B------:R-:W0:Y:S02]  /*1cda0*/  LDSM.16.MT88.4 R20, [R29+0x4000] ;  /* 0x004000001d14783b */ /* 0x000e240000004200 */
[----:B0-----:R-:W-:Y:S02]  /*1cdb0*/  STL.64 [R1+0x2ec8], R22 ;  /* 0x002ec81601007387 */ /* 0x001fe40000100a00 */
[----:B------:R0:W-:Y:S02]  /*1cdc0*/  STL.64 [R1+0x2ec0], R20 ;  /* 0x002ec01401007387 */ /* 0x0001e40000100a00 */
[----:B0-----:R-:W3:Y:S01]  /*1cdd0*/  LDL.LU.64 R20, [R1+0x490] ;  /* 0x0004900001147983 */ /* 0x001ee20000300a00 */
[----:B------:R-:W3:Y:S02]  /*1cde0*/  LDL.LU.64 R22, [R1+0x498] ;  /* 0x0004980001167983 */ /* 0x000ee40000300a00 */
[----:B------:R-:W3:Y:S02]  /*1cdf0*/  LDL.LU.64 R8, [R1+0x2fe8] ;  /* 0x002fe80001087983 */ /* 0x000ee40000300a00 */
[----:B------:R-:W-:Y:S01]  /*1ce00*/  STL.64 [R1+0x230], R24 ;  /* 0x0002301801007387 */ /* 0x000fe20000100a00 */
[----:B------:R-:W-:Y:S02]  /*1ce10*/  STL.64 [R1+0x238], R26 ;  /* 0x0002381a01007387 */ /* 0x000fe40000100a00 */
[----:B------:R-:W0:Y:S02]  /*1ce20*/  LDSM.16.MT88.4 R24, [R29+0x4080] ;  /* 0x004080001d18783b */ /* 0x000e240000004200 */
[----:B0-----:R-:W-:Y:S02]  /*1ce30*/  STL.64 [R1+0x2e28], R26 ;  /* 0x002e281a01007387 */ /* 0x001fe40000100a00 */
[----:B------:R0:W-:Y:S02]  /*1ce40*/  STL.64 [R1+0x2e20], R24 ;  /* 0x002e201801007387 */ /* 0x0001e40000100a00 */
[----:B0-----:R-:W-:-:S02]  /*1ce50*/  IMAD.MOV.U32 R24, RZ, RZ, R0 ;  /* 0x000000ffff187224 */ /* 0x001fc400078e0000 */
[----:B------:R-:W-:Y:S01]  /*1ce60*/  IMAD.MOV.U32 R25, RZ, RZ, R28 ;  /* 0x000000ffff197224 */ /* 0x000fe200078e001c */
[----:B------:R-:W4:Y:S01]  /*1ce70*/  LDL.LU R0, [R1+0x2fe0] ;  /* 0x002fe00001007983 */ /* 0x000f220000300800 */
[----:B------:R-:W2:Y:S02]  /*1ce80*/  LDL.LU R28, [R1+0x2fdc] ;  /* 0x002fdc00011c7983 */ /* 0x000ea40000300800 */
[----:B------:R-:W2:Y:S02]  /*1ce90*/  LDL R26, [R1+0x8] ;  /* 0x00000800011a7983 */ /* 0x000ea40000100800 */
[----:B------:R-:W2:Y:S01]  /*1cea0*/  LDL R27, [R1+0xc] ;  /* 0x00000c00011b7983 */ /* 0x000ea20000100800 */
[----:B---3--:R-:W-:Y:S01]  /*1ceb0*/  HMMA.16816.F32 R4, R4, R8, R20 ;  /* 0x000000080404723c */ /* 0x008fe20000001814 */
[----:B--2---:R-:W-:Y:S01]  /*1cec0*/  STL.64 [R1+0x2fd0], R26 ;  /* 0x002fd01a01007387 */ /* 0x004fe20000100a00 */
[----:B------:R-:W-:Y:S02]  /*1ced0*/  STL.64 [R1+0x2fc8], R24 ;  /* 0x002fc81801007387 */ /* 0x000fe40000100a00 */
[----:B------:R-:W2:Y:S02]  /*1cee0*/  LDL.LU.64 R20, [R1+0x650] ;  /* 0x0006500001147983 */ /* 0x000ea40000300a00 */
[----:B------:R-:W2:Y:S11]  /*1cef0*/  LDL.LU.64 R22, [R1+0x658] ;  /* 0x0006580001167983 */ /* 0x000eb60000300a00 */
[----:B------:R-:W-:Y:S06]  /*1cf00*/  @!UPT UIADD3 URZ, URZ, URZ, URZ ;  /* 0x0000003f3f3ff290 */ /* 0x000fec000fffe03f */
[----:B------:R-:W-:Y:S01]  /*1cf10*/  STL.64 [R1+0x180], R4 ;  /* 0x0001800401007387 */ /* 0x000fe20000100a00 */
[----:B------:R-:W-:Y:S02]  /*1cf20*/  STL.64 [R1+0x188], R6 ;  /* 0x0001880601007387 */ /* 0x000fe40000100a00 */
[----:B------:R0:W1:Y:S02]  /*1cf30*/  LDSM.16.MT88.4 R4, [R29+0x4100] ;  /* 0x004100001d04783b */ /* 0x0000640000004200 */
[----:B0-----:R-:W3:Y:S02]  /*1cf40*/  LDL.LU R29, [R1+0x2fd8] ;  /* 0x002fd800011d7983 */ /* 0x001ee40000300800 */
[----:B------:R-:W2:Y:S02]  /*1cf50*/  LDL.LU.64 R24, [R1+0x640] ;  /* 0x0006400001187983 */ /* 0x000ea40000300a00 */
[----:B------:R-:W2:Y:S02]  /*1cf60*/  LDL.LU.64 R26, [R1+0x648] ;  /* 0x00064800011a7983 */ /* 0x000ea40000300a00 */
[----:B------:R-:W2:Y:S01]  /*1cf70*/  LDL.LU.64 R8, [R1+0x630] ;  /* 0x0006300001087983 */ /* 0x000ea20000300a00 */
[----:B------:R-:W2:Y:S04]  /*1cf80*/  LDL.LU.64 R10, [R1+0x638] ;  /* 0x00063800010a7983 */ /* 0x000ea80000300a00 */
[----:B-1----:R-:W-:Y:S01]  /*1cf90*/  STL.64 [R1+0x2db8], R6 ;  /* 0x002db80601007387 */ /* 0x002fe20000100a00 */
[----:B------:R0:W-:Y:S03]  /*1cfa0*/  STL.64 [R1+0x2db0], R4 ;  /* 0x002db00401007387 */ /* 0x0001e60000100a00 */
[----:B0-----:R-:W2:Y:S01]  /*1cfb0*/  LDL.LU.64 R4, [R1+0x70] ;  /* 0x0000700001047983 */ /* 0x001ea20000300a00 */
[----:B------:R-:W2:Y:S03]  /*1cfc0*/  LDL.64 R6, [R1+0x78] ;  /* 0x0000780001067983 */ /* 0x000ea60000100a00 */
[----:B--2---:R-:W-:Y:S01]  /*1cfd0*/  STL.64 [R1+0x2f88], R6 ;  /* 0x002f880601007387 */ /* 0x004fe20000100a00 */
[----:B------:R0:W-:Y:S03]  /*1cfe0*/  STL.64 [R1+0x2f80], R4 ;  /* 0x002f800401007387 */ /* 0x0001e60000100a00 */
[----:B0-----:R-:W2:Y:S04]  /*1cff0*/  LDL.LU.64 R4, [R1+0x60] ;  /* 0x0000600001047983 */ /* 0x001ea80000300a00 */
[----:B--2---:R0:W-:Y:S04]  /*1d000*/  STL.64 [R1+0x2f90], R4 ;  /* 0x002f900401007387 */ /* 0x0041e80000100a00 */
[----:B0-----:R-:W2:Y:S04]  /*1d010*/  LDL.LU.64 R4, [R1+0x50] ;  /* 0x0000500001047983 */ /* 0x001ea80000300a00 */
[----:B--2---:R0:W-:Y:S04]  /*1d020*/  STL.64 [R1+0x2fa8], R4 ;  /* 0x002fa80401007387 */ /* 0x0041e80000100a00 */
[----:B0-----:R-:W2:Y:S04]  /*1d030*/  LDL.LU.64 R4, [R1+0x30] ;  /* 0x0000300001047983 */ /* 0x001ea80000300a00 */
[----:B--2---:R0:W-:Y:S04]  /*1d040*/  STL.64 [R1+0x2fb0], R4 ;  /* 0x002fb00401007387 */ /* 0x0041e80000100a00 */
[----:B0-----:R-:W2:Y:S01]  /*1d050*/  LDL.LU.64 R4, [R1+0x20] ;  /* 0x0000200001047983 */ /* 0x001ea20000300a00 */
[C---:B------:R-:W-:Y:S08]  /*1d060*/  HMMA.16816.F32 R24, R12.reuse, R16, R24 ;  /* 0x000000100c18723c */ /* 0x040ff00000001818 */
[----:B--2---:R-:W-:Y:S11]  /*1d070*/  HMMA.16816.F32 R20, R12, R4, R20 ;  /* 0x000000040c14723c */ /* 0x004ff60000001814 */
[----:B------:R-:W-:Y:S11]  /*1d080*/  @!UPT UIADD3 URZ, URZ, URZ, URZ ;  /* 0x0000003f3f3ff290 */ /* 0x000ff6000fffe03f */
[----:B------:R-:W-:Y:S01]  /*1d090*/  @!UPT UIADD3 URZ, URZ, URZ, URZ ;  /* 0x0000003f3f3ff290 */ /* 0x000fe2000fffe03f */
[----:B------:R0:W-:Y:S01]  /*1d0a0*/  STL.64 [R1+0x170], R20 ;  /* 0x0001701401007387 */ /* 0x0001e20000100a00 */
[----:B------:R-:W-:Y:S02]  /*1d0b0*/  STL.64 [R1+0x178], R22 ;  /* 0x0001781601007387 */ /* 0x000fe40000100a00 */
[----:B0-----:R-:W-:Y:S02]  /*1d0c0*/  IMAD.MOV.U32 R21, RZ, RZ, R4 ;  /* 0x000000ffff157224 */ /* 0x001fe400078e0004 */
[----:B------:R-:W-:Y:S02]  /*1d0d0*/  IMAD.MOV.U32 R20, RZ, RZ, R5 ;  /* 0x000000ffff147224 */ /* 0x000fe400078e0005 */
[----:B------:R-:W2:Y:S01]  /*1d0e0*/  LDL.LU.64 R4, [R1+0x620] ;  /* 0x0006200001047983 */ /* 0x000ea20000300a00 */
[----:B------:R-:W2:Y:S02]  /*1d0f0*/  LDL.LU.64 R6, [R1+0x628] ;  /* 0x0006280001067983 */ /* 0x000ea40000300a00 */
[----:B------:R-:W-:Y:S02]  /*1d100*/  STL.64 [R1+0x160], R24 ;  /* 0x0001601801007387 */ /* 0x000fe40000100a00 */
[----:B------:R0:W-:Y:S02]  /*1d110*/  STL.64 [R1+0x168], R26 ;  /* 0x0001681a01007387 */ /* 0x0001e40000100a00 */
[----:B0-----:R-:W2:Y:S01]  /*1d120*/  LDL.LU.64 R26, [R1+0x2fd0] ;  /* 0x002fd000011a7983 */ /* 0x001ea20000300a00 */
[----:B------:R-:W2:Y:S02]  /*1d130*/  LDL.LU.64 R24, [R1+0x2fc8] ;  /* 0x002fc80001187983 */ /* 0x000ea40000300a00 */
[----:B------:R-:W-:-:S02]  /*1d140*/  IMAD.MOV.U32 R23, RZ, RZ, R16 ;  /* 0x000000ffff177224 */ /* 0x000fc400078e0010 */
[----:B------:R-:W-:-:S05]  /*1d150*/  IMAD.MOV.U32 R22, RZ, RZ, R17 ;  /* 0x000000ffff167224 */ /* 0x000fca00078e0011 */
[----:B------:R-:W-:Y:S01]  /*1d160*/  STL.64 [R1+0x2fa0], R22 ;  /* 0x002fa01601007387 */ /* 0x000fe20000100a00 */
[----:B------:R0:W-:Y:S03]  /*1d170*/  STL.64 [R1+0x2f98], R20 ;  /* 0x002f981401007387 */ /* 0x0001e60000100a00 */
[----:B0-----:R-:W3:Y:S01]  /*1d180*/  LDL.LU.64 R20, [R1+0x4d0] ;  /* 0x0004d00001147983 */ /* 0x001ee20000300a00 */
[----:B------:R-:W3:Y:S02]  /*1d190*/  LDL.LU.64 R22, [R1+0x4d8] ;  /* 0x0004d80001167983 */ /* 0x000ee40000300a00 */
[----:B------:R-:W3:Y:S02]  /*1d1a0*/  LDL.LU.64 R16, [R1+0x480] ;  /* 0x0004800001107983 */ /* 0x000ee40000300a00 */
[----:B------:R-:W3:Y:S01]  /*1d1b0*/  LDL.LU.64 R18, [R1+0x488] ;  /* 0x0004880001127983 */ /* 0x000ee20000300a00 */
[C---:B--2---:R-:W-:Y:S11]  /*1d1c0*/  HMMA.16816.F32 R8, R12.reuse, R24, R8 ;  /* 0x000000180c08723c */ /* 0x044ff60000001808 */
[----:B------:R-:W-:Y:S11]  /*1d1d0*/  @!UPT UIADD3 URZ, URZ, URZ, URZ ;  /* 0x0000003f3f3ff290 */ /* 0x000ff6000fffe03f */
[----:B------:R-:W-:Y:S01]  /*1d1e0*/  @!UPT UIADD3 URZ, URZ, URZ, URZ ;  /* 0x0000003f3f3ff290 */ /* 0x000fe2000fffe03f */
[----:B------:R-:W-:Y:S01]  /*1d1f0*/  STL.64 [R1+0x150], R8 ;  /* 0x0001500801007387 */ /* 0x000fe20000100a00 */
[----:B------:R0:W-:Y:S03]  /*1d200*/  STL.64 [R1+0x158], R10 ;  /* 0x0001580a01007387 */ /* 0x0001e60000100a00 */
[----:B0-----:R-:W2:Y:S01]  /*1d210*/  LDL.LU.64 R10, [R1+0x2fc0] ;  /* 0x002fc000010a7983 */ /* 0x001ea20000300a00 */
[----:B------:R-:W2:Y:S02]  /*1d220*/  LDL.LU.64 R8, [R1+0x2fb8] ;  /* 0x002fb80001087983 */ /* 0x000ea40000300a00 */
[----:B------:R-:W-:Y:S02]  /*1d230*/  STL.64 [R1+0x2f40], R26 ;  /* 0x002f401a01007387 */ /* 0x000fe40000100a00 */
[----:B------:R0:W-:Y:S02]  /*1d240*/  STL.64 [R1+0x2f38], R24 ;  /* 0x002f381801007387 */ /* 0x0001e40000100a00 */
[----:B0-----:R-:W3:Y:S01]  /*1d250*/  LDL.LU.64 R24, [R1+0x4c0] ;  /* 0x0004c00001187983 */ /* 0x001ee20000300a00 */
[----:B------:R-:W3:Y:S01]  /*1d260*/  LDL.LU.64 R26, [R1+0x4c8] ;  /* 0x0004c800011a7983 */ /* 0x000ee20000300a00 */
[C---:B--2---:R-:W-:Y:S11]  /*1d270*/  HMMA.16816.F32 R4, R12.reuse, R8, R4 ;  /* 0x000000080c04723c */ /* 0x044ff60000001804 */
[----:B------:R-:W-:Y:S11]  /*1d280*/  @!UPT UIADD3 URZ, URZ, URZ, URZ ;  /* 0x0000003f3f3ff290 */ /* 0x000ff6000fffe03f */
[----:B------:R-:W-:Y:S01]  /*1d290*/  @!UPT UIADD3 URZ, URZ, URZ, URZ ;  /* 0x0000003f3f3ff290 */ /* 0x000fe2000fffe03f */
[----:B------:R0:W-:Y:S01]  /*1d2a0*/  STL.64 [R1+0x140], R4 ;  /* 0x0001400401007387 */ /* 0x0001e20000100a00 */
[----:B------:R-:W-:Y:S03]  /*1d2b0*/  STL.64 [R1+0x148], R6 ;  /* 0x0001480601007387 */ /* 0x000fe60000100a00 */
[----:B0-----:R-:W2:Y:S01]  /*1d2c0*/  LDL.LU.64 R4, [R1+0x2fb0] ;  /* 0x002fb00001047983 */ /* 0x001ea20000300a00 */
[----:B------:R-:W-:Y:S02]  /*1d2d0*/  STL.64 [R1+0x2f30], R10 ;  /* 0x002f300a01007387 */ /* 0x000fe40000100a00 */
[----:B------:R0:W-:Y:S02]  /*1d2e0*/  STL.64 [R1+0x2f28], R8 ;  /* 0x002f280801007387 */ /* 0x0001e40000100a00 */
[----:B0-----:R-:W2:Y:S01]  /*1d2f0*/  LDL.LU.64 R8, [R1+0x4e0] ;  /* 0x0004e00001087983 */ /* 0x001ea20000300a00 */
[----:B------:R-:W2:Y:S02]  /*1d300*/  LDL.LU.64 R10, [R1+0x4e8] ;  /* 0x0004e800010a7983 */ /* 0x000ea40000300a00 */
[C---:B--2---:R-:W-:Y:S11]  /*1d310*/  HMMA.16816.F32 R8, R12.reuse, R4, R8 ;  /* 0x000000040c08723c */ /* 0x044ff60000001808 */
[----:B------:R-:W-:Y:S11]  /*1d320*/  @!UPT UIADD3 URZ, URZ, URZ, URZ ;  /* 0x0000003f3f3ff290 */ /* 0x000ff6000fffe03f */
[----:B------:R-:W-:Y:S01]  /*1d330*/  @!UPT UIADD3 URZ, URZ, URZ, URZ ;  /* 0x0000003f3f3ff290 */ /* 0x000fe2000fffe03f */
[----:B------:R0:W-:Y:S01]  /*1d340*/  STL.64 [R1+0x130], R8 ;  /* 0x0001300801007387 */ /* 0x0001e20000100a00 */
[----:B------:R1:W-:Y:S02]  /*1d350*/  STL.64 [R1+0x138], R10 ;  /* 0x0001380a01007387 */ /* 0x0003e40000100a00 */
[----:B0-----:R-:W-:Y:S02]  /*1d360*/  IMAD.MOV.U32 R9, RZ, RZ, R4 ;  /* 0x000000ffff097224 */ /* 0x001fe400078e0004 */
[----:B------:R-:W-:Y:S02]  /*1d370*/  IMAD.MOV.U32 R8, RZ, RZ, R5 ;  /* 0x000000ffff087224 */ /* 0x000fe400078e0005 */
[----:B------:R-:W3:Y:S02]  /*1d380*/  LDL.LU.64 R4, [R1+0x2fa8] ;  /* 0x002fa80001047983 */ /* 0x000ee40000300a00 */
[----:B---3--:R-:W-:Y:S01]  /*1d390*/  HMMA.16816.F32 R20, R12, R4, R20 ;  /* 0x000000040c14723c */ /* 0x008fe20000001814 */
[----:B-1----:R-:W-:-:S02]  /*1d3a0*/  IMAD.MOV.U32 R11, RZ, RZ, R4 ;  /* 0x000000ffff0b7224 */ /* 0x002fc400078e0004 */
[----:B------:R-:W-:Y:S11]  /*1d3b0*/  IMAD.MOV.U32 R10, RZ, RZ, R5 ;  /* 0x000000ffff0a7224 */ /* 0x000ff600078e0005 */
[----:B------:R-:W-:Y:S09]  /*1d3c0*/  @!UPT UIADD3 URZ, URZ, URZ, URZ ;  /* 0x0000003f3f3ff290 */ /* 0x000ff2000fffe03f */
[----:B------:R-:W-:Y:S01]  /*1d3d0*/  STL.64 [R1+0x120], R20 ;  /* 0x0001201401007387 */ /* 0x000fe20000100a00 */
[----:B------:R0:W-:Y:S03]  /*1d3e0*/  STL.64 [R1+0x128], R22 ;  /* 0x0001281601007387 */ /* 0x0001e60000100a00 */
[----:B0-----:R-:W2:Y:S01]  /*1d3f0*/  LDL.LU.64 R22, [R1+0x2fa0] ;  /* 0x002fa00001167983 */ /* 0x001ea20000300a00 */
[----:B------:R-:W3:Y:S02]  /*1d400*/  LDL.LU.64 R20, [R1+0x2f98] ;  /* 0x002f980001147983 */ /* 0x000ee40000300a00 */
[----:B------:R-:W2:Y:S02]  /*1d410*/  LDL.LU.64 R4, [R1+0x2f90] ;  /* 0x002f900001047983 */ /* 0x000ea40000300a00 */
[C---:B--2---:R-:W-:Y:S11]  /*1d420*/  HMMA.16816.F32 R24, R12.reuse, R4, R24 ;  /* 0x000000040c18723c */ /* 0x044ff60000001818 */
[----:B------:R-:W-:Y:S11]  /*1d430*/  @!UPT UIADD3 URZ, URZ, URZ, URZ ;  /* 0x0000003f3f3ff290 */ /* 0x000ff6000fffe03f */
[----:B------:R-:W-:Y:S01]  /*1d440*/  @!UPT UIADD3 URZ, URZ, URZ, URZ ;  /* 0x0000003f3f3ff290 */ /* 0x000fe2000fffe03f */
[----:B------:R0:W-:Y:S01]  /*1d450*/  STL.64 [R1+0x110], R24 ;  /* 0x0001101801007387 */ /* 0x0001e20000100a00 */
[----:B------:R-:W-:Y:S02]  /*1d460*/  STL.64 [R1+0x118], R26 ;  /* 0x0001181a01007387 */ /* 0x000fe40000100a00 */
[----:B------:R-:W2:Y:S02]  /*1d470*/  LDL.LU.64 R6, [R1+0x2f88] ;  /* 0x002f880001067983 */ /* 0x000ea40000300a00 */
[----:B0-----:R-:W-:Y:S02]  /*1d480*/  IMAD.MOV.U32 R25, RZ, RZ, R4 ;  /* 0x000000ffff197224 */ /* 0x001fe400078e0004 */
[----:B------:R-:W-:Y:S02]  /*1d490*/  IMAD.MOV.U32 R24, RZ, RZ, R5 ;  /* 0x000000ffff187224 */ /* 0x000fe400078e0005 */
[----:B------:R-:W2:Y:S02]  /*1d4a0*/  LDL.LU.64 R4, [R1+0x2f80] ;  /* 0x002f800001047983 */ /* 0x000ea40000300a00 */
[----:B--2---:R-:W-:Y:S02]  /*1d4b0*/  HMMA.16816.F32 R12, R12, R4, R16 ;  /* 0x000000040c0c723c */ /* 0x004fe40000001810 */
[----:B------:R-:W2:Y:S01]  /*1d4c0*/  LDL.LU.64 R18, [R1+0x2f78] ;  /* 0x002f780001127983 */ /* 0x000ea20000300a00 */
[----:B------:R-:W2:Y:S02]  /*1d4d0*/  LDL.LU.64 R16, [R1+0x2f70] ;  /* 0x002f700001107983 */ /* 0x000ea40000300a00 */
[----:B------:R-:W-:Y:S02]  /*1d4e0*/  STL.64 [R1+0x2ed8], R6 ;  /* 0x002ed80601007387 */ /* 0x000fe40000100a00 */
[----:B------:R0:W-:Y:S02]  /*1d4f0*/  STL.64 [R1+0x2ed0], R4 ;  /* 0x002ed00401007387 */ /* 0x0001e40000100a00 */
[----:B0-----:R-:W-:-:S02]  /*1d500*/  IMAD.MOV.U32 R4, RZ, RZ, R25 ;  /* 0x000000ffff047224 */ /* 0x001fc400078e0019 */
[----:B------:R-:W-:Y:S11]  /*1d510*/  IMAD.MOV.U32 R5, RZ, RZ, R24 ;  /* 0x000000ffff057224 */ /* 0x000ff600078e0018 */
[----:B------:R-:W-:Y:S01]  /*1d520*/  @!UPT UIADD3 URZ, URZ, URZ, URZ ;  /* 0x0000003f3f3ff290 */ /* 0x000fe2000fffe03f */
[----:B------:R0:W-:Y:S01]  /*1d530*/  STL.64 [R1+0xb0], R12 ;  /* 0x0000b00c01007387 */ /* 0x0001e20000100a00 */
[----:B------:R-:W-:Y:S02]  /*1d540*/  STL.64 [R1+0xb8], R14 ;  /* 0x0000b80e01007387 */ /* 0x000fe40000100a00 */
[----:B------:R1:W-:Y:S01]  /*1d550*/  STL.64 [R1+0x2ef0], R4 ;  /* 0x002ef00401007387 */ /* 0x0003e20000100a00 */
[----:B0-----:R-:W2:Y:S01]  /*1d560*/  LDL.LU R12, [R1+0x300] ;  /* 0x00030000010c7983 */ /* 0x001ea20000300800 */
[----:B------:R-:W2:Y:S02]  /*1d570*/  LDL.LU R13, [R1+0x304] ;  /* 0x00030400010d7983 */ /* 0x000ea40000300800 */
[----:B-1----:R-:W-:Y:S02]  /*1d580*/  IMAD.MOV.U32 R4, RZ, RZ, R11 ;  /* 0x000000ffff047224 */ /* 0x002fe400078e000b */
[----:B------:R-:W-:Y:S02]  /*1d590*/  IMAD.MOV.U32 R5, RZ, RZ, R10 ;  /* 0x000000ffff057224 */ /* 0x000fe400078e000a */
[----:B------:R-:W-:-:S02]  /*1d5a0*/  IMAD.MOV.U32 R14, RZ, RZ, R29 ;  /* 0x000000ffff0e7224 */ /* 0x000fc400078e001d */
[----:B------:R-:W-:Y:S01]  /*1d5b0*/  IMAD.MOV.U32 R15, RZ, RZ, R28 ;  /* 0x000000ffff0f7224 */ /* 0x000fe200078e001c */
[----:B------:R-:W3:Y:S01]  /*1d5c0*/  LDL.LU R29, [R1+0x2f6c] ;  /* 0x002f6c00011d7983 */ /* 0x000ee20000300800 */
[----:B------:R-:W-:Y:S02]  /*1d5d0*/  IMAD.MOV.U32 R24, RZ, RZ, R23 ;  /* 0x000000ffff187224 */ /* 0x000fe400078e0017 */
[----:B------:R-:W-:Y:S02]  /*1d5e0*/  IMAD.MOV.U32 R25, RZ, RZ, R22 ;  /* 0x000000ffff197224 */ /* 0x000fe400078e0016 */
[----:B------:R-:W3:Y:S01]  /*1d5f0*/  LDL.LU R28, [R1+0x2f68] ;  /* 0x002f6800011c7983 */ /* 0x000ee20000300800 */
[----:B------:R0:W-:Y:S02]  /*1d600*/  STL.64 [R1+0x2f08], R4 ;  /* 0x002f080401007387 */ /* 0x0001e40000100a00 */
[----:B------:R1:W-:Y:S02]  /*1d610*/  STL.64 [R1+0x2f58], R24 ;  /* 0x002f581801007387 */ /* 0x0003e40000100a00 */
[----:B0-----:R-:W-:-:S02]  /*1d620*/  IMAD.MOV.U32 R4, RZ, RZ, R9 ;  /* 0x000000ffff047224 */ /* 0x001fc400078e0009 */
[----:B------:R-:W-:Y:S01]  /*1d630*/  IMAD.MOV.U32 R5, RZ, RZ, R8 ;  /* 0x000000ffff057224 */ /* 0x000fe200078e0008 */
[----:B-1----:R-:W4:Y:S01]  /*1d640*/  LDL.LU.64 R24, [R1+0x5c0] ;  /* 0x0005c00001187983 */ /* 0x002f220000300a00 */
[----:B------:R-:W4:Y:S03]  /*1d650*/  LDL.LU.64 R26, [R1+0x5c8] ;  /* 0x0005c800011a7983 */ /* 0x000f260000300a00 */
[----:B------:R-:W-:Y:S01]  /*1d660*/  STL.64 [R1+0x2f20], R4 ;  /* 0x002f200401007387 */ /* 0x000fe20000100a00 */
[----:B------:R-:W-:Y:S03]  /*1d670*/  STL.64 [R1+0x2ea0], R14 ;  /* 0x002ea00e01007387 */ /* 0x000fe60000100a00 */
[----:B--2---:R0:W-:Y:S04]  /*1d680*/  STL.64 [R1+0x2e98], R12 ;  /* 0x002e980c01007387 */ /* 0x0041e80000100a00 */
[----:B0-----:R-:W2:Y:S01]  /*1d690*/  LDL.LU R12, [R1+0x310] ;  /* 0x00031000010c7983 */ /* 0x001ea20000300800 */
[----:B------:R-:W2:Y:S02]  /*1d6a0*/  LDL.LU R13, [R1+0x314] ;  /* 0x00031400010d7983 */ /* 0x000ea40000300800 */
[----:B---3--:R-:W-:-:S02]  /*1d6b0*/  IMAD.MOV.U32 R14, RZ, RZ, R28 ;  /* 0x000000ffff0e7224 */ /* 0x008fc400078e001c */
[----:B------:R-:W-:Y:S01]  /*1d6c0*/  IMAD.MOV.U32 R15, RZ, RZ, R29 ;  /* 0x000000ffff0f7224 */ /* 0x000fe200078e001d */
[----:B------:R-:W3:Y:S01]  /*1d6d0*/  LDL.LU R28, [R1+0x2f64] ;  /* 0x002f6400011c7983 */ /* 0x000ee20000300800 */
[----:B------:R-:W3:Y:S03]  /*1d6e0*/  LDL.LU R29, [R1+0x2f60] ;  /* 0x002f6000011d7983 */ /* 0x000ee60000300800 */
[----:B------:R0:W-:Y:S04]  /*1d6f0*/  STL.64 [R1+0x2eb0], R14 ;  /* 0x002eb00e01007387 */ /* 0x0001e80000100a00 */
[----:B--2---:R1:W-:Y:S01]  /*1d700*/  STL.64 [R1+0x2ea8], R12 ;  /* 0x002ea80c01007387 */ /* 0x0043e20000100a00 */
[----:B0-----:R-:W2:Y:S02]  /*1d710*/  LDL R14, [R1+0x28] ;  /* 0x00002800010e7983 */ /* 0x001ea40000100800 */
[----:B------:R-:W2:Y:S02]  /*1d720*/  LDL R15, [R1+0x2c] ;  /* 0x00002c00010f7983 */ /* 0x000ea40000100800 */
[----:B------:R-:W2:Y:S01]  /*1d730*/  LDL.LU.64 R8, [R1+0x530] ;  /* 0x0005300001087983 */ /* 0x000ea20000300a00 */
[----:B------:R-:W2:Y:S01]  /*1d740*/  LDL.LU.64 R10, [R1+0x538] ;  /* 0x00053800010a7983 */ /* 0x000ea20000300a00 */
[----:B-1----:R-:W-:-:S02]  /*1d750*/  IMAD.MOV.U32 R12, RZ, RZ, R21 ;  /* 0x000000ffff0c7224 */ /* 0x002fc400078e0015 */
[----:B------:R-:W-:Y:S01]  /*1d760*/  IMAD.MOV.U32 R13, RZ, RZ, R20 ;  /* 0x000000ffff0d7224 */ /* 0x000fe200078e0014 */
[----:B--2---:R-:W-:Y:S01]  /*1d770*/  STL.64 [R1+0x2f50], R10 ;  /* 0x002f500a01007387 */ /* 0x004fe20000100a00 */
[----:B------:R0:W-:Y:S03]  /*1d780*/  STL.64 [R1+0x2f48], R8 ;  /* 0x002f480801007387 */ /* 0x0001e60000100a00 */
[----:B0-----:R-:W2:Y:S01]  /*1d790*/  LDL.LU.64 R8, [R1+0x580] ;  /* 0x0005800001087983 */ /* 0x001ea20000300a00 */
[----:B------:R-:W2:Y:S02]  /*1d7a0*/  LDL.LU.64 R10, [R1+0x588] ;  /* 0x00058800010a7983 */ /* 0x000ea40000300a00 */
[----:B------:R-:W2:Y:S02]  /*1d7b0*/  LDL.LU.64 R4, [R1+0x500] ;  /* 0x0005000001047983 */ /* 0x000ea40000300a00 */
[----:B------:R-:W2:Y:S01]  /*1d7c0*/  LDL.LU.64 R6, [R1+0x508] ;  /* 0x0005080001067983 */ /* 0x000ea20000300a00 */
[----:B------:R-:W2:Y:S01]  /*1d7d0*/  LDL.LU.64 R20, [R1+0x460] ;  /* 0x0004600001147983 */ /* 0x000ea20000300a00 */
[----:B------:R-:W2:Y:S03]  /*1d7e0*/  LDL.LU.64 R22, [R1+0x468] ;  /* 0x0004680001167983 */ /* 0x000ea60000300a00 */
[----:B--2---:R-:W-:Y:S01]  /*1d7f0*/  STL.64 [R1+0x2ee8], R22 ;  /* 0x002ee81601007387 */ /* 0x004fe20000100a00 */
[----:B------:R0:W-:Y:S03]  /*1d800*/  STL.64 [R1+0x2ee0], R20 ;  /* 0x002ee01401007387 */ /* 0x0001e60000100a00 */
[----:B0-----:R-:W2:Y:S01]  /*1d810*/  LDL.LU.64 R20, [R1+0x450] ;  /* 0x0004500001147983 */ /* 0x001ea20000300a00 */
[----:B------:R-:W2:Y:S01]  /*1d820*/  LDL.LU.64 R22, [R1+0x458] ;  /* 0x0004580001167983 */ /* 0x000ea20000300a00 */
[C---:B----4-:R-:W-:Y:S02]  /*1d830*/  HMMA.16816.F32 R24, R16.reuse, R12, R24 ;  /* 0x0000000c1018723c */ /* 0x050fe40000001818 */
[----:B--2---:R-:W-:Y:S01]  /*1d840*/  STL.64 [R1+0x2f00], R22 ;  /* 0x002f001601007387 */ /* 0x004fe20000100a00 */
[----:B------:R0:W-:Y:S03]  /*1d850*/  STL.64 [R1+0x2ef8], R20 ;  /* 0x002ef81401007387 */ /* 0x0001e60000100a00 */
[----:B0-----:R-:W2:Y:S01]  /*1d860*/  LDL.LU.64 R20, [R1+0x330] ;  /* 0x0003300001147983 */ /* 0x001ea20000300a00 */
[----:B------:R-:W4:Y:S03]  /*1d870*/  LDL.LU.64 R22, [R1+0x338] ;  /* 0x0003380001167983 */ /* 0x000f260000300a00 */
[----:B----4-:R-:W-:Y:S01]  /*1d880*/  STL.64 [R1+0x2f18], R22 ;  /* 0x002f181601007387 */ /* 0x010fe20000100a00 */
[----:B--2---:R0:W-:Y:S03]  /*1d890*/  STL.64 [R1+0x2f10], R20 ;  /* 0x002f101401007387 */ /* 0x0041e60000100a00 */
[----:B0-----:R-:W2:Y:S01]  /*1d8a0*/  LDL.LU.64 R20, [R1+0x220] ;  /* 0x0002200001147983 */ /* 0x001ea20000300a00 */
[----:B------:R-:W2:Y:S08]  /*1d8b0*/  LDL.LU.64 R22, [R1+0x228] ;  /* 0x0002280001167983 */ /* 0x000eb00000300a00 */
[----:B------:R0:W-:Y:S02]  /*1d8c0*/  STL.64 [R1+0xa0], R24 ;  /* 0x0000a01801007387 */ /* 0x0001e40000100a00 */
[----:B------:R1:W-:Y:S01]  /*1d8d0*/  STL.64 [R1+0xa8], R26 ;  /* 0x0000a81a01007387 */ /* 0x0003e20000100a00 */
[----:B0-----:R-:W1:Y:S02]  /*1d8e0*/  LDL.LU.64 R24, [R1+0x2f58] ;  /* 0x002f580001187983 */ /* 0x001e640000300a00 */
[C---:B-1----:R-:W-:Y:S02]  /*1d8f0*/  HMMA.16816.F32 R24, R16.reuse, R24, R8 ;  /* 0x000000181018723c */ /* 0x042fe40000001808 */
[----:B------:R-:W4:Y:S01]  /*1d900*/  LDL.LU.64 R10, [R1+0x2f50] ;  /* 0x002f5000010a7983 */ /* 0x000f220000300a00 */
[----:B------:R-:W4:Y:S11]  /*1d910*/  LDL.LU.64 R8, [R1+0x2f48] ;  /* 0x002f480001087983 */ /* 0x000f360000300a00 */
[----:B------:R-:W-:Y:S09]  /*1d920*/  @!UPT UIADD3 URZ, URZ, URZ, URZ ;  /* 0x0000003f3f3ff290 */ /* 0x000ff2000fffe03f */
[----:B------:R-:W-:Y:S01]  /*1d930*/  STL.64 [R1+0x90], R24 ;  /* 0x0000901801007387 */ /* 0x000fe20000100a00 */
[----:B------:R0:W-:Y:S03]  /*1d940*/  STL.64 [R1+0x98], R26 ;  /* 0x0000981a01007387 */ /* 0x0001e60000100a00 */
[----:B0-----:R-:W2:Y:S01]  /*1d950*/  LDL.LU.64 R26, [R1+0x2f40] ;  /* 0x002f4000011a7983 */ /* 0x001ea20000300a00 */
[----:B------:R-:W4:Y:S02]  /*1d960*/  LDL.LU.64 R24, [R1+0x2f38] ;  /* 0x002f380001187983 */ /* 0x000f240000300a00 */
[C---:B----4-:R-:W-:Y:S11]  /*1d970*/  HMMA.16816.F32 R8, R16.reuse, R24, R8 ;  /* 0x000000181008723c */ /* 0x050ff60000001808 */
[----:B------:R-:W-:Y:S11]  /*1d980*/  @!UPT UIADD3 URZ, URZ, URZ, URZ ;  /* 0x0000003f3f3ff290 */ /* 0x000ff6000fffe03f */
[----:B------:R-:W-:Y:S01]  /*1d990*/  @!UPT UIADD3 URZ, URZ, URZ, URZ ;  /* 0x0000003f3f3ff290 */ /* 0x000fe2000fffe03f */
[----:B------:R-:W-:Y:S01]  /*1d9a0*/  STL.64 [R1+0x80], R8 ;  /* 0x0000800801007387 */ /* 0x000fe20000100a00 */
[----:B------:R0:W-:Y:S03]  /*1d9b0*/  STL.64 [R1+0x88], R10 ;  /* 0x0000880a01007387 */ /* 0x0001e60000100a00 */
[----:B0-----:R-:W4:Y:S01]  /*1d9c0*/  LDL.LU.64 R10, [R1+0x2f30] ;  /* 0x002f3000010a7983 */ /* 0x001f220000300a00 */
[----:B------:R-:W3:Y:S02]  /*1d9d0*/  LDL.LU.64 R8, [R1+0x2f28] ;  /* 0x002f280001087983 */ /* 0x000ee40000300a00 */
[----:B--2---:R-:W-:Y:S02]  /*1d9e0*/  STL.64 [R1+0x2eb8], R26 ;  /* 0x002eb81a01007387 */ /* 0x004fe40000100a00 */
[----:B------:R-:W2:Y:S01]  /*1d9f0*/  LDL.LU R24, [R1+0x320] ;  /* 0x0003200001187983 */ /* 0x000ea20000300800 */
[----:B------:R-:W2:Y:S01]  /*1da00*/  LDL.LU R25, [R1+0x324] ;  /* 0x0003240001197983 */ /* 0x000ea20000300800 */
[C---:B---3--:R-:W-:Y:S11]  /*1da10*/  HMMA.16816.F32 R4, R16.reuse, R8, R4 ;  /* 0x000000081004723c */ /* 0x048ff60000001804 */
[----:B------:R-:W-:Y:S11]  /*1da20*/  @!UPT UIADD3 URZ, URZ, URZ, URZ ;  /* 0x0000003f3f3ff290 */ /* 0x000ff6000fffe03f */
[----:B------:R-:W-:Y:S01]  /*1da30*/  @!UPT UIADD3 URZ, URZ, URZ, URZ ;  /* 0x0000003f3f3ff290 */ /* 0x000fe2000fffe03f */
[----:B------:R0:W-:Y:S01]  /*1da40*/  STL.64 [R1+0x40], R4 ;  /* 0x0000400401007387 */ /* 0x0001e20000100a00 */
[----:B------:R1:W-:Y:S03]  /*1da50*/  STL.64 [R1+0x48], R6 ;  /* 0x0000480601007387 */ /* 0x0003e60000100a00 */
[----:B0-----:R-:W1:Y:S02]  /*1da60*/  LDL.LU.64 R4, [R1+0x2f20] ;  /* 0x002f200001047983 */ /* 0x001e640000300a00 */
[----:B-1----:R-:W-:Y:S02]  /*1da70*/  HMMA.16816.F32 R4, R16, R4, R20 ;  /* 0x000000041004723c */ /* 0x002fe40000001814 */
[----:B------:R-:W3:Y:S01]  /*1da80*/  LDL.LU.64 R22, [R1+0x2f18] ;  /* 0x002f180001167983 */ /* 0x000ee20000300a00 */
[----:B------:R-:W3:Y:S11]  /*1da90*/  LDL.LU.64 R20, [R1+0x2f10] ;  /* 0x002f100001147983 */ /* 0x000ef60000300a00 */
[----:B------:R-:W-:Y:S09]  /*1daa0*/  @!UPT UIADD3 URZ, URZ, URZ, URZ ;  /* 0x0000003f3f3ff290 */ /* 0x000ff2000fffe03f */
[----:B------:R0:W-:Y:S04]  /*1dab0*/  STL.64 [R1+0x220], R4 ;  /* 0x0002200401007387 */ /* 0x0001e80000100a00 */
[----:B0-----:R-:W3:Y:S01]  /*1dac0*/  LDL.LU.64 R4, [R1+0x2f08] ;  /* 0x002f080001047983 */ /* 0x001ee20000300a00 */
[----:B------:R-:W-:Y:S02]  /*1dad0*/  IMAD.MOV.U32 R26, RZ, RZ, R29 ;  /* 0x000000ffff1a7224 */ /* 0x000fe400078e001d */
[----:B------:R-:W-:Y:S02]  /*1dae0*/  IMAD.MOV.U32 R27, RZ, RZ, R28 ;  /* 0x000000ffff1b7224 */ /* 0x000fe400078e001c */
[----:B------:R-:W-:Y:S02]  /*1daf0*/  IMAD.MOV.U32 R29, RZ, RZ, R6 ;  /* 0x000000ffff1d7224 */ /* 0x000fe400078e0006 */
[----:B------:R-:W-:-:S05]  /*1db00*/  IMAD.MOV.U32 R28, RZ, RZ, R7 ;  /* 0x000000ffff1c7224 */ /* 0x000fca00078e0007 */
[----:B------:R-:W-:Y:S01]  /*1db10*/  STL [R1+0x2bdc], R28 ;  /* 0x002bdc1c01007387 */ /* 0x000fe20000100800 */
[----:B------:R-:W-:Y:S01]  /*1db20*/  STL [R1+0x2bd8], R29 ;  /* 0x002bd81d01007387 */ /* 0x000fe20000100800 */
[C---:B---3--:R-:W-:Y:S02]  /*1db30*/  HMMA.16816.F32 R4, R16.reuse, R4, R20 ;  /* 0x000000041004723c */ /* 0x048fe40000001814 */
[----:B------:R-:W3:Y:S01]  /*1db40*/  LDL.LU.64 R22, [R1+0x2f00] ;  /* 0x002f000001167983 */ /* 0x000ee20000300a00 */
[----:B------:R-:W3:Y:S11]  /*1db50*/  LDL.LU.64 R20, [R1+0x2ef8] ;  /* 0x002ef80001147983 */ /* 0x000ef60000300a00 */
[----:B------:R-:W-:Y:S09]  /*1db60*/  @!UPT UIADD3 URZ, URZ, URZ, URZ ;  /* 0x0000003f3f3ff290 */ /* 0x000ff2000fffe03f */
[----:B------:R0:W-:Y:S01]  /*1db70*/  STL.64 [R1+0x330], R4 ;  /* 0x0003300401007387 */ /* 0x0001e20000100a00 */
[----:B------:R3:W-:Y:S03]  /*1db80*/  STL.64 [R1+0x338], R6 ;  /* 0x0003380601007387 */ /* 0x0007e60000100a00 */
[----:B0-----:R-:W3:Y:S02]  /*1db90*/  LDL.LU.64 R4, [R1+0x2ef0] ;  /* 0x002ef00001047983 */ /* 0x001ee40000300a00 */
[C---:B---3--:R-:W-:Y:S02]  /*1dba0*/  HMMA.16816.F32 R4, R16.reuse, R4, R20 ;  /* 0x000000041004723c */ /* 0x048fe40000001814 */
[----:B------:R-:W3:Y:S01]  /*1dbb0*/  LDL.LU.64 R22, [R1+0x2ee8] ;  /* 0x002ee80001167983 */ /* 0x000ee20000300a00 */
[----:B------:R-:W3:Y:S11]  /*1dbc0*/  LDL.LU.64 R20, [R1+0x2ee0] ;  /* 0x002ee00001147983 */ /* 0x000ef60000300a00 */
[----:B------:R-:W-:Y:S09]  /*1dbd0*/  @!UPT UIADD3 URZ, URZ, URZ, URZ ;  /* 0x0000003f3f3ff290 */ /* 0x000ff2000fffe03f */
[----:B------:R-:W-:Y:S01]  /*1dbe0*/  STL.64 [R1+0x450], R4 ;  /* 0x0004500401007387 */ /* 0x000fe20000100a00 */
[----:B------:R0:W-:Y:S03]  /*1dbf0*/  STL.64 [R1+0x458], R6 ;  /* 0x0004580601007387 */ /* 0x0001e60000100a00 */
[----:B0-----:R-:W2:Y:S01]  /*1dc00*/  LDL.LU.64 R6, [R1+0x2ed8] ;  /* 0x002ed80001067983 */ /* 0x001ea20000300a00 */
[----:B------:R-:W3:Y:S02]  /*1dc10*/  LDL.LU.64 R4, [R1+0x2ed0] ;  /* 0x002ed00001047983 */ /* 0x000ee40000300a00 */
[----:B---3--:R-:W-:Y:S01]  /*1dc20*/  HMMA.16816.F32 R16, R16, R4, R20 ;  /* 0x000000041010723c */ /* 0x008fe20000001814 */
[----:B------:R-:W3:Y:S01]  /*1dc30*/  LDL.LU.64 R22, [R1+0x2ec8] ;  /* 0x002ec80001167983 */ /* 0x000ee20000300a00 */
[----:B------:R-:W3:Y:S11]  /*1dc40*/  LDL.LU.64 R20, [R1+0x2ec0] ;  /* 0x002ec00001147983 */ /* 0x000ef60000300a00 */
[----:B------:R-:W-:Y:S11]  /*1dc50*/  @!UPT UIADD3 URZ, URZ, URZ, URZ ;  /* 0x0000003f3f3ff290 */ /* 0x000ff6000fffe03f */
[----:B------:R-:W-:Y:S02]  /*1dc60*/  IMAD.MOV.U32 R8, RZ, RZ, R19 ;  /* 0x000000ffff087224 */ /* 0x000fe400078e0013 */
[----:B------:R-:W-:Y:S01]  /*1dc70*/  IMAD.MOV.U32 R9, RZ, RZ, R18 ;  /* 0x000000ffff097224 */ /* 0x000fe200078e0012 */
[----:B------:R-:W-:Y:S01]  /*1dc80*/  STL.64 [R1+0x460], R16 ;  /* 0x0004601001007387 */ /* 0x000fe20000100a00 */
[----:B--2---:R0:W-:Y:S02]  /*1dc90*/  STL.64 [R1+0x2e40], R6 ;  /* 0x002e400601007387 */ /* 0x0041e40000100a00 */
[----:B------:R-:W2:Y:S01]  /*1dca0*/  LDL.64 R18, [R1+0x38] ;  /* 0x0000380001127983 */ /* 0x000ea20000100a00 */
[----:B0-----:R-:W2:Y:S01]  /*1dcb0*/  LDL.64 R6, [R1+0x18] ;  /* 0x0000180001067983 */ /* 0x001ea20000100a00 */
[----:B------:R-:W-:Y:S02]  /*1dcc0*/  STL [R1+0x2adc], R8 ;  /* 0x002adc0801007387 */ /* 0x000fe40000100800 */
[----:B------:R-:W-:Y:S01]  /*1dcd0*/  STL [R1+0x2ad8], R9 ;  /* 0x002ad80901007387 */ /* 0x000fe20000100800 */
[C---:B---3--:R-:W-:Y:S01]  /*1dce0*/  HMMA.16816.F32 R12, R20.reuse, R14, R24 ;  /* 0x0000000e140c723c */ /* 0x048fe20000001818 */
[----:B------:R-:W3:Y:S11]  /*1dcf0*/  LDL.LU.64 R26, [R1+0x2eb8] ;  /* 0x002eb800011a7983 */ /* 0x000ef60000300a00 */
[----:B------:R-:W-:Y:S11]  /*1dd00*/  @!UPT UIADD3 URZ, URZ, URZ, URZ ;  /* 0x0000003f3f3ff290 */ /* 0x000ff6000fffe03f */
[----:B------:R-:W-:Y:S01]  /*1dd10*/  STL.64 [R1+0x320], R12 ;  /* 0x0003200c01007387 */ /* 0x000fe20000100a00 */
[----:B------:R0:W-:Y:S03]  /*1dd20*/  STL.64 [R1+0x328], R14 ;  /* 0x0003280e01007387 */ /* 0x0001e60000100a00 */
[----:B0-----:R-:W2:Y:S01]  /*1dd30*/  LDL.LU.64 R14, [R1+0x2eb0] ;  /* 0x002eb000010e7983 */ /* 0x001ea20000300a00 */
[----:B------:R-:W2:Y:S02]  /*1dd40*/  LDL.LU.64 R12, [R1+0x2ea8] ;  /* 0x002ea800010c7983 */ /* 0x000ea40000300a00 */
[C---:B--2---:R-:W-:Y:S11]  /*1dd50*/  HMMA.16816.F32 R12, R20.reuse, R6, R12 ;  /* 0x00000006140c723c */ /* 0x044ff6000000180c */
[----:B------:R-:W-:Y:S11]  /*1dd60*/  @!UPT UIADD3 URZ, URZ, URZ, URZ ;  /* 0x0000003f3f3ff290 */ /* 0x000ff6000fffe03f */
[----:B------:R-:W-:Y:S01]  /*1dd70*/  @!UPT UIADD3 URZ, URZ, URZ, URZ ;  /* 0x0000003f3f3ff290 */ /* 0x000fe2000fffe03f */
[----:B------:R-:W-:Y:S01]  /*1dd80*/  STL.64 [R1+0x310], R12 ;  /* 0x0003100c01007387 */ /* 0x000fe20000100a00 */
[----:B------:R0:W-:Y:S03]  /*1dd90*/  STL.64 [R1+0x318], R14 ;  /* 0x0003180e01007387 */ /* 0x0001e60000100a00 */
[----:B0-----:R-:W3:Y:S01]  /*1dda0*/  LDL.LU.64 R14, [R1+0x2ea0] ;  /* 0x002ea000010e7983 */ /* 0x001ee20000300a00 */
[----:B------:R-:W3:Y:S02]  /*1ddb0*/  LDL.LU.64 R12, [R1+0x2e98] ;  /* 0x002e9800010c7983 */ /* 0x000ee40000300a00 */
[----:B------:R-:W-:Y:S02]  /*1ddc0*/  IMAD.MOV.U32 R17, RZ, RZ, R6 ;  /* 0x000000ffff117224 */ /* 0x000fe400078e0006 */
[----:B------:R-:W-:Y:S02]  /*1ddd0*/  IMAD.MOV.U32 R16, RZ, RZ, R7 ;  /* 0x000000ffff107224 */ /* 0x000fe400078e0007 */
[----:B---3--:R-:W-:Y:S07]  /*1dde0*/  HMMA.16816.F32 R4, R20, R26, R12 ;  /* 0x0000001a1404723c */ /* 0x008fee000000180c */
[----:B------:R-:W-:-:S02]  /*1ddf0*/  IMAD.MOV.U32 R12, RZ, RZ, R2 ;  /* 0x000000ffff0c7224 */ /* 0x000fc400078e0002 */
[----:B------:R-:W-:Y:S11]  /*1de00*/  IMAD.MOV.U32 R13, RZ, RZ, R3 ;  /* 0x000000ffff0d7224 */ /* 0x000ff600078e0003 */
[----:B------:R-:W-:Y:S03]  /*1de10*/  @!UPT UIADD3 URZ, URZ, URZ, URZ ;  /* 0x0000003f3f3ff290 */ /* 0x000fe6000fffe03f */
[----:B------:R0:W-:Y:S01]  /*1de20*/  STL.64 [R1+0x300], R4 ;  /* 0x0003000401007387 */ /* 0x0001e20000100a00 */
[----:B------:R-:W2:Y:S02]  /*1de30*/  LDL.LU R2, [R1+0x2e94] ;  /* 0x002e940001027983 */ /* 0x000ea40000300800 */
[----:B------:R-:W3:Y:S02]  /*1de40*/  LDL.LU R3, [R1+0x2e90] ;  /* 0x002e900001037983 */ /* 0x000ee40000300800 */
[----:B----4-:R-:W-:Y:S02]  /*1de50*/  IMAD.MOV.U32 R14, RZ, RZ, R10 ;  /* 0x000000ffff0e7224 */ /* 0x010fe400078e000a */
[----:B------:R-:W-:Y:S01]  /*1de60*/  IMAD.MOV.U32 R15, RZ, RZ, R11 ;  /* 0x000000ffff0f7224 */ /* 0x000fe200078e000b */
[----:B------:R-:W4:Y:S01]  /*1de70*/  LDL.LU R10, [R1+0x2e8c] ;  /* 0x002e8c00010a7983 */ /* 0x000f220000300800 */
[----:B------:R-:W2:Y:S02]  /*1de80*/  LDL.LU R11, [R1+0x2e88] ;  /* 0x002e8800010b7983 */ /* 0x000ea40000300800 */
[----:B------:R-:W2:Y:S02]  /*1de90*/  LDL.LU R24, [R1+0x210] ;  /* 0x0002100001187983 */ /* 0x000ea40000300800 */
[----:B------:R-:W2:Y:S01]  /*1dea0*/  LDL.LU R25, [R1+0x214] ;  /* 0x0002140001197983 */ /* 0x000ea20000300800 */
[----:B------:R-:W2:Y:S01]  /*1deb0*/  LDL.LU R26, [R1+0x218] ;  /* 0x00021800011a7983 */ /* 0x000ea20000300800 */
[----:B---3--:R-:W-:-:S03]  /*1dec0*/  IMAD.MOV.U32 R27, RZ, RZ, R3 ;  /* 0x000000ffff1b7224 */ /* 0x008fc600078e0003 */
[----:B------:R-:W3:Y:S01]  /*1ded0*/  LDL.LU R3, [R1+0x2e84] ;  /* 0x002e840001037983 */ /* 0x000ee20000300800 */
[----:B0-----:R-:W3:Y:S02]  /*1dee0*/  LDL.LU R4, [R1+0x2c0] ;  /* 0x0002c00001047983 */ /* 0x001ee40000300800 */
[----:B------:R-:W3:Y:S02]  /*1def0*/  LDL.LU R5, [R1+0x2c4] ;  /* 0x0002c40001057983 */ /* 0x000ee40000300800 */
[----:B------:R-:W-:Y:S02]  /*1df00*/  IMAD.MOV.U32 R8, RZ, RZ, R6 ;  /* 0x000000ffff087224 */ /* 0x000fe400078e0006 */
[----:B------:R-:W-:Y:S02]  /*1df10*/  IMAD.MOV.U32 R9, RZ, RZ, R7 ;  /* 0x000000ffff097224 */ /* 0x000fe400078e0007 */
[----:B--2---:R-:W-:Y:S02]  /*1df20*/  IMAD.MOV.U32 R6, RZ, RZ, R11 ;  /* 0x000000ffff067224 */ /* 0x004fe400078e000b */
[----:B----4-:R-:W-:Y:S01]  /*1df30*/  IMAD.MOV.U32 R7, RZ, RZ, R10 ;  /* 0x000000ffff077224 */ /* 0x010fe200078e000a */
[----:B------:R-:W2:Y:S01]  /*1df40*/  LDL.LU R11, [R1+0x2e80] ;  /* 0x002e8000010b7983 */ /* 0x000ea20000300800 */
[----:B------:R-:W4:Y:S03]  /*1df50*/  LDL.LU R10, [R1+0x2e7c] ;  /* 0x002e7c00010a7983 */ /* 0x000f260000300800 */
[----:B------:R-:W-:Y:S04]  /*1df60*/  STL.64 [R1+0x2e50], R6 ;  /* 0x002e500601007387 */ /* 0x000fe80000100a00 */
[----:B---3--:R0:W-:Y:S04]  /*1df70*/  STL.64 [R1+0x2e48], R4 ;  /* 0x002e480401007387 */ /* 0x0081e80000100a00 */
[----:B0-----:R-:W3:Y:S01]  /*1df80*/  LDL.LU R4, [R1+0x2d0] ;  /* 0x0002d00001047983 */ /* 0x001ee20000300800 */
[----:B------:R-:W3:Y:S02]  /*1df90*/  LDL.LU R5, [R1+0x2d4] ;  /* 0x0002d40001057983 */ /* 0x000ee40000300800 */
[----:B------:R-:W2:Y:S02]  /*1dfa0*/  LDL.LU R6, [R1+0x2d8] ;  /* 0x0002d80001067983 */ /* 0x000ea40000300800 */
[----:B------:R-:W-:-:S02]  /*1dfb0*/  IMAD.MOV.U32 R7, RZ, RZ, R3 ;  /* 0x000000ffff077224 */ /* 0x000fc400078e0003 */
[----:B------:R-:W4:Y:S04]  /*1dfc0*/  LDL.LU R3, [R1+0x2e78] ;  /* 0x002e780001037983 */ /* 0x000f280000300800 */
[----:B--2---:R4:W-:Y:S01]  /*1dfd0*/  STL.64 [R1+0x2e68], R6 ;  /* 0x002e680601007387 */ /* 0x0049e20000100a00 */
[----:B---3--:R0:W-:Y:S02]  /*1dfe0*/  STL.64 [R1+0x2e60], R4 ;  /* 0x002e600401007387 */ /* 0x0081e40000100a00 */
[----:B----4-:R-:W-:Y:S01]  /*1dff0*/  IMAD.MOV.U32 R6, RZ, RZ, R10 ;  /* 0x000000ffff067224 */ /* 0x010fe200078e000a */
[----:B0-----:R-:W2:Y:S01]  /*1e000*/  LDL.LU R4, [R1+0x2e0] ;  /* 0x0002e00001047983 */ /* 0x001ea20000300800 */
[----:B------:R-:W2:Y:S02]  /*1e010*/  LDL.LU R5, [R1+0x2e4] ;  /* 0x0002e40001057983 */ /* 0x000ea40000300800 */
[----:B------:R-:W3:Y:S02]  /*1e020*/  LDL.LU R10, [R1+0x2e74] ;  /* 0x002e7400010a7983 */ /* 0x000ee40000300800 */
[----:B------:R-:W-:-:S02]  /*1e030*/  IMAD.MOV.U32 R7, RZ, RZ, R11 ;  /* 0x000000ffff077224 */ /* 0x000fc400078e000b */
[----:B------:R-:W3:Y:S01]  /*1e040*/  LDL.LU R11, [R1+0x2e70] ;  /* 0x002e7000010b7983 */ /* 0x000ee20000300800 */
[----:B------:R0:W-:Y:S02]  /*1e050*/  STL.64 [R1+0x2e38], R26 ;  /* 0x002e381a01007387 */ /* 0x0001e40000100a00 */
[----:B------:R-:W-:Y:S01]  /*1e060*/  STL.64 [R1+0x2e30], R24 ;  /* 0x002e301801007387 */ /* 0x000fe20000100a00 */
[----:B0-----:R-:W4:Y:S04]  /*1e070*/  LDL.64 R26, [R1+0x68] ;  /* 0x00006800011a7983 */ /* 0x001f280000100a00 */
[----:B----4-:R0:W-:Y:S04]  /*1e080*/  STL.64 [R1+0x2e58], R26 ;  /* 0x002e581a01007387 */ /* 0x0101e80000100a00 */
[----:B0-----:R-:W4:Y:S01]  /*1e090*/  LDL.64 R26, [R1+0x58] ;  /* 0x00005800011a7983 */ /* 0x001f220000100a00 */
[----:B------:R0:W-:Y:S02]  /*1e0a0*/  STL.64 [R1+0x2df0], R14 ;  /* 0x002df00e01007387 */ /* 0x0001e40000100a00 */
[----:B------:R1:W-:Y:S01]  /*1e0b0*/  STL.64 [R1+0x2de8], R12 ;  /* 0x002de80c01007387 */ /* 0x0003e20000100a00 */
[----:B0-----:R-:W2:Y:S04]  /*1e0c0*/  LDL.64 R14, [R1+0x8] ;  /* 0x00000800010e7983 */ /* 0x001ea80000100a00 */
[----:B--2---:R0:W-:Y:S01]  /*1e0d0*/  STL.64 [R1+0x2e00], R14 ;  /* 0x002e000e01007387 */ /* 0x0041e20000100a00 */
[----:B-1----:R-:W3:Y:S02]  /*1e0e0*/  LDL.LU R12, [R1+0x2f0] ;  /* 0x0002f000010c7983 */ /* 0x002ee40000300800 */
[----:B------:R-:W3:Y:S01]  /*1e0f0*/  LDL.LU R13, [R1+0x2f4] ;  /* 0x0002f400010d7983 */ /* 0x000ee20000300800 */
[----:B0-----:R-:W3:Y:S01]  /*1e100*/  LDL.LU R14, [R1+0x2f8] ;  /* 0x0002f800010e7983 */ /* 0x001ee20000300800 */
[----:B------:R-:W-:-:S02]  /*1e110*/  IMAD.MOV.U32 R15, RZ, RZ, R3 ;  /* 0x000000ffff0f7224 */ /* 0x000fc400078e0003 */
[----:B------:R-:W-:Y:S02]  /*1e120*/  STL [R1+0x2ae4], R9 ;  /* 0x002ae40901007387 */ /* 0x000fe40000100800 */
[----:B------:R-:W-:Y:S03]  /*1e130*/  STL [R1+0x2ae0], R8 ;  /* 0x002ae00801007387 */ /* 0x000fe60000100800 */
[----:B---3--:R-:W-:Y:S11]  /*1e140*/  HMMA.16816.F32 R12, R20, R10, R12 ;  /* 0x0000000a140c723c */ /* 0x008ff6000000180c */
[----:B------:R-:W-:Y:S11]  /*1e150*/  @!UPT UIADD3 URZ, URZ, URZ, URZ ;  /* 0x0000003f3f3ff290 */ /* 0x000ff6000fffe03f */
[----:B------:R-:W-:Y:S01]  /*1e160*/  @!UPT UIADD3 URZ, URZ, URZ, URZ ;  /* 0x0000003f3f3ff290 */ /* 0x000fe2000fffe03f */
[----:B------:R-:W-:Y:S01]  /*1e170*/  STL.64 [R1+0x2f0], R12 ;  /* 0x0002f00c01007387 */ /* 0x000fe20000100a00 */
[----:B------:R0:W-:Y:S02]  /*1e180*/  STL [R1+0x2f8], R14 ;  /* 0x0002f80e01007387 */ /* 0x0001e40000100800 */
[----:B------:R-:W-:Y:S02]  /*1e190*/  IMAD.MOV.U32 R3, RZ, RZ, R15 ;  /* 0x000000ffff037224 */ /* 0x000fe400078e000f */
[----:B------:R-:W-:Y:S02]  /*1e1a0*/  IMAD.MOV.U32 R15, RZ, RZ, R16 ;  /* 0x000000ffff0f7224 */ /* 0x000fe400078e0010 */
[----:B0-----:R-:W-:-:S05]  /*1e1b0*/  IMAD.MOV.U32 R14, RZ, RZ, R17 ;  /* 0x000000ffff0e7224 */ /* 0x001fca00078e0011 */
[----:B------:R0:W-:Y:S01]  /*1e1c0*/  STL.64 [R1+0x2e18], R14 ;  /* 0x002e180e01007387 */ /* 0x0001e20000100a00 */
[----:B------:R-:W2:Y:S02]  /*1e1d0*/  LDL.LU R12, [R1+0x200] ;  /* 0x00020000010c7983 */ /* 0x000ea40000300800 */
[----:B------:R-:W2:Y:S01]  /*1e1e0*/  LDL.LU R13, [R1+0x204] ;  /* 0x00020400010d7983 */ /* 0x000ea20000300800 */
[----:B0-----:R-:W2:Y:S01]  /*1e1f0*/  LDL.LU R14, [R1+0x208] ;  /* 0x00020800010e7983 */ /* 0x001ea20000300800 */
[----:B------:R-:W2:Y:S02]  /*1e200*/  LDL.LU R15, [R1+0x20c] ;  /* 0x00020c00010f7983 */ /* 0x000ea40000300800 */
[----:B------:R0:W-:Y:S02]  /*1e210*/  STL.64 [R1+0x2df8], R10 ;  /* 0x002df80a01007387 */ /* 0x0001e40000100a00 */
[----:B------:R-:W3:Y:S01]  /*1e220*/  LDL.LU R8, [R1+0x1e0] ;  /* 0x0001e00001087983 */ /* 0x000ee20000300800 */
[----:B------:R-:W3:Y:S04]  /*1e230*/  LDL.LU R9, [R1+0x1e4] ;  /* 0x0001e40001097983 */ /* 0x000ee80000300800 */
[----:B0-----:R-:W2:Y:S01]  /*1e240*/  LDL.LU R10, [R1+0x1e8] ;  /* 0x0001e800010a7983 */ /* 0x001ea20000300800 */
[----:B------:R-:W2:Y:S01]  /*1e250*/  LDL.LU R11, [R1+0x1ec] ;  /* 0x0001ec00010b7983 */ /* 0x000ea20000300800 */
[C---:B------:R-:W-:Y:S02]  /*1e260*/  HMMA.16816.F32 R4, R20.reuse, R18, R4 ;  /* 0x000000121404723c */ /* 0x040fe40000001804 */
[----:B--2---:R-:W-:Y:S01]  /*1e270*/  STL.64 [R1+0x2e10], R10 ;  /* 0x002e100a01007387 */ /* 0x004fe20000100a00 */
[----:B---3--:R0:W-:Y:S03]  /*1e280*/  STL.64 [R1+0x2e08], R8 ;  /* 0x002e080801007387 */ /* 0x0081e60000100a00 */
[----:B0-----:R-:W2:Y:S01]  /*1e290*/  LDL.LU R8, [R1+0x1f0] ;  /* 0x0001f00001087983 */ /* 0x001ea20000300800 */
[----:B------:R-:W2:Y:S02]  /*1e2a0*/  LDL.LU R9, [R1+0x1f4] ;  /* 0x0001f40001097983 */ /* 0x000ea40000300800 */
[----:B------:R-:W-:Y:S11]  /*1e2b0*/  STL [R1+0x2ae8], R3 ;  /* 0x002ae80301007387 */ /* 0x000ff60000100800 */
[----:B------:R-:W-:Y:S03]  /*1e2c0*/  @!UPT UIADD3 URZ, URZ, URZ, URZ ;  /* 0x0000003f3f3ff290 */ /* 0x000fe6000fffe03f */
[----:B------:R-:W-:Y:S01]  /*1e2d0*/  STL.64 [R1+0x2e0], R4 ;  /* 0x0002e00401007387 */ /* 0x000fe20000100a00 */
[----:B------:R0:W-:Y:S04]  /*1e2e0*/  STL.64 [R1+0x2e8], R6 ;  /* 0x0002e80601007387 */ /* 0x0001e80000100a00 */
[----:B0-----:R-:W3:Y:S01]  /*1e2f0*/  LDL.LU.64 R6, [R1+0x2e68] ;  /* 0x002e680001067983 */ /* 0x001ee20000300a00 */
[----:B------:R-:W3:Y:S02]  /*1e300*/  LDL.LU.64 R4, [R1+0x2e60] ;  /* 0x002e600001047983 */ /* 0x000ee40000300a00 */
[----:B----4-:R-:W-:Y:S02]  /*1e310*/  IMAD.MOV.U32 R17, RZ, RZ, R26 ;  /* 0x000000ffff117224 */ /* 0x010fe400078e001a */
[----:B------:R-:W-:Y:S01]  /*1e320*/  IMAD.MOV.U32 R16, RZ, RZ, R27 ;  /* 0x000000ffff107224 */ /* 0x000fe200078e001b */
[C---:B---3--:R-:W-:Y:S01]  /*1e330*/  HMMA.16816.F32 R4, R20.reuse, R26, R4 ;  /* 0x0000001a1404723c */ /* 0x048fe20000001804 */
[----:B------:R-:W3:Y:S11]  /*1e340*/  LDL.LU.64 R26, [R1+0x2e58] ;  /* 0x002e5800011a7983 */ /* 0x000ef60000300a00 */
[----:B------:R-:W-:Y:S11]  /*1e350*/  @!UPT UIADD3 URZ, URZ, URZ, URZ ;  /* 0x0000003f3f3ff290 */ /* 0x000ff6000fffe03f */
[----:B------:R-:W-:Y:S01]  /*1e360*/  STL.64 [R1+0x2d0], R4 ;  /* 0x0002d00401007387 */ /* 0x000fe20000100a00 */
[----:B------:R0:W-:Y:S02]  /*1e370*/  STL [R1+0x2d8], R6 ;  /* 0x0002d80601007387 */ /* 0x0001e40000100800 */
[----:B------:R-:W-:Y:S02]  /*1e380*/  IMAD.MOV.U32 R3, RZ, RZ, R7 ;  /* 0x000000ffff037224 */ /* 0x000fe400078e0007 */
[----:B0-----:R-:W3:Y:S01]  /*1e390*/  LDL.LU.64 R6, [R1+0x2e50] ;  /* 0x002e500001067983 */ /* 0x001ee20000300a00 */
[----:B------:R-:W3:Y:S02]  /*1e3a0*/  LDL.LU.64 R4, [R1+0x2e48] ;  /* 0x002e480001047983 */ /* 0x000ee40000300a00 */
[----:B------:R0:W-:Y:S02]  /*1e3b0*/  STL [R1+0x2b00], R3 ;  /* 0x002b000301007387 */ /* 0x0001e40000100800 */
[----:B0-----:R-:W4:Y:S01]  /*1e3c0*/  LDL R3, [R1+0x510] ;  /* 0x0005100001037983 */ /* 0x001f220000100800 */
[----:B---3--:R-:W-:Y:S11]  /*1e3d0*/  HMMA.16816.F32 R4, R20, R26, R4 ;  /* 0x0000001a1404723c */ /* 0x008ff60000001804 */
[----:B------:R-:W-:Y:S11]  /*1e3e0*/  @!UPT UIADD3 URZ, URZ, URZ, URZ ;  /* 0x0000003f3f3ff290 */ /* 0x000ff6000fffe03f */
[----:B------:R-:W-:Y:S01]  /*1e3f0*/  @!UPT UIADD3 URZ, URZ, URZ, URZ ;  /* 0x0000003f3f3ff290 */ /* 0x000fe2000fffe03f */
[----:B------:R0:W-:Y:S01]  /*1e400*/  STL.64 [R1+0x2c0], R4 ;  /* 0x0002c00401007387 */ /* 0x0001e20000100a00 */
[----:B------:R1:W-:Y:S02]  /*1e410*/  STL.64 [R1+0x2c8], R6 ;  /* 0x0002c80601007387 */ /* 0x0003e40000100a00 */
[----:B0-----:R-:W-:Y:S01]  /*1e420*/  IMAD.MOV.U32 R5, RZ, RZ, R26 ;  /* 0x000000ffff057224 */ /* 0x001fe200078e001a */
[----:B-1----:R-:W3:Y:S01]  /*1e430*/  LDL.LU.64 R6, [R1+0x2e40] ;  /* 0x002e400001067983 */ /* 0x002ee20000300a00 */
[----:B------:R-:W-:Y:S02]  /*1e440*/  IMAD.MOV.U32 R4, RZ, RZ, R27 ;  /* 0x000000ffff047224 */ /* 0x000fe400078e001b */
[----:B------:R-:W3:Y:S02]  /*1e450*/  LDL.LU.64 R26, [R1+0x2e38] ;  /* 0x002e3800011a7983 */ /* 0x000ee40000300a00 */
[----:B------:R-:W3:Y:S02]  /*1e460*/  LDL.LU.64 R24, [R1+0x2e30] ;  /* 0x002e300001187983 */ /* 0x000ee40000300a00 */
[----:B------:R-:W-:-:S02]  /*1e470*/  IMAD.MOV.U32 R10, RZ, RZ, R2 ;  /* 0x000000ffff0a7224 */ /* 0x000fc400078e0002 */
[----:B------:R-:W-:Y:S01]  /*1e480*/  IMAD.MOV.U32 R11, RZ, RZ, R0 ;  /* 0x000000ffff0b7224 */ /* 0x000fe200078e0000 */
[----:B---3--:R-:W-:Y:S01]  /*1e490*/  HMMA.16816.F32 R20, R20, R6, R24 ;  /* 0x000000061414723c */ /* 0x008fe20000001818 */
[----:B------:R-:W3:Y:S01]  /*1e4a0*/  LDL.LU.64 R26, [R1+0x2e28] ;  /* 0x002e2800011a7983 */ /* 0x000ee20000300a00 */
[----:B------:R-:W3:Y:S11]  /*1e4b0*/  LDL.LU.64 R24, [R1+0x2e20] ;  /* 0x002e200001187983 */ /* 0x000ef60000300a00 */
[----:B------:R-:W-:Y:S11]  /*1e4c0*/  @!UPT UIADD3 URZ, URZ, URZ, URZ ;  /* 0x0000003f3f3ff290 */ /* 0x000ff6000fffe03f */
[----:B------:R-:W-:Y:S02]  /*1e4d0*/  IMAD.MOV.U32 R2, RZ, RZ, R22 ;  /* 0x000000ffff027224 */ /* 0x000fe400078e0016 */
[----:B------:R-:W-:Y:S02]  /*1e4e0*/  IMAD.MOV.U32 R0, RZ, RZ, R23 ;  /* 0x000000ffff007224 */ /* 0x000fe400078e0017 */
[----:B------:R-:W-:Y:S02]  /*1e4f0*/  IMAD.MOV.U32 R22, RZ, RZ, R17 ;  /* 0x000000ffff167224 */ /* 0x000fe400078e0011 */
[----:B------:R-:W-:Y:S01]  /*1e500*/  IMAD.MOV.U32 R23, RZ, RZ, R16 ;  /* 0x000000ffff177224 */ /* 0x000fe200078e0010 */
[----:B------:R-:W-:Y:S01]  /*1e510*/  STL.64 [R1+0x210], R20 ;  /* 0x0002101401007387 */ /* 0x000fe20000100a00 */
[----:B------:R-:W-:Y:S03]  /*1e520*/  STL.64 [R1+0x2dc0], R6 ;  /* 0x002dc00601007387 */ /* 0x000fe60000100a00 */
[----:B------:R0:W-:Y:S04]  /*1e530*/  STL.64 [R1+0x2de0], R22 ;  /* 0x002de01601007387 */ /* 0x0001e80000100a00 */
[----:B0-----:R-:W3:Y:S01]  /*1e540*/  LDL.64 R22, [R1+0x28] ;  /* 0x0000280001167983 */ /* 0x001ee20000100a00 */
[----:B------:R-:W-:Y:S02]  /*1e550*/  STL [R1+0x2d5c], R0 ;  /* 0x002d5c0001007387 */ /* 0x000fe40000100800 */
[----:B------:R-:W-:Y:S01]  /*1e560*/  STL [R1+0x2d58], R2 ;  /* 0x002d580201007387 */ /* 0x000fe20000100800 */
[C---:B---3--:R-:W-:Y:S11]  /*1e570*/  HMMA.16816.F32 R12, R24.reuse, R22, R12 ;  /* 0x00000016180c723c */ /* 0x048ff6000000180c */
[----:B------:R-:W-:Y:S11]  /*1e580*/  @!UPT UIADD3 URZ, URZ, URZ, URZ ;  /* 0x0000003f3f3ff290 */ /* 0x000ff6000fffe03f */
[----:B------:R-:W-:Y:S01]  /*1e590*/  @!UPT UIADD3 URZ, URZ, URZ, URZ ;  /* 0x0000003f3f3ff290 */ /* 0x000fe2000fffe03f */
[----:B------:R-:W-:Y:S01]  /*1e5a0*/  STL.64 [R1+0x200], R12 ;  /* 0x0002000c01007387 */ /* 0x000fe20000100a00 */
[----:B------:R0:W-:Y:S03]  /*1e5b0*/  STL.64 [R1+0x208], R14 ;  /* 0x0002080e01007387 */ /* 0x0001e60000100a00 */
[----:B0-----:R-:W2:Y:S01]  /*1e5c0*/  LDL.LU.64 R14, [R1+0x2e18] ;  /* 0x002e1800010e7983 */ /* 0x001ea20000300a00 */
[----:B------:R-:W3:Y:S02]  /*1e5d0*/  LDL.LU R20, [R1+0x1c0] ;  /* 0x0001c00001147983 */ /* 0x000ee40000300800 */
[----:B------:R-:W-:Y:S02]  /*1e5e0*/  IMAD.MOV.U32 R2, RZ, RZ, R22 ;  /* 0x000000ffff027224 */ /* 0x000fe400078e0016 */
[----:B------:R-:W3:Y:S02]  /*1e5f0*/  LDL.LU R21, [R1+0x1c4] ;  /* 0x0001c40001157983 */ /* 0x000ee40000300800 */
        /* <DEDUP_REMOVED lines=9> */
[----:B0-----:R-:W2:Y:S02]  /*1e690*/  LDL.LU.64 R14, [R1+0x2e00] ;  /* 0x002e0000010e7983 */ /* 0x001ea40000300a00 */
        /* <DEDUP_REMOVED lines=8> */
[----:B------:R-:W2:Y:S02]  /*1e720*/  LDL.LU.64 R12, [R1+0x2de8] ;  /* 0x002de800010c7983 */ /* 0x000ea40000300a00 */
[----:B--2---:R-:W-:Y:S01]  /*1e730*/  HMMA.16816.F32 R12, R24, R10, R12 ;  /* 0x0000000a180c723c */ /* 0x004fe2000000180c */
[----:B------:R-:W-:Y:S11]  /*1e740*/  STL.64 [R1+0x2d78], R10 ;  /* 0x002d780a01007387 */ /* 0x000ff60000100a00 */
[----:B------:R-:W-:Y:S11]  /*1e750*/  @!UPT UIADD3 URZ, URZ, URZ, URZ ;  /* 0x0000003f3f3ff290 */ /* 0x000ff6000fffe03f */
[----:B------:R0:W-:Y:S01]  /*1e760*/  STL.64 [R1+0x1d0], R12 ;  /* 0x0001d00c01007387 */ /* 0x0001e20000100a00 */
[----:B------:R1:W-:Y:S03]  /*1e770*/  STL.64 [R1+0x1d8], R14 ;  /* 0x0001d80e01007387 */ /* 0x0003e60000100a00 */
[----:B0-----:R-:W2:Y:S01]  /*1e780*/  LDL.LU R12, [R1+0x100] ;  /* 0x00010000010c7983 */ /* 0x001ea20000300800 */
[----:B------:R-:W2:Y:S02]  /*1e790*/  LDL.LU R13, [R1+0x104] ;  /* 0x00010400010d7983 */ /* 0x000ea40000300800 */
[----:B-1----:R-:W2:Y:S02]  /*1e7a0*/  LDL.LU R14, [R1+0x108] ;  /* 0x00010800010e7983 */ /* 0x002ea40000300800 */
[----:B------:R-:W2:Y:S02]  /*1e7b0*/  LDL.LU R15, [R1+0x10c] ;  /* 0x00010c00010f7983 */ /* 0x000ea40000300800 */
[----:B------:R-:W-:-:S02]  /*1e7c0*/  IMAD.MOV.U32 R10, RZ, RZ, R7 ;  /* 0x000000ffff0a7224 */ /* 0x000fc400078e0007 */
[----:B------:R-:W-:Y:S02]  /*1e7d0*/  IMAD.MOV.U32 R11, RZ, RZ, R6 ;  /* 0x000000ffff0b7224 */ /* 0x000fe400078e0006 */
[----:B------:R-:W-:Y:S02]  /*1e7e0*/  IMAD.MOV.U32 R6, RZ, RZ, R5 ;  /* 0x000000ffff067224 */ /* 0x000fe400078e0005 */
[----:B------:R-:W-:Y:S01]  /*1e7f0*/  IMAD.MOV.U32 R7, RZ, RZ, R4 ;  /* 0x000000ffff077224 */ /* 0x000fe200078e0004 */
[C---:B---3--:R-:W-:Y:S01]  /*1e800*/  HMMA.16816.F32 R20, R24.reuse, R18, R20 ;  /* 0x000000121814723c */ /* 0x048fe20000001814 */
[----:B--2---:R-:W-:Y:S01]  /*1e810*/  STL.64 [R1+0x2dd0], R14 ;  /* 0x002dd00e01007387 */ /* 0x004fe20000100a00 */
[----:B------:R-:W-:Y:S02]  /*1e820*/  STL.64 [R1+0x2dc8], R12 ;  /* 0x002dc80c01007387 */ /* 0x000fe40000100a00 */
[----:B------:R0:W-:Y:S02]  /*1e830*/  STL.64 [R1+0x2dd8], R6 ;  /* 0x002dd80601007387 */ /* 0x0001e40000100a00 */
[----:B------:R-:W2:Y:S01]  /*1e840*/  LDL.LU R4, [R1+0x1b0] ;  /* 0x0001b00001047983 */ /* 0x000ea20000300800 */
[----:B------:R-:W2:Y:S04]  /*1e850*/  LDL.LU R5, [R1+0x1b4] ;  /* 0x0001b40001057983 */ /* 0x000ea80000300800 */
[----:B0-----:R-:W2:Y:S01]  /*1e860*/  LDL.LU R6, [R1+0x1b8] ;  /* 0x0001b80001067983 */ /* 0x001ea20000300800 */
[----:B------:R-:W2:Y:S02]  /*1e870*/  LDL.LU R7, [R1+0x1bc] ;  /* 0x0001bc0001077983 */ /* 0x000ea40000300800 */
[----:B------:R-:W3:Y:S02]  /*1e880*/  LDL.LU R12, [R1+0x1a0] ;  /* 0x0001a000010c7983 */ /* 0x000ee40000300800 */
[----:B------:R-:W3:Y:S01]  /*1e890*/  LDL.LU R13, [R1+0x1a4] ;  /* 0x0001a400010d7983 */ /* 0x000ee20000300800 */
[----:B------:R-:W3:Y:S01]  /*1e8a0*/  LDL.LU R14, [R1+0x1a8] ;  /* 0x0001a800010e7983 */ /* 0x000ee20000300800 */
[----:B------:R-:W3:Y:S02]  /*1e8b0*/  LDL.LU R15, [R1+0x1ac] ;  /* 0x0001ac00010f7983 */ /* 0x000ee40000300800 */
[----:B------:R0:W-:Y:S02]  /*1e8c0*/  STL.64 [R1+0x2d90], R10 ;  /* 0x002d900a01007387 */ /* 0x0001e40000100a00 */
[----:B0-----:R-:W2:Y:S04]  /*1e8d0*/  LDL.64 R10, [R1+0x18] ;  /* 0x00001800010a7983 */ /* 0x001ea80000100a00 */
[----:B--2---:R0:W-:Y:S01]  /*1e8e0*/  STL.64 [R1+0x2da8], R10 ;  /* 0x002da80a01007387 */ /* 0x0041e20000100a00 */
[----:B------:R-:W2:Y:S02]  /*1e8f0*/  LDL.LU R8, [R1+0xf0] ;  /* 0x0000f00001087983 */ /* 0x000ea40000300800 */
[----:B------:R-:W2:Y:S01]  /*1e900*/  LDL.LU R9, [R1+0xf4] ;  /* 0x0000f40001097983 */ /* 0x000ea20000300800 */
[----:B0-----:R-:W2:Y:S01]  /*1e910*/  LDL.LU R10, [R1+0xf8] ;  /* 0x0000f800010a7983 */ /* 0x001ea20000300800 */
[----:B------:R-:W2:Y:S02]  /*1e920*/  LDL.LU R11, [R1+0xfc] ;  /* 0x0000fc00010b7983 */ /* 0x000ea40000300800 */
[----:B------:R-:W-:Y:S02]  /*1e930*/  STL.64 [R1+0x1c0], R20 ;  /* 0x0001c01401007387 */ /* 0x000fe40000100a00 */
[----:B------:R0:W-:Y:S02]  /*1e940*/  STL.64 [R1+0x1c8], R22 ;  /* 0x0001c81601007387 */ /* 0x0001e40000100a00 */
[----:B0-----:R-:W2:Y:S01]  /*1e950*/  LDL.LU.64 R22, [R1+0x2de0] ;  /* 0x002de00001167983 */ /* 0x001ea20000300a00 */
[----:B------:R0:W-:Y:S02]  /*1e960*/  STL.64 [R1+0x2d70], R18 ;  /* 0x002d701201007387 */ /* 0x0001e40000100a00 */
[----:B------:R-:W2:Y:S02]  /*1e970*/  LDL.LU R16, [R1+0xc0] ;  /* 0x0000c00001107983 */ /* 0x000ea40000300800 */
[----:B------:R-:W2:Y:S01]  /*1e980*/  LDL.LU R17, [R1+0xc4] ;  /* 0x0000c40001117983 */ /* 0x000ea20000300800 */
[----:B0-----:R-:W2:Y:S01]  /*1e990*/  LDL.LU R18, [R1+0xc8] ;  /* 0x0000c80001127983 */ /* 0x001ea20000300800 */
[----:B------:R-:W2:Y:S03]  /*1e9a0*/  LDL.LU R19, [R1+0xcc] ;  /* 0x0000cc0001137983 */ /* 0x000ea60000300800 */
[----:B--2---:R-:W-:Y:S01]  /*1e9b0*/  STL.64 [R1+0x2d88], R18 ;  /* 0x002d881201007387 */ /* 0x004fe20000100a00 */
[----:B------:R0:W-:Y:S03]  /*1e9c0*/  STL.64 [R1+0x2d80], R16 ;  /* 0x002d801001007387 */ /* 0x0001e60000100a00 */
[----:B0-----:R-:W2:Y:S01]  /*1e9d0*/  LDL.LU R16, [R1+0xd0] ;  /* 0x0000d00001107983 */ /* 0x001ea20000300800 */
[----:B------:R-:W2:Y:S02]  /*1e9e0*/  LDL.LU R17, [R1+0xd4] ;  /* 0x0000d40001117983 */ /* 0x000ea40000300800 */
[----:B------:R-:W2:Y:S02]  /*1e9f0*/  LDL.LU R18, [R1+0xd8] ;  /* 0x0000d80001127983 */ /* 0x000ea40000300800 */
[----:B------:R-:W2:Y:S01]  /*1ea00*/  LDL.LU R19, [R1+0xdc] ;  /* 0x0000dc0001137983 */ /* 0x000ea20000300800 */
[C---:B------:R-:W-:Y:S01]  /*1ea10*/  HMMA.16816.F32 R4, R24.reuse, R22, R4 ;  /* 0x000000161804723c */ /* 0x040fe20000001804 */
[----:B--2---:R-:W-:Y:S01]  /*1ea20*/  STL.64 [R1+0x2da0], R18 ;  /* 0x002da01201007387 */ /* 0x004fe20000100a00 */
[----:B------:R0:W-:Y:S03]  /*1ea30*/  STL.64 [R1+0x2d98], R16 ;  /* 0x002d981001007387 */ /* 0x0001e60000100a00 */
[----:B0-----:R-:W2:Y:S01]  /*1ea40*/  LDL.LU R16, [R1+0xe0] ;  /* 0x0000e00001107983 */ /* 0x001ea20000300800 */
[----:B------:R-:W2:Y:S02]  /*1ea50*/  LDL.LU R17, [R1+0xe4] ;  /* 0x0000e40001117983 */ /* 0x000ea40000300800 */
[----:B------:R-:W2:Y:S02]  /*1ea60*/  LDL.LU R18, [R1+0xe8] ;  /* 0x0000e80001127983 */ /* 0x000ea40000300800 */
[----:B------:R-:W2:Y:S11]  /*1ea70*/  LDL.LU R19, [R1+0xec] ;  /* 0x0000ec0001137983 */ /* 0x000eb60000300800 */
[----:B------:R-:W-:Y:S02]  /*1ea80*/  @!UPT UIADD3 URZ, URZ, URZ, URZ ;  /* 0x0000003f3f3ff290 */ /* 0x000fe4000fffe03f */
[----:B------:R-:W-:Y:S01]  /*1ea90*/  STL.64 [R1+0x1b0], R4 ;  /* 0x0001b00401007387 */ /* 0x000fe20000100a00 */
[----:B------:R0:W-:Y:S03]  /*1eaa0*/  STL.64 [R1+0x1b8], R6 ;  /* 0x0001b80601007387 */ /* 0x0001e60000100a00 */
[----:B0-----:R-:W3:Y:S01]  /*1eab0*/  LDL.LU.64 R6, [R1+0x2dd8] ;  /* 0x002dd80001067983 */ /* 0x001ee20000300a00 */
[----:B------:R0:W-:Y:S02]  /*1eac0*/  STL.64 [R1+0x2d68], R22 ;  /* 0x002d681601007387 */ /* 0x0001e40000100a00 */
[----:B------:R-:W2:Y:S02]  /*1ead0*/  LDL.LU R20, [R1+0x190] ;  /* 0x0001900001147983 */ /* 0x000ea40000300800 */
[----:B------:R-:W2:Y:S01]  /*1eae0*/  LDL.LU R21, [R1+0x194] ;  /* 0x0001940001157983 */ /* 0x000ea20000300800 */
[----:B0-----:R-:W2:Y:S01]  /*1eaf0*/  LDL.LU R22, [R1+0x198] ;  /* 0x0001980001167983 */ /* 0x001ea20000300800 */
[----:B------:R-:W2:Y:S01]  /*1eb00*/  LDL.LU R23, [R1+0x19c] ;  /* 0x00019c0001177983 */ /* 0x000ea20000300800 */
[C---:B---3--:R-:W-:Y:S02]  /*1eb10*/  HMMA.16816.F32 R4, R24.reuse, R6, R12 ;  /* 0x000000061804723c */ /* 0x048fe4000000180c */
[----:B------:R-:W3:Y:S01]  /*1eb20*/  LDL.LU.64 R14, [R1+0x2dd0] ;  /* 0x002dd000010e7983 */ /* 0x000ee20000300a00 */
[----:B------:R-:W3:Y:S11]  /*1eb30*/  LDL.LU.64 R12, [R1+0x2dc8] ;  /* 0x002dc800010c7983 */ /* 0x000ef60000300a00 */
[----:B------:R-:W-:Y:S09]  /*1eb40*/  @!UPT UIADD3 URZ, URZ, URZ, URZ ;  /* 0x0000003f3f3ff290 */ /* 0x000ff2000fffe03f */
[----:B------:R-:W-:Y:S01]  /*1eb50*/  STL.64 [R1+0x1a0], R4 ;  /* 0x0001a00401007387 */ /* 0x000fe20000100a00 */
[----:B------:R0:W-:Y:S03]  /*1eb60*/  STL.64 [R1+0x1a8], R6 ;  /* 0x0001a80601007387 */ /* 0x0001e60000100a00 */
[----:B0-----:R-:W3:Y:S02]  /*1eb70*/  LDL.LU.64 R6, [R1+0x2dc0] ;  /* 0x002dc00001067983 */ /* 0x001ee40000300a00 */
[----:B---3--:R-:W-:Y:S07]  /*1eb80*/  HMMA.16816.F32 R24, R24, R6, R12 ;  /* 0x000000061818723c */ /* 0x008fee000000180c */
[----:B------:R-:W-:-:S02]  /*1eb90*/  IMAD.MOV.U32 R13, RZ, RZ, R6 ;  /* 0x000000ffff0d7224 */ /* 0x000fc400078e0006 */
[----:B------:R-:W-:Y:S11]  /*1eba0*/  IMAD.MOV.U32 R12, RZ, RZ, R7 ;  /* 0x000000ffff0c7224 */ /* 0x000ff600078e0007 */
[----:B------:R-:W-:Y:S03]  /*1ebb0*/  @!UPT UIADD3 URZ, URZ, URZ, URZ ;  /* 0x0000003f3f3ff290 */ /* 0x000fe6000fffe03f */
[----:B------:R-:W-:Y:S01]  /*1ebc0*/  STL.64 [R1+0x100], R24 ;  /* 0x0001001801007387 */ /* 0x000fe20000100a00 */
[----:B------:R0:W-:Y:S02]  /*1ebd0*/  STL.64 [R1+0x108], R26 ;  /* 0x0001081a01007387 */ /* 0x0001e40000100a00 */
[----:B------:R-:W3:Y:S02]  /*1ebe0*/  LDL.LU.64 R6, [R1+0x2db8] ;  /* 0x002db80001067983 */ /* 0x000ee40000300a00 */
[----:B------:R-:W3:Y:S02]  /*1ebf0*/  LDL.LU.64 R4, [R1+0x2db0] ;  /* 0x002db00001047983 */ /* 0x000ee40000300a00 */
[----:B0-----:R-:W-:Y:S02]  /*1ec00*/  IMAD.MOV.U32 R26, RZ, RZ, R2 ;  /* 0x000000ffff1a7224 */ /* 0x001fe400078e0002 */
[----:B------:R-:W-:-:S07]  /*1ec10*/  IMAD.MOV.U32 R27, RZ, RZ, R0 ;  /* 0x000000ffff1b7224 */ /* 0x000fce00078e0000 */
[C---:B---3--:R-:W-:Y:S01]  /*1ec20*/  HMMA.16816.F32 R24, R4.reuse, R26, R8 ;  /* 0x0000001a0418723c */ /* 0x048fe20000001808 */
[----:B------:R-:W2:Y:S11]  /*1ec30*/  LDL.LU.64 R10, [R1+0x2da8] ;  /* 0x002da800010a7983 */ /* 0x000eb60000300a00 */
[----:B------:R-:W-:Y:S11]  /*1ec40*/  @!UPT UIADD3 URZ, URZ, URZ, URZ ;  /* 0x0000003f3f3ff290 */ /* 0x000ff6000fffe03f */
[----:B------:R-:W-:Y:S01]  /*1ec50*/  STL.64 [R1+0xf0], R24 ;  /* 0x0000f01801007387 */ /* 0x000fe20000100a00 */
[----:B------:R0:W-:Y:S03]  /*1ec60*/  STL.64 [R1+0xf8], R26 ;  /* 0x0000f81a01007387 */ /* 0x0001e60000100a00 */
[----:B0-----:R-:W3:Y:S01]  /*1ec70*/  LDL.64 R26, [R1+0x68] ;  /* 0x00006800011a7983 */ /* 0x001ee20000100a00 */
[C---:B--2---:R-:W-:Y:S01]  /*1ec80*/  HMMA.16816.F32 R16, R4.reuse, R10, R16 ;  /* 0x0000000a0410723c */ /* 0x044fe20000001810 */
[----:B------:R-:W-:Y:S02]  /*1ec90*/  IMAD.MOV.U32 R0, RZ, RZ, R10 ;  /* 0x000000ffff007224 */ /* 0x000fe400078e000a */
[----:B------:R-:W-:Y:S01]  /*1eca0*/  IMAD.MOV.U32 R2, RZ, RZ, R11 ;  /* 0x000000ffff027224 */ /* 0x000fe200078e000b */
[----:B---3--:R0:W-:Y:S01]  /*1ecb0*/  STL.64 [R1+0x2d60], R26 ;  /* 0x002d601a01007387 */ /* 0x0081e20000100a00 */
[----:B------:R-:W2:Y:S02]  /*1ecc0*/  LDL.LU R24, [R1+0x2b0] ;  /* 0x0002b00001187983 */ /* 0x000ea40000300800 */
[----:B------:R-:W2:Y:S01]  /*1ecd0*/  LDL.LU R25, [R1+0x2b4] ;  /* 0x0002b40001197983 */ /* 0x000ea20000300800 */
[----:B0-----:R-:W2:Y:S01]  /*1ece0*/  LDL.LU R26, [R1+0x2b8] ;  /* 0x0002b800011a7983 */ /* 0x001ea20000300800 */
[----:B------:R-:W2:Y:S11]  /*1ecf0*/  LDL.LU R27, [R1+0x2bc] ;  /* 0x0002bc00011b7983 */ /* 0x000eb60000300800 */
[----:B------:R-:W-:Y:S03]  /*1ed00*/  @!UPT UIADD3 URZ, URZ, URZ, URZ ;  /* 0x0000003f3f3ff290 */ /* 0x000fe6000fffe03f */
[----:B------:R-:W-:Y:S02]  /*1ed10*/  STL.64 [R1+0xe0], R16 ;  /* 0x0000e01001007387 */ /* 0x000fe40000100a00 */
[----:B------:R0:W-:Y:S02]  /*1ed20*/  STL.64 [R1+0xe8], R18 ;  /* 0x0000e81201007387 */ /* 0x0001e40000100a00 */
[----:B0-----:R-:W3:Y:S01]  /*1ed30*/  LDL.LU.64 R18, [R1+0x2da0] ;  /* 0x002da00001127983 */ /* 0x001ee20000300a00 */
[----:B------:R-:W3:Y:S02]  /*1ed40*/  LDL.LU.64 R16, [R1+0x2d98] ;  /* 0x002d980001107983 */ /* 0x000ee40000300a00 */
[----:B------:R-:W3:Y:S02]  /*1ed50*/  LDL.LU.64 R10, [R1+0x2d90] ;  /* 0x002d9000010a7983 */ /* 0x000ee40000300a00 */
[C---:B---3--:R-:W-:Y:S01]  /*1ed60*/  HMMA.16816.F32 R8, R4.reuse, R10, R16 ;  /* 0x0000000a0408723c */ /* 0x048fe20000001810 */
[----:B------:R-:W3:Y:S01]  /*1ed70*/  LDL.LU.64 R18, [R1+0x2d88] ;  /* 0x002d880001127983 */ /* 0x000ee20000300a00 */
[----:B------:R-:W3:Y:S11]  /*1ed80*/  LDL.LU.64 R16, [R1+0x2d80] ;  /* 0x002d800001107983 */ /* 0x000ef60000300a00 */
[----:B------:R-:W-:Y:S10]  /*1ed90*/  @!UPT UIADD3 URZ, URZ, URZ, URZ ;  /* 0x0000003f3f3ff290 */ /* 0x000ff4000fffe03f */
[----:B------:R-:W-:Y:S01]  /*1eda0*/  STL.64 [R1+0xd0], R8 ;  /* 0x0000d00801007387 */ /* 0x000fe20000100a00 */
[----:B------:R0:W-:Y:S03]  /*1edb0*/  STL.64 [R1+0xd8], R10 ;  /* 0x0000d80a01007387 */ /* 0x0001e60000100a00 */
[----:B0-----:R-:W3:Y:S02]  /*1edc0*/  LDL.LU.64 R10, [R1+0x2d78] ;  /* 0x002d7800010a7983 */ /* 0x001ee40000300a00 */
[----:B---3--:R-:W-:Y:S11]  /*1edd0*/  HMMA.16816.F32 R16, R4, R10, R16 ;  /* 0x0000000a0410723c */ /* 0x008ff60000001810 */
[----:B------:R-:W-:Y:S11]  /*1ede0*/  @!UPT UIADD3 URZ, URZ, URZ, URZ ;  /* 0x0000003f3f3ff290 */ /* 0x000ff6000fffe03f */
[----:B------:R-:W-:Y:S01]  /*1edf0*/  @!UPT UIADD3 URZ, URZ, URZ, URZ ;  /* 0x0000003f3f3ff290 */ /* 0x000fe2000fffe03f */
[----:B------:R-:W-:Y:S01]  /*1ee00*/  STL.64 [R1+0xc0], R16 ;  /* 0x0000c01001007387 */ /* 0x000fe20000100a00 */
[----:B------:R0:W-:Y:S03]  /*1ee10*/  STL.64 [R1+0xc8], R18 ;  /* 0x0000c81201007387 */ /* 0x0001e60000100a00 */
[----:B0-----:R-:W3:Y:S01]  /*1ee20*/  LDL.LU.64 R18, [R1+0x2d70] ;  /* 0x002d700001127983 */ /* 0x001ee20000300a00 */
[----:B------:R0:W-:Y:S02]  /*1ee30*/  STL.64 [R1+0x2d30], R10 ;  /* 0x002d300a01007387 */ /* 0x0001e40000100a00 */
[----:B------:R-:W2:Y:S02]  /*1ee40*/  LDL.LU R8, [R1+0x440] ;  /* 0x0004400001087983 */ /* 0x000ea40000300800 */
[----:B------:R-:W2:Y:S01]  /*1ee50*/  LDL.LU R9, [R1+0x444] ;  /* 0x0004440001097983 */ /* 0x000ea20000300800 */
[----:B0-----:R-:W2:Y:S01]  /*1ee60*/  LDL.LU R10, [R1+0x448] ;  /* 0x00044800010a7983 */ /* 0x001ea20000300800 */
[----:B------:R-:W2:Y:S03]  /*1ee70*/  LDL.LU R11, [R1+0x44c] ;  /* 0x00044c00010b7983 */ /* 0x000ea60000300800 */
[----:B--2---:R0:W-:Y:S02]  /*1ee80*/  STL.64 [R1+0x2d40], R10 ;  /* 0x002d400a01007387 */ /* 0x0041e40000100a00 */
[----:B0-----:R-:W-:-:S02]  /*1ee90*/  IMAD.MOV.U32 R10, RZ, RZ, R13 ;  /* 0x000000ffff0a7224 */ /* 0x001fc400078e000d */
[----:B------:R-:W-:Y:S02]  /*1eea0*/  IMAD.MOV.U32 R11, RZ, RZ, R12 ;  /* 0x000000ffff0b7224 */ /* 0x000fe400078e000c */
[----:B----4-:R-:W0:Y:S01]  /*1eeb0*/  LDSM.16.MT88.4 R12, [R3+0x4180] ;  /* 0x00418000030c783b */ /* 0x010e220000004200 */
[----:B---3--:R-:W-:Y:S03]  /*1eec0*/  HMMA.16816.F32 R20, R4, R18, R20 ;  /* 0x000000120414723c */ /* 0x008fe60000001814 */
[----:B------:R-:W-:Y:S04]  /*1eed0*/  STL.64 [R1+0x2d38], R8 ;  /* 0x002d380801007387 */ /* 0x000fe80000100a00 */
[----:B0-----:R-:W-:Y:S01]  /*1eee0*/  STL.64 [R1+0x2d50], R14 ;  /* 0x002d500e01007387 */ /* 0x001fe20000100a00 */
[----:B------:R0:W-:Y:S03]  /*1eef0*/  STL.64 [R1+0x2d48], R12 ;  /* 0x002d480c01007387 */ /* 0x0001e60000100a00 */
[----:B0-----:R-:W2:Y:S01]  /*1ef00*/  LDL.LU R12, [R1+0x3c0] ;  /* 0x0003c000010c7983 */ /* 0x001ea20000300800 */
[----:B------:R-:W2:Y:S02]  /*1ef10*/  LDL.LU R13, [R1+0x3c4] ;  /* 0x0003c400010d7983 */ /* 0x000ea40000300800 */
[----:B------:R-:W2:Y:S02]  /*1ef20*/  LDL.LU R14, [R1+0x3c8] ;  /* 0x0003c800010e7983 */ /* 0x000ea40000300800 */
[----:B------:R-:W2:Y:S07]  /*1ef30*/  LDL.LU R15, [R1+0x3cc] ;  /* 0x0003cc00010f7983 */ /* 0x000eae0000300800 */
[----:B------:R-:W-:Y:S01]  /*1ef40*/  STL.64 [R1+0x190], R20 ;  /* 0x0001901401007387 */ /* 0x000fe20000100a00 */
[----:B------:R0:W-:Y:S03]  /*1ef50*/  STL.64 [R1+0x198], R22 ;  /* 0x0001981601007387 */ /* 0x0001e60000100a00 */
[----:B0-----:R-:W3:Y:S01]  /*1ef60*/  LDL.LU.64 R22, [R1+0x2d68] ;  /* 0x002d680001167983 */ /* 0x001ee20000300a00 */
[----:B------:R-:W-:-:S02]  /*1ef70*/  IMAD.MOV.U32 R29, RZ, RZ, R18 ;  /* 0x000000ffff1d7224 */ /* 0x000fc400078e0012 */
[----:B------:R-:W-:Y:S02]  /*1ef80*/  IMAD.MOV.U32 R28, RZ, RZ, R19 ;  /* 0x000000ffff1c7224 */ /* 0x000fe400078e0013 */
[----:B------:R-:W0:Y:S04]  /*1ef90*/  LDSM.16.MT88.4 R16, [R3+0x4200] ;  /* 0x004200000310783b */ /* 0x000e280000004200 */
[----:B0-----:R-:W-:Y:S01]  /*1efa0*/  STL.64 [R1+0x2cd8], R18 ;  /* 0x002cd81201007387 */ /* 0x001fe20000100a00 */
[----:B------:R0:W-:Y:S03]  /*1efb0*/  STL.64 [R1+0x2cd0], R16 ;  /* 0x002cd01001007387 */ /* 0x0001e60000100a00 */
[----:B0-----:R-:W4:Y:S01]  /*1efc0*/  LDL.LU R16, [R1+0x3d0] ;  /* 0x0003d00001107983 */ /* 0x001f220000300800 */
[----:B------:R-:W4:Y:S02]  /*1efd0*/  LDL.LU R17, [R1+0x3d4] ;  /* 0x0003d40001117983 */ /* 0x000f240000300800 */
[----:B------:R-:W4:Y:S02]  /*1efe0*/  LDL.LU R18, [R1+0x3d8] ;  /* 0x0003d80001127983 */ /* 0x000f240000300800 */
[----:B------:R-:W4:Y:S01]  /*1eff0*/  LDL.LU R19, [R1+0x3dc] ;  /* 0x0003dc0001137983 */ /* 0x000f220000300800 */
[C---:B---3--:R-:W-:Y:S01]  /*1f000*/  HMMA.16816.F32 R20, R4.reuse, R22, R24 ;  /* 0x000000160414723c */ /* 0x048fe20000001818 */
[----:B------:R-:W4:Y:S11]  /*1f010*/  LDL.LU.64 R26, [R1+0x2d60] ;  /* 0x002d6000011a7983 */ /* 0x000f360000300a00 */
[----:B------:R-:W-:Y:S11]  /*1f020*/  @!UPT UIADD3 URZ, URZ, URZ, URZ ;  /* 0x0000003f3f3ff290 */ /* 0x000ff6000fffe03f */
[----:B------:R-:W-:Y:S01]  /*1f030*/  STL.64 [R1+0x2b0], R20 ;  /* 0x0002b01401007387 */ /* 0x000fe20000100a00 */
[----:B------:R-:W-:Y:S02]  /*1f040*/  STL.64 [R1+0x2b8], R22 ;  /* 0x0002b81601007387 */ /* 0x000fe40000100a00 */
[----:B------:R-:W0:Y:S02]  /*1f050*/  LDSM.16.MT88.4 R20, [R3+0x4280] ;  /* 0x004280000314783b */ /* 0x000e240000004200 */
[----:B0-----:R0:W-:Y:S02]  /*1f060*/  STL.64 [R1+0x2c60], R22 ;  /* 0x002c601601007387 */ /* 0x0011e40000100a00 */
[----:B------:R-:W-:Y:S02]  /*1f070*/  STL.64 [R1+0x2c58], R20 ;  /* 0x002c581401007387 */ /* 0x000fe40000100a00 */
[----:B0-----:R-:W3:Y:S01]  /*1f080*/  LDL.64 R22, [R1+0x28] ;  /* 0x0000280001167983 */ /* 0x001ee20000100a00 */
[C---:B----4-:R-:W-:Y:S11]  /*1f090*/  HMMA.16816.F32 R16, R4.reuse, R26, R16 ;  /* 0x0000001a0410723c */ /* 0x050ff60000001810 */
[----:B------:R-:W-:Y:S11]  /*1f0a0*/  @!UPT UIADD3 URZ, URZ, URZ, URZ ;  /* 0x0000003f3f3ff290 */ /* 0x000ff6000fffe03f */
[----:B------:R-:W-:Y:S01]  /*1f0b0*/  @!UPT UIADD3 URZ, URZ, URZ, URZ ;  /* 0x0000003f3f3ff290 */ /* 0x000fe2000fffe03f */
[----:B------:R0:W-:Y:S02]  /*1f0c0*/  STL.64 [R1+0x4b0], R16 ;  /* 0x0004b01001007387 */ /* 0x0001e40000100a00 */
[----:B0-----:R-:W-:Y:S02]  /*1f0d0*/  IMAD.MOV.U32 R17, RZ, RZ, R26 ;  /* 0x000000ffff117224 */ /* 0x001fe400078e001a */
[----:B------:R-:W-:Y:S02]  /*1f0e0*/  IMAD.MOV.U32 R16, RZ, RZ, R27 ;  /* 0x000000ffff107224 */ /* 0x000fe400078e001b */
[----:B------:R-:W0:Y:S01]  /*1f0f0*/  LDSM.16.MT88.4 R24, [R3+0x4300] ;  /* 0x004300000318783b */ /* 0x000e220000004200 */
[----:B--2---:R-:W-:Y:S03]  /*1f100*/  HMMA.16816.F32 R4, R4, R10, R12 ;  /* 0x0000000a0404723c */ /* 0x004fe6000000180c */
[----:B------:R-:W-:Y:S04]  /*1f110*/  STL.64 [R1+0x4b8], R18 ;  /* 0x0004b81201007387 */ /* 0x000fe80000100a00 */
[----:B0-----:R0:W-:Y:S01]  /*1f120*/  STL.64 [R1+0x2be8], R26 ;  /* 0x002be81a01007387 */ /* 0x0011e20000100a00 */
[----:B------:R-:W-:Y:S02]  /*1f130*/  STL.64 [R1+0x2be0], R24 ;  /* 0x002be01801007387 */ /* 0x000fe40000100a00 */
[----:B0-----:R-:W-:-:S02]  /*1f140*/  IMAD.MOV.U32 R26, RZ, RZ, R0 ;  /* 0x000000ffff1a7224 */ /* 0x001fc400078e0000 */
[----:B------:R-:W-:Y:S01]  /*1f150*/  IMAD.MOV.U32 R27, RZ, RZ, R2 ;  /* 0x000000ffff1b7224 */ /* 0x000fe200078e0002 */
[----:B------:R-:W2:Y:S01]  /*1f160*/  LDL.LU R0, [R1+0x2d5c] ;  /* 0x002d5c0001007983 */ /* 0x000ea20000300800 */
[----:B------:R-:W4:Y:S02]  /*1f170*/  LDL.LU R2, [R1+0x2d58] ;  /* 0x002d580001027983 */ /* 0x000f240000300800 */
[----:B------:R-:W3:Y:S02]  /*1f180*/  LDL.LU.64 R14, [R1+0x2d50] ;  /* 0x002d5000010e7983 */ /* 0x000ee40000300a00 */
[----:B------:R-:W3:Y:S01]  /*1f190*/  LDL.LU.64 R12, [R1+0x2d48] ;  /* 0x002d4800010c7983 */ /* 0x000ee20000300a00 */
[----:B------:R-:W3:Y:S01]  /*1f1a0*/  LDL.LU.64 R10, [R1+0x2d40] ;  /* 0x002d4000010a7983 */ /* 0x000ee20000300a00 */
[----:B------:R-:W3:Y:S03]  /*1f1b0*/  LDL.LU.64 R8, [R1+0x2d38] ;  /* 0x002d380001087983 */ /* 0x000ee60000300a00 */
[----:B------:R-:W-:Y:S02]  /*1f1c0*/  STL.64 [R1+0x4a0], R4 ;  /* 0x0004a00401007387 */ /* 0x000fe40000100a00 */
[----:B------:R-:W-:Y:S02]  /*1f1d0*/  STL.64 [R1+0x4a8], R6 ;  /* 0x0004a80601007387 */ /* 0x000fe40000100a00 */
[----:B------:R-:W0:Y:S04]  /*1f1e0*/  LDSM.16.MT88.4 R4, [R3+0x4380] ;  /* 0x004380000304783b */ /* 0x000e280000004200 */
[----:B0-----:R0:W-:Y:S01]  /*1f1f0*/  STL.64 [R1+0x2b50], R6 ;  /* 0x002b500601007387 */ /* 0x0011e20000100a00 */
[----:B------:R1:W-:Y:S03]  /*1f200*/  STL.64 [R1+0x2b48], R4 ;  /* 0x002b480401007387 */ /* 0x0003e60000100a00 */
[----:B0-----:R-:W2:Y:S01]  /*1f210*/  LDL.LU.64 R6, [R1+0x78] ;  /* 0x0000780001067983 */ /* 0x001ea20000300a00 */
[C---:B---3--:R-:W-:Y:S03]  /*1f220*/  HMMA.16816.F32 R8, R12.reuse, R22, R8 ;  /* 0x000000160c08723c */ /* 0x048fe60000001808 */
[----:B--2---:R0:W-:Y:S01]  /*1f230*/  STL.64 [R1+0x2ce0], R6 ;  /* 0x002ce00601007387 */ /* 0x0041e20000100a00 */
[----:B-1----:R-:W2:Y:S02]  /*1f240*/  LDL.LU R4, [R1+0x430] ;  /* 0x0004300001047983 */ /* 0x002ea40000300800 */
[----:B------:R-:W2:Y:S01]  /*1f250*/  LDL.LU R5, [R1+0x434] ;  /* 0x0004340001057983 */ /* 0x000ea20000300800 */
[----:B0-----:R-:W2:Y:S01]  /*1f260*/  LDL.LU R6, [R1+0x438] ;  /* 0x0004380001067983 */ /* 0x001ea20000300800 */
[----:B------:R-:W2:Y:S11]  /*1f270*/  LDL.LU R7, [R1+0x43c] ;  /* 0x00043c0001077983 */ /* 0x000eb60000300800 */
[----:B------:R-:W-:Y:S04]  /*1f280*/  @!UPT UIADD3 URZ, URZ, URZ, URZ ;  /* 0x0000003f3f3ff290 */ /* 0x000fe8000fffe03f */
[----:B------:R-:W-:Y:S02]  /*1f290*/  STL.64 [R1+0x490], R8 ;  /* 0x0004900801007387 */ /* 0x000fe40000100a00 */
[----:B------:R0:W-:Y:S02]  /*1f2a0*/  STL.64 [R1+0x498], R10 ;  /* 0x0004980a01007387 */ /* 0x0001e40000100a00 */
[----:B0-----:R-:W3:Y:S01]  /*1f2b0*/  LDL.LU.64 R10, [R1+0x2d30] ;  /* 0x002d3000010a7983 */ /* 0x001ee20000300a00 */
[----:B------:R-:W-:Y:S02]  /*1f2c0*/  IMAD.MOV.U32 R9, RZ, RZ, R22 ;  /* 0x000000ffff097224 */ /* 0x000fe400078e0016 */
[----:B------:R-:W-:Y:S01]  /*1f2d0*/  IMAD.MOV.U32 R8, RZ, RZ, R23 ;  /* 0x000000ffff087224 */ /* 0x000fe200078e0017 */
[----:B---3--:R-:W-:Y:S04]  /*1f2e0*/  STL.64 [R1+0x2d28], R10 ;  /* 0x002d280a01007387 */ /* 0x008fe80000100a00 */
[----:B------:R2:W-:Y:S02]  /*1f2f0*/  STL.64 [R1+0x2d20], R8 ;  /* 0x002d200801007387 */ /* 0x0005e40000100a00 */
[----:B------:R-:W3:Y:S02]  /*1f300*/  LDL.LU R20, [R1+0x360] ;  /* 0x0003600001147983 */ /* 0x000ee40000300800 */
[----:B------:R-:W3:Y:S01]  /*1f310*/  LDL.LU R21, [R1+0x364] ;  /* 0x0003640001157983 */ /* 0x000ee20000300800 */
[----:B------:R-:W3:Y:S01]  /*1f320*/  LDL.LU R22, [R1+0x368] ;  /* 0x0003680001167983 */ /* 0x000ee20000300800 */
[----:B------:R-:W3:Y:S01]  /*1f330*/  LDL.LU R23, [R1+0x36c] ;  /* 0x00036c0001177983 */ /* 0x000ee20000300800 */
[----:B--2---:R-:W-:Y:S02]  /*1f340*/  HMMA.16816.F32 R8, R12, R26, R4 ;  /* 0x0000001a0c08723c */ /* 0x004fe40000001804 */
[----:B---3--:R-:W-:Y:S01]  /*1f350*/  STL.64 [R1+0x2c90], R22 ;  /* 0x002c901601007387 */ /* 0x008fe20000100a00 */
[----:B------:R0:W-:Y:S03]  /*1f360*/  STL.64 [R1+0x2c88], R20 ;  /* 0x002c881401007387 */ /* 0x0001e60000100a00 */
[----:B0-----:R-:W2:Y:S01]  /*1f370*/  LDL.LU R20, [R1+0x370] ;  /* 0x0003700001147983 */ /* 0x001ea20000300800 */
[----:B------:R-:W2:Y:S02]  /*1f380*/  LDL.LU R21, [R1+0x374] ;  /* 0x0003740001157983 */ /* 0x000ea40000300800 */
[----:B------:R-:W3:Y:S02]  /*1f390*/  LDL.LU R22, [R1+0x378] ;  /* 0x0003780001167983 */ /* 0x000ee40000300800 */
[----:B------:R-:W3:Y:S02]  /*1f3a0*/  LDL.LU R23, [R1+0x37c] ;  /* 0x00037c0001177983 */ /* 0x000ee40000300800 */
[----:B------:R-:W-:-:S02]  /*1f3b0*/  IMAD.MOV.U32 R6, RZ, RZ, R17 ;  /* 0x000000ffff067224 */ /* 0x000fc400078e0011 */
[----:B------:R-:W-:Y:S02]  /*1f3c0*/  IMAD.MOV.U32 R7, RZ, RZ, R16 ;  /* 0x000000ffff077224 */ /* 0x000fe400078e0010 */
[----:B------:R-:W-:Y:S02]  /*1f3d0*/  IMAD.MOV.U32 R26, RZ, RZ, R29 ;  /* 0x000000ffff1a7224 */ /* 0x000fe400078e001d */
[----:B------:R-:W-:Y:S01]  /*1f3e0*/  IMAD.MOV.U32 R27, RZ, RZ, R28 ;  /* 0x000000ffff1b7224 */ /* 0x000fe200078e001c */
[----:B---3--:R0:W-:Y:S01]  /*1f3f0*/  STL.64 [R1+0x2ca0], R22 ;  /* 0x002ca01601007387 */ /* 0x0081e20000100a00 */
[----:B--2---:R-:W-:Y:S03]  /*1f400*/  STL.64 [R1+0x2c98], R20 ;  /* 0x002c981401007387 */ /* 0x004fe60000100a00 */
[----:B0-----:R-:W2:Y:S01]  /*1f410*/  LDL.64 R22, [R1+0x8] ;  /* 0x0000080001167983 */ /* 0x001ea20000100a00 */
[----:B------:R0:W-:Y:S02]  /*1f420*/  STL.64 [R1+0x480], R8 ;  /* 0x0004800801007387 */ /* 0x0001e40000100a00 */
[----:B------:R1:W-:Y:S01]  /*1f430*/  STL.64 [R1+0x488], R10 ;  /* 0x0004880a01007387 */ /* 0x0003e20000100a00 */
[----:B0-----:R-:W2:Y:S01]  /*1f440*/  LDL.LU R8, [R1+0x420] ;  /* 0x0004200001087983 */ /* 0x001ea20000300800 */
[----:B------:R-:W2:Y:S02]  /*1f450*/  LDL.LU R9, [R1+0x424] ;  /* 0x0004240001097983 */ /* 0x000ea40000300800 */
[----:B-1----:R-:W2:Y:S02]  /*1f460*/  LDL.LU R10, [R1+0x428] ;  /* 0x00042800010a7983 */ /* 0x002ea40000300800 */
[----:B------:R-:W2:Y:S01]  /*1f470*/  LDL.LU R11, [R1+0x42c] ;  /* 0x00042c00010b7983 */ /* 0x000ea20000300800 */
[----:B------:R-:W-:Y:S01]  /*1f480*/  STL.64 [R1+0x2cf8], R6 ;  /* 0x002cf80601007387 */ /* 0x000fe20000100a00 */
[----:B------:R-:W3:Y:S02]  /*1f490*/  LDL.LU R16, [R1+0x3b0] ;  /* 0x0003b00001107983 */ /* 0x000ee40000300800 */
[----:B------:R-:W3:Y:S02]  /*1f4a0*/  LDL.LU R17, [R1+0x3b4] ;  /* 0x0003b40001117983 */ /* 0x000ee40000300800 */
[----:B------:R-:W2:Y:S01]  /*1f4b0*/  LDL.LU R18, [R1+0x3b8] ;  /* 0x0003b80001127983 */ /* 0x000ea20000300800 */
[----:B------:R-:W2:Y:S01]  /*1f4c0*/  LDL.LU R19, [R1+0x3bc] ;  /* 0x0003bc0001137983 */ /* 0x000ea20000300800 */
[----:B------:R0:W-:Y:S02]  /*1f4d0*/  STL.64 [R1+0x2d18], R26 ;  /* 0x002d181a01007387 */ /* 0x0001e40000100a00 */
[----:B------:R-:W2:Y:S02]  /*1f4e0*/  LDL.LU R24, [R1+0x410] ;  /* 0x0004100001187983 */ /* 0x000ea40000300800 */
[----:B------:R-:W2:Y:S01]  /*1f4f0*/  LDL.LU R25, [R1+0x414] ;  /* 0x0004140001197983 */ /* 0x000ea20000300800 */
[----:B0-----:R-:W2:Y:S01]  /*1f500*/  LDL.LU R26, [R1+0x418] ;  /* 0x00041800011a7983 */ /* 0x001ea20000300800 */
[----:B------:R-:W2:Y:S02]  /*1f510*/  LDL.LU R27, [R1+0x41c] ;  /* 0x00041c00011b7983 */ /* 0x000ea40000300800 */
[----:B------:R-:W2:Y:S02]  /*1f520*/  LDL.64 R6, [R1+0x58] ;  /* 0x0000580001067983 */ /* 0x000ea40000100a00 */
[----:B--2---:R0:W-:Y:S01]  /*1f530*/  STL.64 [R1+0x2d10], R6 ;  /* 0x002d100601007387 */ /* 0x0041e20000100a00 */
[----:B------:R-:W2:Y:S02]  /*1f540*/  LDL.LU R4, [R1+0x400] ;  /* 0x0004000001047983 */ /* 0x000ea40000300800 */
[----:B------:R-:W2:Y:S01]  /*1f550*/  LDL.LU R5, [R1+0x404] ;  /* 0x0004040001057983 */ /* 0x000ea20000300800 */
[----:B0-----:R-:W2:Y:S01]  /*1f560*/  LDL.LU R6, [R1+0x408] ;  /* 0x0004080001067983 */ /* 0x001ea20000300800 */
[----:B------:R-:W2:Y:S02]  /*1f570*/  LDL.LU R7, [R1+0x40c] ;  /* 0x00040c0001077983 */ /* 0x000ea40000300800 */
[----:B------:R-:W-:Y:S02]  /*1f580*/  STL.64 [R1+0x2cf0], R18 ;  /* 0x002cf01201007387 */ /* 0x000fe40000100a00 */
[----:B---3--:R0:W-:Y:S02]  /*1f590*/  STL.64 [R1+0x2ce8], R16 ;  /* 0x002ce81001007387 */ /* 0x0081e40000100a00 */
[----:B0-----:R-:W3:Y:S01]  /*1f5a0*/  LDL.LU R16, [R1+0x3e0] ;  /* 0x0003e00001107983 */ /* 0x001ee20000300800 */
[----:B------:R-:W3:Y:S02]  /*1f5b0*/  LDL.LU R17, [R1+0x3e4] ;  /* 0x0003e40001117983 */ /* 0x000ee40000300800 */
[----:B------:R-:W2:Y:S02]  /*1f5c0*/  LDL.LU R18, [R1+0x3e8] ;  /* 0x0003e80001127983 */ /* 0x000ea40000300800 */
[----:B------:R-:W2:Y:S01]  /*1f5d0*/  LDL.LU R19, [R1+0x3ec] ;  /* 0x0003ec0001137983 */ /* 0x000ea20000300800 */
[C---:B------:R-:W-:Y:S01]  /*1f5e0*/  HMMA.16816.F32 R8, R12.reuse, R22, R8 ;  /* 0x000000160c08723c */ /* 0x040fe20000001808 */
[----:B--2---:R-:W-:Y:S01]  /*1f5f0*/  STL.64 [R1+0x2d08], R18 ;  /* 0x002d081201007387 */ /* 0x004fe20000100a00 */
[----:B---3--:R0:W-:Y:S03]  /*1f600*/  STL.64 [R1+0x2d00], R16 ;  /* 0x002d001001007387 */ /* 0x0081e60000100a00 */
        /* <DEDUP_REMOVED lines=8> */
[----:B------:R-:W2:Y:S02]  /*1f690*/  LDL.LU.64 R8, [R1+0x2d20] ;  /* 0x002d200001087983 */ /* 0x000ea40000300a00 */
[----:B------:R0:W-:Y:S02]  /*1f6a0*/  STL.64 [R1+0x2cb0], R22 ;  /* 0x002cb01601007387 */ /* 0x0001e40000100a00 */
[----:B0-----:R-:W2:Y:S01]  /*1f6b0*/  LDL.64 R22, [R1+0x18] ;  /* 0x0000180001167983 */ /* 0x001ea20000100a00 */
[C---:B---3--:R-:W-:Y:S03]  /*1f6c0*/  HMMA.16816.F32 R24, R12.reuse, R10, R24 ;  /* 0x0000000a0c18723c */ /* 0x048fe60000001818 */
[----:B--2---:R0:W-:Y:S11]  /*1f6d0*/  STL.64 [R1+0x2cb8], R22 ;  /* 0x002cb81601007387 */ /* 0x0041f60000100a00 */
[----:B------:R-:W-:Y:S09]  /*1f6e0*/  @!UPT UIADD3 URZ, URZ, URZ, URZ ;  /* 0x0000003f3f3ff290 */ /* 0x000ff2000fffe03f */
[----:B------:R-:W-:Y:S01]  /*1f6f0*/  STL.64 [R1+0x430], R24 ;  /* 0x0004301801007387 */ /* 0x000fe20000100a00 */
[----:B------:R1:W-:Y:S02]  /*1f700*/  STL.64 [R1+0x438], R26 ;  /* 0x0004381a01007387 */ /* 0x0003e40000100a00 */
[----:B0-----:R-:W-:Y:S02]  /*1f710*/  IMAD.MOV.U32 R23, RZ, RZ, R8 ;  /* 0x000000ffff177224 */ /* 0x001fe400078e0008 */
[----:B------:R-:W-:Y:S01]  /*1f720*/  IMAD.MOV.U32 R22, RZ, RZ, R9 ;  /* 0x000000ffff167224 */ /* 0x000fe200078e0009 */
[----:B-1----:R-:W2:Y:S01]  /*1f730*/  LDL.LU.64 R26, [R1+0x2d18] ;  /* 0x002d1800011a7983 */ /* 0x002ea20000300a00 */
[----:B------:R0:W-:Y:S02]  /*1f740*/  STL.64 [R1+0x2ca8], R10 ;  /* 0x002ca80a01007387 */ /* 0x0001e40000100a00 */
[----:B------:R-:W3:Y:S02]  /*1f750*/  LDL.LU R8, [R1+0x380] ;  /* 0x0003800001087983 */ /* 0x000ee40000300800 */
[----:B------:R-:W3:Y:S01]  /*1f760*/  LDL.LU R9, [R1+0x384] ;  /* 0x0003840001097983 */ /* 0x000ee20000300800 */
[----:B0-----:R-:W3:Y:S01]  /*1f770*/  LDL.LU R10, [R1+0x388] ;  /* 0x00038800010a7983 */ /* 0x001ee20000300800 */
[----:B------:R-:W3:Y:S01]  /*1f780*/  LDL.LU R11, [R1+0x38c] ;  /* 0x00038c00010b7983 */ /* 0x000ee20000300800 */
[C---:B--2---:R-:W-:Y:S02]  /*1f790*/  HMMA.16816.F32 R24, R12.reuse, R26, R4 ;  /* 0x0000001a0c18723c */ /* 0x044fe40000001804 */
[----:B---3--:R-:W-:Y:S01]  /*1f7a0*/  STL.64 [R1+0x2cc8], R10 ;  /* 0x002cc80a01007387 */ /* 0x008fe20000100a00 */
[----:B------:R0:W-:Y:S03]  /*1f7b0*/  STL.64 [R1+0x2cc0], R8 ;  /* 0x002cc00801007387 */ /* 0x0001e60000100a00 */
[----:B0-----:R-:W2:Y:S01]  /*1f7c0*/  LDL.LU R8, [R1+0x3a0] ;  /* 0x0003a00001087983 */ /* 0x001ea20000300800 */
[----:B------:R-:W2:Y:S02]  /*1f7d0*/  LDL.LU R9, [R1+0x3a4] ;  /* 0x0003a40001097983 */ /* 0x000ea40000300800 */
[----:B------:R-:W2:Y:S02]  /*1f7e0*/  LDL.LU R10, [R1+0x3a8] ;  /* 0x0003a800010a7983 */ /* 0x000ea40000300800 */
[----:B------:R-:W2:Y:S01]  /*1f7f0*/  LDL.LU R11, [R1+0x3ac] ;  /* 0x0003ac00010b7983 */ /* 0x000ea20000300800 */
[----:B------:R-:W3:Y:S11]  /*1f800*/  LDL.LU.64 R6, [R1+0x2d10] ;  /* 0x002d100001067983 */ /* 0x000ef60000300a00 */
[----:B------:R0:W-:Y:S02]  /*1f810*/  STL.64 [R1+0x420], R24 ;  /* 0x0004201801007387 */ /* 0x0001e40000100a00 */
[----:B------:R1:W-:Y:S01]  /*1f820*/  STL.64 [R1+0x428], R26 ;  /* 0x0004281a01007387 */ /* 0x0003e20000100a00 */
[----:B0-----:R-:W2:Y:S01]  /*1f830*/  LDL.LU R24, [R1+0x230] ;  /* 0x0002300001187983 */ /* 0x001ea20000300800 */
[----:B------:R-:W2:Y:S02]  /*1f840*/  LDL.LU R25, [R1+0x234] ;  /* 0x0002340001197983 */ /* 0x000ea40000300800 */
[----:B-1----:R-:W2:Y:S02]  /*1f850*/  LDL.LU R26, [R1+0x238] ;  /* 0x00023800011a7983 */ /* 0x002ea40000300800 */
[----:B------:R-:W2:Y:S01]  /*1f860*/  LDL.LU R27, [R1+0x23c] ;  /* 0x00023c00011b7983 */ /* 0x000ea20000300800 */
[----:B---3--:R-:W-:Y:S01]  /*1f870*/  HMMA.16816.F32 R16, R12, R6, R16 ;  /* 0x000000060c10723c */ /* 0x008fe20000001810 */
[----:B------:R-:W-:-:S02]  /*1f880*/  IMAD.MOV.U32 R21, RZ, RZ, R6 ;  /* 0x000000ffff157224 */ /* 0x000fc400078e0006 */
[----:B------:R-:W-:Y:S01]  /*1f890*/  IMAD.MOV.U32 R20, RZ, RZ, R7 ;  /* 0x000000ffff147224 */ /* 0x000fe200078e0007 */
[----:B--2---:R0:W-:Y:S01]  /*1f8a0*/  STL.64 [R1+0x2bf8], R26 ;  /* 0x002bf81a01007387 */ /* 0x0041e20000100a00 */
[----:B------:R-:W-:Y:S03]  /*1f8b0*/  STL.64 [R1+0x2bf0], R24 ;  /* 0x002bf01801007387 */ /* 0x000fe60000100a00 */
[----:B0-----:R-:W2:Y:S11]  /*1f8c0*/  LDL.LU.64 R26, [R1+0x38] ;  /* 0x00003800011a7983 */ /* 0x001eb60000300a00 */
[----:B------:R-:W-:Y:S04]  /*1f8d0*/  @!UPT UIADD3 URZ, URZ, URZ, URZ ;  /* 0x0000003f3f3ff290 */ /* 0x000fe8000fffe03f */
        /* <DEDUP_REMOVED lines=12> */
[----:B---3--:R-:W-:Y:S02]  /*1f9a0*/  HMMA.16816.F32 R12, R12, R6, R16 ;  /* 0x000000060c0c723c */ /* 0x008fe40000001810 */
[----:B------:R-:W3:Y:S01]  /*1f9b0*/  LDL.LU.64 R18, [R1+0x2cd8] ;  /* 0x002cd80001127983 */ /* 0x000ee20000300a00 */
[----:B------:R-:W3:Y:S02]  /*1f9c0*/  LDL.LU.64 R16, [R1+0x2cd0] ;  /* 0x002cd00001107983 */ /* 0x000ee40000300a00 */
[----:B------:R0:W-:Y:S02]  /*1f9d0*/  STL.64 [R1+0x2c70], R6 ;  /* 0x002c700601007387 */ /* 0x0001e40000100a00 */
[----:B------:R-:W2:Y:S11]  /*1f9e0*/  LDL.LU R4, [R1+0x390] ;  /* 0x0003900001047983 */ /* 0x000eb60000300800 */
[----:B------:R-:W-:Y:S05]  /*1f9f0*/  @!UPT UIADD3 URZ, URZ, URZ, URZ ;  /* 0x0000003f3f3ff290 */ /* 0x000fea000fffe03f */
[----:B------:R-:W-:Y:S01]  /*1fa00*/  STL.64 [R1+0x3d0], R12 ;  /* 0x0003d00c01007387 */ /* 0x000fe20000100a00 */
[----:B------:R1:W-:Y:S02]  /*1fa10*/  STL.64 [R1+0x3d8], R14 ;  /* 0x0003d80e01007387 */ /* 0x0003e40000100a00 */
[----:B------:R-:W2:Y:S02]  /*1fa20*/  LDL.LU R5, [R1+0x394] ;  /* 0x0003940001057983 */ /* 0x000ea40000300800 */
[----:B0-----:R-:W2:Y:S01]  /*1fa30*/  LDL.LU R6, [R1+0x398] ;  /* 0x0003980001067983 */ /* 0x001ea20000300800 */
[----:B------:R-:W2:Y:S01]  /*1fa40*/  LDL.LU R7, [R1+0x39c] ;  /* 0x00039c0001077983 */ /* 0x000ea20000300800 */
[----:B-1----:R-:W-:Y:S02]  /*1fa50*/  IMAD.MOV.U32 R14, RZ, RZ, R21 ;  /* 0x000000ffff0e7224 */ /* 0x002fe400078e0015 */
[----:B------:R-:W-:Y:S02]  /*1fa60*/  IMAD.MOV.U32 R15, RZ, RZ, R20 ;  /* 0x000000ffff0f7224 */ /* 0x000fe400078e0014 */
[C---:B---3--:R-:W-:Y:S01]  /*1fa70*/  HMMA.16816.F32 R20, R16.reuse, R22, R8 ;  /* 0x000000161014723c */ /* 0x048fe20000001808 */
[----:B------:R-:W3:Y:S01]  /*1fa80*/  LDL.LU.64 R10, [R1+0x2cc8] ;  /* 0x002cc800010a7983 */ /* 0x000ee20000300a00 */
[----:B------:R-:W3:Y:S11]  /*1fa90*/  LDL.LU.64 R8, [R1+0x2cc0] ;  /* 0x002cc00001087983 */ /* 0x000ef60000300a00 */
[----:B------:R-:W-:Y:S10]  /*1faa0*/  @!UPT UIADD3 URZ, URZ, URZ, URZ ;  /* 0x0000003f3f3ff290 */ /* 0x000ff4000fffe03f */
[----:B------:R-:W-:Y:S01]  /*1fab0*/  STL.64 [R1+0x3c0], R20 ;  /* 0x0003c01401007387 */ /* 0x000fe20000100a00 */
[----:B------:R0:W-:Y:S03]  /*1fac0*/  STL.64 [R1+0x3c8], R22 ;  /* 0x0003c81601007387 */ /* 0x0001e60000100a00 */
[----:B0-----:R-:W2:Y:S02]  /*1fad0*/  LDL.LU.64 R22, [R1+0x2cb8] ;  /* 0x002cb80001167983 */ /* 0x001ea40000300a00 */
        /* <DEDUP_REMOVED lines=26> */
[----:B------:R-:W-:-:S05]  /*1fc80*/  IMAD.MOV.U32 R11, RZ, RZ, R6 ;  /* 0x000000ffff0b7224 */ /* 0x000fca00078e0006 */
[----:B------:R0:W-:Y:S02]  /*1fc90*/  STL.64 [R1+0x2c28], R10 ;  /* 0x002c280a01007387 */ /* 0x0001e40000100a00 */
[----:B0-----:R-:W-:Y:S02]  /*1fca0*/  IMAD.MOV.U32 R10, RZ, RZ, R5 ;  /* 0x000000ffff0a7224 */ /* 0x001fe400078e0005 */
[----:B------:R-:W-:-:S05]  /*1fcb0*/  IMAD.MOV.U32 R11, RZ, RZ, R4 ;  /* 0x000000ffff0b7224 */ /* 0x000fca00078e0004 */
[----:B------:R0:W-:Y:S04]  /*1fcc0*/  STL.64 [R1+0x2c40], R10 ;  /* 0x002c400a01007387 */ /* 0x0001e80000100a00 */
[----:B0-----:R-:W3:Y:S04]  /*1fcd0*/  LDL.LU.64 R10, [R1+0x28] ;  /* 0x00002800010a7983 */ /* 0x001ee80000300a00 */
[----:B---3--:R2:W-:Y:S01]  /*1fce0*/  STL.64 [R1+0x2c68], R10 ;  /* 0x002c680a01007387 */ /* 0x0085e20000100a00 */
[----:B------:R-:W3:Y:S01]  /*1fcf0*/  LDL.LU R4, [R1+0x340] ;  /* 0x0003400001047983 */ /* 0x000ee20000300800 */
[C---:B--2---:R-:W-:Y:S11]  /*1fd00*/  HMMA.16816.F32 R8, R16.reuse, R26, R20 ;  /* 0x0000001a1008723c */ /* 0x044ff60000001814 */
[----:B------:R-:W-:Y:S11]  /*1fd10*/  @!UPT UIADD3 URZ, URZ, URZ, URZ ;  /* 0x0000003f3f3ff290 */ /* 0x000ff6000fffe03f */
[----:B------:R-:W-:Y:S01]  /*1fd20*/  @!UPT UIADD3 URZ, URZ, URZ, URZ ;  /* 0x0000003f3f3ff290 */ /* 0x000fe2000fffe03f */
[----:B------:R-:W-:Y:S01]  /*1fd30*/  STL.64 [R1+0x380], R8 ;  /* 0x0003800801007387 */ /* 0x000fe20000100a00 */
[----:B------:R-:W-:Y:S02]  /*1fd40*/  STL.64 [R1+0x388], R10 ;  /* 0x0003880a01007387 */ /* 0x000fe40000100a00 */
[----:B------:R-:W3:Y:S02]  /*1fd50*/  LDL.LU R5, [R1+0x344] ;  /* 0x0003440001057983 */ /* 0x000ee40000300800 */
[----:B------:R-:W2:Y:S01]  /*1fd60*/  LDL.LU R6, [R1+0x348] ;  /* 0x0003480001067983 */ /* 0x000ea20000300800 */
[----:B------:R-:W2:Y:S04]  /*1fd70*/  LDL.LU R7, [R1+0x34c] ;  /* 0x00034c0001077983 */ /* 0x000ea80000300800 */
[----:B--2---:R-:W-:Y:S01]  /*1fd80*/  STL.64 [R1+0x2c80], R6 ;  /* 0x002c800601007387 */ /* 0x004fe20000100a00 */
[----:B---3--:R0:W-:Y:S03]  /*1fd90*/  STL.64 [R1+0x2c78], R4 ;  /* 0x002c780401007387 */ /* 0x0081e60000100a00 */
[----:B0-----:R-:W2:Y:S01]  /*1fda0*/  LDL.LU R4, [R1+0x350] ;  /* 0x0003500001047983 */ /* 0x001ea20000300800 */
[----:B------:R-:W2:Y:S02]  /*1fdb0*/  LDL.LU R5, [R1+0x354] ;  /* 0x0003540001057983 */ /* 0x000ea40000300800 */
[----:B------:R-:W2:Y:S02]  /*1fdc0*/  LDL.LU R6, [R1+0x358] ;  /* 0x0003580001067983 */ /* 0x000ea40000300800 */
[----:B------:R-:W2:Y:S01]  /*1fdd0*/  LDL.LU R7, [R1+0x35c] ;  /* 0x00035c0001077983 */ /* 0x000ea20000300800 */
[----:B------:R-:W3:Y:S01]  /*1fde0*/  LDL.LU.64 R10, [R1+0x68] ;  /* 0x00006800010a7983 */ /* 0x000ee20000300a00 */
[----:B------:R-:W2:Y:S02]  /*1fdf0*/  LDL.LU R20, [R1+0x2a0] ;  /* 0x0002a00001147983 */ /* 0x000ea40000300800 */
[----:B------:R-:W2:Y:S02]  /*1fe00*/  LDL.LU R21, [R1+0x2a4] ;  /* 0x0002a40001157983 */ /* 0x000ea40000300800 */
[----:B------:R-:W2:Y:S01]  /*1fe10*/  LDL.LU R22, [R1+0x2a8] ;  /* 0x0002a80001167983 */ /* 0x000ea20000300800 */
[----:B------:R-:W2:Y:S01]  /*1fe20*/  LDL.LU R23, [R1+0x2ac] ;  /* 0x0002ac0001177983 */ /* 0x000ea20000300800 */
        /* <DEDUP_REMOVED lines=17> */
[----:B------:R-:W2:Y:S02]  /*1ff40*/  LDL.LU R27, [R1+0x28c] ;  /* 0x00028c00011b7983 */ /* 0x000ea40000300800 */
[----:B--2---:R-:W-:Y:S01]  /*1ff50*/  STL.64 [R1+0x2c50], R26 ;  /* 0x002c501a01007387 */ /* 0x004fe20000100a00 */
[----:B------:R0:W-:Y:S03]  /*1ff60*/  STL.64 [R1+0x2c48], R24 ;  /* 0x002c481801007387 */ /* 0x0001e60000100a00 */
[----:B0-----:R-:W2:Y:S01]  /*1ff70*/  LDL.LU R24, [R1+0x290] ;  /* 0x0002900001187983 */ /* 0x001ea20000300800 */
[----:B------:R-:W2:Y:S02]  /*1ff80*/  LDL.LU R25, [R1+0x294] ;  /* 0x0002940001197983 */ /* 0x000ea40000300800 */
[----:B------:R-:W2:Y:S02]  /*1ff90*/  LDL.LU R26, [R1+0x298] ;  /* 0x00029800011a7983 */ /* 0x000ea40000300800 */
[----:B------:R-:W2:Y:S02]  /*1ffa0*/  LDL.LU R27, [R1+0x29c] ;  /* 0x00029c00011b7983 */ /* 0x000ea40000300800 */
[----:B------:R-:W-:Y:S01]  /*1ffb0*/  STL.64 [R1+0x370], R4 ;  /* 0x0003700401007387 */ /* 0x000fe20000100a00 */
[----:B------:R0:W-:Y:S03]  /*1ffc0*/  STL.64 [R1+0x378], R6 ;  /* 0x0003780601007387 */ /* 0x0001e60000100a00 */
[----:B0-----:R-:W3:Y:S01]  /*1ffd0*/  LDL.LU.64 R6, [R1+0x2c80] ;  /* 0x002c800001067983 */ /* 0x001ee20000300a00 */
[----:B------:R-:W3:Y:S02]  /*1ffe0*/  LDL.LU.64 R4, [R1+0x2c78] ;  /* 0x002c780001047983 */ /* 0x000ee40000300a00 */
[----:B------:R0:W-:Y:S02]  /*1fff0*/  STL.64 [R1+0x2c00], R14 ;  /* 0x002c000e01007387 */ /* 0x0001e40000100a00 */
[----:B------:R-:W2:Y:S01]  /*20000*/  LDL.LU R12, [R1+0x250] ;  /* 0x00025000010c7983 */ /* 0x000ea20000300800 */
[----:B------:R-:W2:Y:S04]  /*20010*/  LDL.LU R13, [R1+0x254] ;  /* 0x00025400010d7983 */ /* 0x000ea80000300800 */
[----:B0-----:R-:W2:Y:S01]  /*20020*/  LDL.LU R14, [R1+0x258] ;  /* 0x00025800010e7983 */ /* 0x001ea20000300800 */
[----:B------:R-:W2:Y:S01]  /*20030*/  LDL.LU R15, [R1+0x25c] ;  /* 0x00025c00010f7983 */ /* 0x000ea20000300800 */
[C---:B---3--:R-:W-:Y:S11]  /*20040*/  HMMA.16816.F32 R4, R16.reuse, R10, R4 ;  /* 0x0000000a1004723c */ /* 0x048ff60000001804 */
[----:B------:R-:W-:Y:S11]  /*20050*/  @!UPT UIADD3 URZ, URZ, URZ, URZ ;  /* 0x0000003f3f3ff290 */ /* 0x000ff6000fffe03f */
[----:B------:R-:W-:Y:S01]  /*20060*/  @!UPT UIADD3 URZ, URZ, URZ, URZ ;  /* 0x0000003f3f3ff290 */ /* 0x000fe2000fffe03f */
[----:B------:R-:W-:Y:S01]  /*20070*/  STL.64 [R1+0x360], R4 ;  /* 0x0003600401007387 */ /* 0x000fe20000100a00 */
[----:B------:R0:W-:Y:S03]  /*20080*/  STL.64 [R1+0x368], R6 ;  /* 0x0003680601007387 */ /* 0x0001e60000100a00 */
[----:B0-----:R-:W3:Y:S01]  /*20090*/  LDL.LU.64 R6, [R1+0x2c70] ;  /* 0x002c700001067983 */ /* 0x001ee20000300a00 */
[----:B------:R-:W-:Y:S02]  /*200a0*/  IMAD.MOV.U32 R5, RZ, RZ, R10 ;  /* 0x000000ffff057224 */ /* 0x000fe400078e000a */
[----:B------:R-:W-:Y:S02]  /*200b0*/  IMAD.MOV.U32 R4, RZ, RZ, R11 ;  /* 0x000000ffff047224 */ /* 0x000fe400078e000b */
[----:B------:R-:W2:Y:S01]  /*200c0*/  LDL.LU.64 R10, [R1+0x2c68] ;  /* 0x002c6800010a7983 */ /* 0x000ea20000300a00 */
[----:B---3--:R-:W-:Y:S03]  /*200d0*/  HMMA.16816.F32 R16, R16, R6, R20 ;  /* 0x000000061010723c */ /* 0x008fe60000001814 */
[----:B------:R-:W3:Y:S01]  /*200e0*/  LDL.LU.64 R22, [R1+0x2c60] ;  /* 0x002c600001167983 */ /* 0x000ee20000300a00 */
[----:B------:R-:W3:Y:S11]  /*200f0*/  LDL.LU.64 R20, [R1+0x2c58] ;  /* 0x002c580001147983 */ /* 0x000ef60000300a00 */
[----:B------:R-:W-:Y:S08]  /*20100*/  @!UPT UIADD3 URZ, URZ, URZ, URZ ;  /* 0x0000003f3f3ff290 */ /* 0x000ff0000fffe03f */
[----:B------:R-:W-:Y:S01]  /*20110*/  STL.64 [R1+0x2a0], R16 ;  /* 0x0002a01001007387 */ /* 0x000fe20000100a00 */
[----:B------:R0:W-:Y:S02]  /*20120*/  STL.64 [R1+0x2a8], R18 ;  /* 0x0002a81201007387 */ /* 0x0001e40000100a00 */
[----:B0-----:R-:W-:Y:S02]  /*20130*/  IMAD.MOV.U32 R18, RZ, RZ, R5 ;  /* 0x000000ffff127224 */ /* 0x001fe400078e0005 */
[----:B------:R-:W-:Y:S02]  /*20140*/  IMAD.MOV.U32 R19, RZ, RZ, R4 ;  /* 0x000000ffff137224 */ /* 0x000fe400078e0004 */
[----:B--2---:R-:W-:Y:S02]  /*20150*/  IMAD.MOV.U32 R5, RZ, RZ, R10 ;  /* 0x000000ffff057224 */ /* 0x004fe400078e000a */
[----:B------:R-:W-:Y:S01]  /*20160*/  IMAD.MOV.U32 R4, RZ, RZ, R11 ;  /* 0x000000ffff047224 */ /* 0x000fe200078e000b */
[C---:B---3--:R-:W-:Y:S11]  /*20170*/  HMMA.16816.F32 R24, R20.reuse, R10, R24 ;  /* 0x0000000a1418723c */ /* 0x048ff60000001818 */
[----:B------:R-:W-:Y:S11]  /*20180*/  @!UPT UIADD3 URZ, URZ, URZ, URZ ;  /* 0x0000003f3f3ff290 */ /* 0x000ff6000fffe03f */
[----:B------:R-:W-:Y:S01]  /*20190*/  @!UPT UIADD3 URZ, URZ, URZ, URZ ;  /* 0x0000003f3f3ff290 */ /* 0x000fe2000fffe03f */
        /* <DEDUP_REMOVED lines=11> */
[----:B0-----:R-:W2:Y:S02]  /*20250*/  LDL.LU.64 R10, [R1+0x2c28] ;  /* 0x002c2800010a7983 */ /* 0x001ea40000300a00 */
[C---:B--2---:R-:W-:Y:S02]  /*20260*/  HMMA.16816.F32 R8, R20.reuse, R10, R24 ;  /* 0x0000000a1408723c */ /* 0x044fe40000001818 */
[----:B------:R-:W2:Y:S01]  /*20270*/  LDL.LU.64 R26, [R1+0x2c20] ;  /* 0x002c2000011a7983 */ /* 0x000ea20000300a00 */
[----:B------:R-:W2:Y:S11]  /*20280*/  LDL.LU.64 R24, [R1+0x2c18] ;  /* 0x002c180001187983 */ /* 0x000eb60000300a00 */
[----:B------:R-:W-:Y:S09]  /*20290*/  @!UPT UIADD3 URZ, URZ, URZ, URZ ;  /* 0x0000003f3f3ff290 */ /* 0x000ff2000fffe03f */
[----:B------:R-:W-:Y:S01]  /*202a0*/  STL.64 [R1+0x270], R8 ;  /* 0x0002700801007387 */ /* 0x000fe20000100a00 */
[----:B------:R0:W-:Y:S03]  /*202b0*/  STL.64 [R1+0x278], R10 ;  /* 0x0002780a01007387 */ /* 0x0001e60000100a00 */
[----:B0-----:R-:W2:Y:S02]  /*202c0*/  LDL.LU.64 R10, [R1+0x2c10] ;  /* 0x002c1000010a7983 */ /* 0x001ea40000300a00 */
[C---:B--2---:R-:W-:Y:S11]  /*202d0*/  HMMA.16816.F32 R24, R20.reuse, R10, R24 ;  /* 0x0000000a1418723c */ /* 0x044ff60000001818 */
[----:B------:R-:W-:Y:S11]  /*202e0*/  @!UPT UIADD3 URZ, URZ, URZ, URZ ;  /* 0x0000003f3f3ff290 */ /* 0x000ff6000fffe03f */
[----:B------:R-:W-:Y:S01]  /*202f0*/  @!UPT UIADD3 URZ, URZ, URZ, URZ ;  /* 0x0000003f3f3ff290 */ /* 0x000fe2000fffe03f */
[----:B------:R-:W-:Y:S01]  /*20300*/  STL.64 [R1+0x260], R24 ;  /* 0x0002601801007387 */ /* 0x000fe20000100a00 */
[----:B------:R0:W-:Y:S03]  /*20310*/  STL.64 [R1+0x268], R26 ;  /* 0x0002681a01007387 */ /* 0x0001e60000100a00 */
[----:B0-----:R-:W2:Y:S01]  /*20320*/  LDL.LU.64 R26, [R1+0x2c08] ;  /* 0x002c0800011a7983 */ /* 0x001ea20000300a00 */
[----:B------:R0:W-:Y:S02]  /*20330*/  STL.64 [R1+0x2bb0], R10 ;  /* 0x002bb00a01007387 */ /* 0x0001e40000100a00 */
[----:B------:R-:W3:Y:S02]  /*20340*/  LDL.LU R8, [R1+0x240] ;  /* 0x0002400001087983 */ /* 0x000ee40000300800 */
[----:B------:R-:W3:Y:S01]  /*20350*/  LDL.LU R9, [R1+0x244] ;  /* 0x0002440001097983 */ /* 0x000ee20000300800 */
[----:B0-----:R-:W3:Y:S01]  /*20360*/  LDL.LU R10, [R1+0x248] ;  /* 0x00024800010a7983 */ /* 0x001ee20000300800 */
[----:B------:R-:W3:Y:S01]  /*20370*/  LDL.LU R11, [R1+0x24c] ;  /* 0x00024c00010b7983 */ /* 0x000ee20000300800 */
[C---:B--2---:R-:W-:Y:S11]  /*20380*/  HMMA.16816.F32 R12, R20.reuse, R26, R12 ;  /* 0x0000001a140c723c */ /* 0x044ff6000000180c */
        /* <DEDUP_REMOVED lines=8> */
[----:B------:R-:W2:Y:S02]  /*20410*/  LDL.LU.64 R24, [R1+0x2bf0] ;  /* 0x002bf00001187983 */ /* 0x000ea40000300a00 */
[----:B------:R-:W2:Y:S01]  /*20420*/  LDL.LU R12, [R1+0x40] ;  /* 0x00004000010c7983 */ /* 0x000ea20000300800 */
[C---:B---3--:R-:W-:Y:S11]  /*20430*/  HMMA.16816.F32 R8, R20.reuse, R14, R8 ;  /* 0x0000000e1408723c */ /* 0x048ff60000001808 */
[----:B------:R-:W-:Y:S11]  /*20440*/  @!UPT UIADD3 URZ, URZ, URZ, URZ ;  /* 0x0000003f3f3ff290 */ /* 0x000ff6000fffe03f */
[----:B------:R-:W-:Y:S01]  /*20450*/  @!UPT UIADD3 URZ, URZ, URZ, URZ ;  /* 0x0000003f3f3ff290 */ /* 0x000fe2000fffe03f */
[----:B------:R-:W-:Y:S01]  /*20460*/  STL.64 [R1+0x240], R8 ;  /* 0x0002400801007387 */ /* 0x000fe20000100a00 */
[----:B------:R2:W-:Y:S02]  /*20470*/  STL.64 [R1+0x248], R10 ;  /* 0x0002480a01007387 */ /* 0x0005e40000100a00 */
[----:B------:R-:W3:Y:S02]  /*20480*/  LDL.LU R13, [R1+0x44] ;  /* 0x00004400010d7983 */ /* 0x000ee40000300800 */
[----:B------:R-:W3:Y:S01]  /*20490*/  LDL.LU R14, [R1+0x48] ;  /* 0x00004800010e7983 */ /* 0x000ee20000300800 */
[----:B------:R-:W3:Y:S01]  /*204a0*/  LDL.LU R15, [R1+0x4c] ;  /* 0x00004c00010f7983 */ /* 0x000ee20000300800 */
[C---:B--2---:R-:W-:Y:S03]  /*204b0*/  HMMA.16816.F32 R8, R20.reuse, R18, R24 ;  /* 0x000000121408723c */ /* 0x044fe60000001818 */
[----:B---3--:R-:W-:Y:S01]  /*204c0*/  STL.64 [R1+0x2b10], R14 ;  /* 0x002b100e01007387 */ /* 0x008fe20000100a00 */
[----:B------:R0:W-:Y:S02]  /*204d0*/  STL.64 [R1+0x2b08], R12 ;  /* 0x002b080c01007387 */ /* 0x0001e40000100a00 */
[----:B------:R1:W-:Y:S01]  /*204e0*/  STL.64 [R1+0x2b70], R18 ;  /* 0x002b701201007387 */ /* 0x0003e20000100a00 */
[----:B0-----:R-:W2:Y:S11]  /*204f0*/  LDL.LU R12, [R1+0x80] ;  /* 0x00008000010c7983 */ /* 0x001eb60000300800 */
[----:B------:R-:W-:Y:S05]  /*20500*/  @!UPT UIADD3 URZ, URZ, URZ, URZ ;  /* 0x0000003f3f3ff290 */ /* 0x000fea000fffe03f */
[----:B------:R-:W-:Y:S02]  /*20510*/  STL.64 [R1+0x230], R8 ;  /* 0x0002300801007387 */ /* 0x000fe40000100a00 */
[----:B------:R-:W-:Y:S02]  /*20520*/  STL.64 [R1+0x238], R10 ;  /* 0x0002380a01007387 */ /* 0x000fe40000100a00 */
[----:B------:R-:W2:Y:S01]  /*20530*/  LDL.LU R13, [R1+0x84] ;  /* 0x00008400010d7983 */ /* 0x000ea20000300800 */
[----:B------:R-:W3:Y:S01]  /*20540*/  LDL.LU R14, [R1+0x88] ;  /* 0x00008800010e7983 */ /* 0x000ee20000300800 */
[----:B------:R-:W3:Y:S02]  /*20550*/  LDL.LU R15, [R1+0x8c] ;  /* 0x00008c00010f7983 */ /* 0x000ee40000300800 */
[----:B-1----:R-:W2:Y:S02]  /*20560*/  LDL.LU.64 R18, [R1+0x58] ;  /* 0x0000580001127983 */ /* 0x002ea40000300a00 */
[----:B--2---:R-:W-:Y:S01]  /*20570*/  STL.64 [R1+0x2b88], R18 ;  /* 0x002b881201007387 */ /* 0x004fe20000100a00 */
[----:B---3--:R-:W-:Y:S02]  /*20580*/  STL.64 [R1+0x2b20], R14 ;  /* 0x002b200e01007387 */ /* 0x008fe40000100a00 */
[----:B------:R0:W-:Y:S02]  /*20590*/  STL.64 [R1+0x2b18], R12 ;  /* 0x002b180c01007387 */ /* 0x0001e40000100a00 */
[----:B0-----:R-:W2:Y:S01]  /*205a0*/  LDL.LU R12, [R1+0x90] ;  /* 0x00009000010c7983 */ /* 0x001ea20000300800 */
[----:B------:R-:W2:Y:S02]  /*205b0*/  LDL.LU R13, [R1+0x94] ;  /* 0x00009400010d7983 */ /* 0x000ea40000300800 */
[----:B------:R-:W3:Y:S02]  /*205c0*/  LDL.LU R14, [R1+0x98] ;  /* 0x00009800010e7983 */ /* 0x000ee40000300800 */
[----:B------:R-:W3:Y:S01]  /*205d0*/  LDL.LU R15, [R1+0x9c] ;  /* 0x00009c00010f7983 */ /* 0x000ee20000300800 */
[----:B------:R-:W2:Y:S01]  /*205e0*/  LDL.LU R16, [R1+0x130] ;  /* 0x0001300001107983 */ /* 0x000ea20000300800 */
[----:B------:R-:W2:Y:S02]  /*205f0*/  LDL.LU R17, [R1+0x134] ;  /* 0x0001340001117983 */ /* 0x000ea40000300800 */
[----:B------:R-:W2:Y:S02]  /*20600*/  LDL.LU R18, [R1+0x138] ;  /* 0x0001380001127983 */ /* 0x000ea40000300800 */
[----:B------:R-:W2:Y:S01]  /*20610*/  LDL.LU R19, [R1+0x13c] ;  /* 0x00013c0001137983 */ /* 0x000ea20000300800 */
[----:B------:R-:W3:Y:S01]  /*20620*/  LDL.LU R24, [R1+0x180] ;  /* 0x0001800001187983 */ /* 0x000ee20000300800 */
[----:B------:R-:W3:Y:S02]  /*20630*/  LDL.LU R25, [R1+0x184] ;  /* 0x0001840001197983 */ /* 0x000ee40000300800 */
[----:B------:R-:W3:Y:S02]  /*20640*/  LDL.LU R26, [R1+0x188] ;  /* 0x00018800011a7983 */ /* 0x000ee40000300800 */
[----:B------:R-:W3:Y:S01]  /*20650*/  LDL.LU R27, [R1+0x18c] ;  /* 0x00018c00011b7983 */ /* 0x000ee20000300800 */
[----:B--2---:R-:W-:Y:S01]  /*20660*/  STL.64 [R1+0x2b98], R18 ;  /* 0x002b981201007387 */ /* 0x004fe20000100a00 */
[----:B------:R0:W-:Y:S03]  /*20670*/  STL.64 [R1+0x2b90], R16 ;  /* 0x002b901001007387 */ /* 0x0001e60000100a00 */
[----:B0-----:R-:W2:Y:S01]  /*20680*/  LDL.LU R16, [R1+0x140] ;  /* 0x0001400001107983 */ /* 0x001ea20000300800 */
[----:B------:R-:W2:Y:S02]  /*20690*/  LDL.LU R17, [R1+0x144] ;  /* 0x0001440001117983 */ /* 0x000ea40000300800 */
[----:B------:R-:W2:Y:S02]  /*206a0*/  LDL.LU R18, [R1+0x148] ;  /* 0x0001480001127983 */ /* 0x000ea40000300800 */
[----:B------:R-:W2:Y:S01]  /*206b0*/  LDL.LU R19, [R1+0x14c] ;  /* 0x00014c0001137983 */ /* 0x000ea20000300800 */
[----:B------:R-:W2:Y:S01]  /*206c0*/  LDL.LU R8, [R1+0x150] ;  /* 0x0001500001087983 */ /* 0x000ea20000300800 */
[----:B------:R-:W2:Y:S02]  /*206d0*/  LDL.LU R9, [R1+0x154] ;  /* 0x0001540001097983 */ /* 0x000ea40000300800 */
[----:B------:R-:W2:Y:S02]  /*206e0*/  LDL.LU R10, [R1+0x158] ;  /* 0x00015800010a7983 */ /* 0x000ea40000300800 */
[----:B------:R-:W2:Y:S02]  /*206f0*/  LDL.LU R11, [R1+0x15c] ;  /* 0x00015c00010b7983 */ /* 0x000ea40000300800 */
[----:B--2---:R0:W-:Y:S01]  /*20700*/  STL.64 [R1+0x2bc0], R10 ;  /* 0x002bc00a01007387 */ /* 0x0041e20000100a00 */
[----:B------:R1:W-:Y:S03]  /*20710*/  STL.64 [R1+0x2bb8], R8 ;  /* 0x002bb80801007387 */ /* 0x0003e60000100a00 */
[----:B0-----:R-:W2:Y:S04]  /*20720*/  LDL.LU.64 R10, [R1+0x18] ;  /* 0x00001800010a7983 */ /* 0x001ea80000300a00 */
[----:B--2---:R0:W-:Y:S01]  /*20730*/  STL.64 [R1+0x2bd0], R10 ;  /* 0x002bd00a01007387 */ /* 0x0041e20000100a00 */
[----:B-1----:R-:W2:Y:S02]  /*20740*/  LDL.LU R8, [R1+0x170] ;  /* 0x0001700001087983 */ /* 0x002ea40000300800 */
[----:B------:R-:W2:Y:S01]  /*20750*/  LDL.LU R9, [R1+0x174] ;  /* 0x0001740001097983 */ /* 0x000ea20000300800 */
[----:B0-----:R-:W2:Y:S01]  /*20760*/  LDL.LU R10, [R1+0x178] ;  /* 0x00017800010a7983 */ /* 0x001ea20000300800 */
[----:B------:R-:W2:Y:S02]  /*20770*/  LDL.LU R11, [R1+0x17c] ;  /* 0x00017c00010b7983 */ /* 0x000ea40000300800 */
[----:B------:R0:W-:Y:S02]  /*20780*/  STL.64 [R1+0x2ba8], R18 ;  /* 0x002ba81201007387 */ /* 0x0001e40000100a00 */
[----:B------:R1:W-:Y:S01]  /*20790*/  STL.64 [R1+0x2ba0], R16 ;  /* 0x002ba01001007387 */ /* 0x0003e20000100a00 */
[----:B0-----:R-:W2:Y:S01]  /*207a0*/  LDL.LU.64 R18, [R1+0x8] ;  /* 0x0000080001127983 */ /* 0x001ea20000300a00 */
[----:B---3--:R-:W-:Y:S03]  /*207b0*/  HMMA.16816.F32 R20, R20, R6, R24 ;  /* 0x000000061414723c */ /* 0x008fe60000001818 */
[----:B--2---:R0:W-:Y:S01]  /*207c0*/  STL.64 [R1+0x2bc8], R18 ;  /* 0x002bc81201007387 */ /* 0x0041e20000100a00 */
[----:B-1----:R-:W2:Y:S02]  /*207d0*/  LDL.LU R16, [R1+0x160] ;  /* 0x0001600001107983 */ /* 0x002ea40000300800 */
[----:B------:R-:W2:Y:S01]  /*207e0*/  LDL.LU R17, [R1+0x164] ;  /* 0x0001640001117983 */ /* 0x000ea20000300800 */
[----:B0-----:R-:W2:Y:S01]  /*207f0*/  LDL.LU R18, [R1+0x168] ;  /* 0x0001680001127983 */ /* 0x001ea20000300800 */
[----:B------:R-:W2:Y:S02]  /*20800*/  LDL.LU R19, [R1+0x16c] ;  /* 0x00016c0001137983 */ /* 0x000ea40000300800 */
[----:B------:R0:W-:Y:S02]  /*20810*/  STL.64 [R1+0x2b30], R14 ;  /* 0x002b300e01007387 */ /* 0x0001e40000100a00 */
[----:B------:R-:W-:Y:S01]  /*20820*/  STL.64 [R1+0x2b28], R12 ;  /* 0x002b280c01007387 */ /* 0x000fe20000100a00 */
[----:B------:R-:W3:Y:S01]  /*20830*/  LDL.LU.64 R26, [R1+0x2be8] ;  /* 0x002be800011a7983 */ /* 0x000ee20000300a00 */
[----:B------:R-:W3:Y:S02]  /*20840*/  LDL.LU.64 R24, [R1+0x2be0] ;  /* 0x002be00001187983 */ /* 0x000ee40000300a00 */
[----:B------:R1:W-:Y:S02]  /*20850*/  STL.64 [R1+0x2b68], R6 ;  /* 0x002b680601007387 */ /* 0x0003e40000100a00 */
[----:B0-----:R-:W-:-:S02]  /*20860*/  IMAD.MOV.U32 R15, RZ, RZ, R4 ;  /* 0x000000ffff0f7224 */ /* 0x001fc400078e0004 */
[----:B------:R-:W2:Y:S03]  /*20870*/  LDL.LU R4, [R1+0x110] ;  /* 0x0001100001047983 */ /* 0x000ea60000300800 */
[----:B------:R-:W-:Y:S02]  /*20880*/  STL.64 [R1+0x180], R20 ;  /* 0x0001801401007387 */ /* 0x000fe40000100a00 */
[----:B------:R-:W-:Y:S02]  /*20890*/  IMAD.MOV.U32 R14, RZ, RZ, R5 ;  /* 0x000000ffff0e7224 */ /* 0x000fe400078e0005 */
[----:B------:R0:W-:Y:S01]  /*208a0*/  STL.64 [R1+0x188], R22 ;  /* 0x0001881601007387 */ /* 0x0001e20000100a00 */
[----:B------:R-:W2:Y:S01]  /*208b0*/  LDL.LU R5, [R1+0x114] ;  /* 0x0001140001057983 */ /* 0x000ea20000300800 */
[----:B-1----:R-:W2:Y:S02]  /*208c0*/  LDL.LU R6, [R1+0x118] ;  /* 0x0001180001067983 */ /* 0x002ea40000300800 */
[----:B------:R-:W2:Y:S02]  /*208d0*/  LDL.LU R7, [R1+0x11c] ;  /* 0x00011c0001077983 */ /* 0x000ea40000300800 */
[----:B0-----:R-:W-:-:S02]  /*208e0*/  IMAD.MOV.U32 R22, RZ, RZ, R28 ;  /* 0x000000ffff167224 */ /* 0x001fc400078e001c */
[----:B------:R-:W-:Y:S01]  /*208f0*/  IMAD.MOV.U32 R23, RZ, RZ, R29 ;  /* 0x000000ffff177224 */ /* 0x000fe200078e001d */
[C---:B---3--:R-:W-:Y:S01]  /*20900*/  HMMA.16816.F32 R8, R24.reuse, R14, R8 ;  /* 0x0000000e1808723c */ /* 0x048fe20000001808 */
[----:B--2---:R-:W-:Y:S01]  /*20910*/  STL.64 [R1+0x2b80], R6 ;  /* 0x002b800601007387 */ /* 0x004fe20000100a00 */
[----:B------:R0:W-:Y:S03]  /*20920*/  STL.64 [R1+0x2b78], R4 ;  /* 0x002b780401007387 */ /* 0x0001e60000100a00 */
[----:B0-----:R-:W2:Y:S01]  /*20930*/  LDL.LU R4, [R1+0x120] ;  /* 0x0001200001047983 */ /* 0x001ea20000300800 */
[----:B------:R-:W2:Y:S02]  /*20940*/  LDL.LU R5, [R1+0x124] ;  /* 0x0001240001057983 */ /* 0x000ea40000300800 */
[----:B------:R-:W2:Y:S02]  /*20950*/  LDL.LU R6, [R1+0x128] ;  /* 0x0001280001067983 */ /* 0x000ea40000300800 */
[----:B------:R-:W2:Y:S01]  /*20960*/  LDL.LU R7, [R1+0x12c] ;  /* 0x00012c0001077983 */ /* 0x000ea20000300800 */
[----:B------:R-:W3:Y:S01]  /*20970*/  LDL.LU R28, [R1+0x2bdc] ;  /* 0x002bdc00011c7983 */ /* 0x000ee20000300800 */
[----:B------:R-:W2:Y:S11]  /*20980*/  LDL.LU R29, [R1+0x2bd8] ;  /* 0x002bd800011d7983 */ /* 0x000eb60000300800 */
[----:B------:R-:W-:Y:S02]  /*20990*/  STL.64 [R1+0x170], R8 ;  /* 0x0001700801007387 */ /* 0x000fe40000100a00 */
[----:B------:R0:W-:Y:S02]  /*209a0*/  STL.64 [R1+0x178], R10 ;  /* 0x0001780a01007387 */ /* 0x0001e40000100a00 */
[----:B0-----:R-:W2:Y:S02]  /*209b0*/  LDL.LU.64 R10, [R1+0x2bd0] ;  /* 0x002bd000010a7983 */ /* 0x001ea40000300a00 */
        /* <DEDUP_REMOVED lines=9> */
[----:B------:R-:W-:Y:S01]  /*20a50*/  STL.64 [R1+0x2b60], R14 ;  /* 0x002b600e01007387 */ /* 0x000fe20000100a00 */
[----:B------:R0:W-:Y:S04]  /*20a60*/  STL.64 [R1+0x2b58], R12 ;  /* 0x002b580c01007387 */ /* 0x0001e80000100a00 */
[----:B0-----:R-:W3:Y:S01]  /*20a70*/  LDL.LU R12, [R1+0xb0] ;  /* 0x0000b000010c7983 */ /* 0x001ee20000300800 */
[----:B------:R-:W3:Y:S02]  /*20a80*/  LDL.LU R13, [R1+0xb4] ;  /* 0x0000b400010d7983 */ /* 0x000ee40000300800 */
[----:B------:R-:W3:Y:S02]  /*20a90*/  LDL.LU R14, [R1+0xb8] ;  /* 0x0000b800010e7983 */ /* 0x000ee40000300800 */
[----:B------:R-:W3:Y:S01]  /*20aa0*/  LDL.LU R15, [R1+0xbc] ;  /* 0x0000bc00010f7983 */ /* 0x000ee20000300800 */
[C---:B--2---:R-:W-:Y:S11]  /*20ab0*/  HMMA.16816.F32 R8, R24.reuse, R18, R8 ;  /* 0x000000121808723c */ /* 0x044ff60000001808 */
[----:B------:R-:W-:Y:S11]  /*20ac0*/  @!UPT UIADD3 URZ, URZ, URZ, URZ ;  /* 0x0000003f3f3ff290 */ /* 0x000ff6000fffe03f */
[----:B------:R-:W-:Y:S01]  /*20ad0*/  @!UPT UIADD3 URZ, URZ, URZ, URZ ;  /* 0x0000003f3f3ff290 */ /* 0x000fe2000fffe03f */
[----:B------:R0:W-:Y:S01]  /*20ae0*/  STL.64 [R1+0x150], R8 ;  /* 0x0001500801007387 */ /* 0x0001e20000100a00 */
[----:B------:R1:W-:Y:S02]  /*20af0*/  STL.64 [R1+0x158], R10 ;  /* 0x0001580a01007387 */ /* 0x0003e40000100a00 */
[----:B0-----:R-:W-:Y:S01]  /*20b00*/  IMAD.MOV.U32 R9, RZ, RZ, R18 ;  /* 0x000000ffff097224 */ /* 0x001fe200078e0012 */
[----:B-1----:R-:W2:Y:S01]  /*20b10*/  LDL.LU.64 R10, [R1+0x2bb0] ;  /* 0x002bb000010a7983 */ /* 0x002ea20000300a00 */
[----:B------:R-:W-:Y:S02]  /*20b20*/  IMAD.MOV.U32 R8, RZ, RZ, R19 ;  /* 0x000000ffff087224 */ /* 0x000fe400078e0013 */
[----:B------:R-:W2:Y:S02]  /*20b30*/  LDL.LU.64 R18, [R1+0x2ba8] ;  /* 0x002ba80001127983 */ /* 0x000ea40000300a00 */
[----:B------:R-:W2:Y:S02]  /*20b40*/  LDL.LU.64 R16, [R1+0x2ba0] ;  /* 0x002ba00001107983 */ /* 0x000ea40000300a00 */
[C---:B--2---:R-:W-:Y:S11]  /*20b50*/  HMMA.16816.F32 R16, R24.reuse, R10, R16 ;  /* 0x0000000a1810723c */ /* 0x044ff60000001810 */
[----:B------:R-:W-:Y:S11]  /*20b60*/  @!UPT UIADD3 URZ, URZ, URZ, URZ ;  /* 0x0000003f3f3ff290 */ /* 0x000ff6000fffe03f */
[----:B------:R-:W-:Y:S01]  /*20b70*/  @!UPT UIADD3 URZ, URZ, URZ, URZ ;  /* 0x0000003f3f3ff290 */ /* 0x000fe2000fffe03f */
        /* <DEDUP_REMOVED lines=9> */
[----:B0-----:R-:W2:Y:S01]  /*20c10*/  LDL.LU.64 R18, [R1+0x2b88] ;  /* 0x002b880001127983 */ /* 0x001ea20000300a00 */
[----:B------:R-:W-:Y:S01]  /*20c20*/  STL.64 [R1+0x2af8], R22 ;  /* 0x002af81601007387 */ /* 0x000fe20000100a00 */
[----:B--2---:R-:W-:Y:S01]  /*20c30*/  HMMA.16816.F32 R4, R24, R18, R4 ;  /* 0x000000121804723c */ /* 0x004fe20000001804 */
        /* <DEDUP_REMOVED lines=8> */
[----:B------:R-:W-:Y:S02]  /*20cc0*/  IMAD.MOV.U32 R22, RZ, RZ, R9 ;  /* 0x000000ffff167224 */ /* 0x000fe400078e0009 */
[----:B------:R-:W-:-:S05]  /*20cd0*/  IMAD.MOV.U32 R23, RZ, RZ, R8 ;  /* 0x000000ffff177224 */ /* 0x000fca00078e0008 */
[----:B------:R-:W-:Y:S01]  /*20ce0*/  STL.64 [R1+0x2b40], R22 ;  /* 0x002b401601007387 */ /* 0x000fe20000100a00 */
[----:B------:R0:W-:Y:S03]  /*20cf0*/  STL.64 [R1+0x2b38], R20 ;  /* 0x002b381401007387 */ /* 0x0001e60000100a00 */
[----:B0-----:R-:W3:Y:S01]  /*20d00*/  LDL.LU R20, [R1+0xa0] ;  /* 0x0000a00001147983 */ /* 0x001ee20000300800 */
[----:B------:R-:W3:Y:S02]  /*20d10*/  LDL.LU R21, [R1+0xa4] ;  /* 0x0000a40001157983 */ /* 0x000ee40000300800 */
[----:B------:R-:W3:Y:S02]  /*20d20*/  LDL.LU R22, [R1+0xa8] ;  /* 0x0000a80001167983 */ /* 0x000ee40000300800 */
[----:B------:R-:W3:Y:S01]  /*20d30*/  LDL.LU R23, [R1+0xac] ;  /* 0x0000ac0001177983 */ /* 0x000ee20000300800 */
[C---:B--2---:R-:W-:Y:S11]  /*20d40*/  HMMA.16816.F32 R4, R24.reuse, R18, R4 ;  /* 0x000000121804723c */ /* 0x044ff60000001804 */
[----:B------:R-:W-:Y:S11]  /*20d50*/  @!UPT UIADD3 URZ, URZ, URZ, URZ ;  /* 0x0000003f3f3ff290 */ /* 0x000ff6000fffe03f */
[----:B------:R-:W-:Y:S01]  /*20d60*/  @!UPT UIADD3 URZ, URZ, URZ, URZ ;  /* 0x0000003f3f3ff290 */ /* 0x000fe2000fffe03f */
[----:B------:R-:W-:Y:S01]  /*20d70*/  STL.64 [R1+0x110], R4 ;  /* 0x0001100401007387 */ /* 0x000fe20000100a00 */
[----:B------:R0:W-:Y:S03]  /*20d80*/  STL.64 [R1+0x118], R6 ;  /* 0x0001180601007387 */ /* 0x0001e60000100a00 */
[----:B0-----:R-:W3:Y:S01]  /*20d90*/  LDL.LU.64 R6, [R1+0x2b68] ;  /* 0x002b680001067983 */ /* 0x001ee20000300a00 */
[----:B------:R-:W-:Y:S02]  /*20da0*/  STL.64 [R1+0x2af0], R18 ;  /* 0x002af01201007387 */ /* 0x000fe40000100a00 */
[----:B------:R-:W2:Y:S02]  /*20db0*/  LDL.LU R16, [R1+0x220] ;  /* 0x0002200001107983 */ /* 0x000ea40000300800 */
[----:B------:R-:W2:Y:S01]  /*20dc0*/  LDL.LU R17, [R1+0x224] ;  /* 0x0002240001117983 */ /* 0x000ea20000300800 */
[----:B---3--:R-:W-:Y:S01]  /*20dd0*/  HMMA.16816.F32 R24, R24, R6, R12 ;  /* 0x000000061818723c */ /* 0x008fe2000000180c */
[----:B------:R-:W3:Y:S01]  /*20de0*/  LDL.LU.64 R14, [R1+0x2b60] ;  /* 0x002b6000010e7983 */ /* 0x000ee20000300a00 */
[----:B------:R-:W2:Y:S02]  /*20df0*/  LDL.LU.64 R12, [R1+0x2b58] ;  /* 0x002b5800010c7983 */ /* 0x000ea40000300a00 */
[----:B------:R-:W-:-:S02]  /*20e00*/  IMAD.MOV.U32 R9, RZ, RZ, R6 ;  /* 0x000000ffff097224 */ /* 0x000fc400078e0006 */
[----:B------:R-:W-:Y:S11]  /*20e10*/  IMAD.MOV.U32 R8, RZ, RZ, R7 ;  /* 0x000000ffff087224 */ /* 0x000ff600078e0007 */
[----:B------:R-:W-:Y:S06]  /*20e20*/  @!UPT UIADD3 URZ, URZ, URZ, URZ ;  /* 0x0000003f3f3ff290 */ /* 0x000fec000fffe03f */
[----:B------:R-:W-:Y:S01]  /*20e30*/  STL.64 [R1+0xb0], R24 ;  /* 0x0000b01801007387 */ /* 0x000fe20000100a00 */
[----:B------:R2:W-:Y:S02]  /*20e40*/  STL.64 [R1+0xb8], R26 ;  /* 0x0000b81a01007387 */ /* 0x0005e40000100a00 */
[----:B------:R-:W3:Y:S02]  /*20e50*/  LDL.LU.64 R6, [R1+0x2b50] ;  /* 0x002b500001067983 */ /* 0x000ee40000300a00 */
[----:B------:R-:W3:Y:S02]  /*20e60*/  LDL.LU.64 R4, [R1+0x2b48] ;  /* 0x002b480001047983 */ /* 0x000ee40000300a00 */
[----:B--2---:R-:W-:Y:S02]  /*20e70*/  IMAD.MOV.U32 R26, RZ, RZ, R13 ;  /* 0x000000ffff1a7224 */ /* 0x004fe400078e000d */
[----:B------:R-:W-:Y:S02]  /*20e80*/  IMAD.MOV.U32 R27, RZ, RZ, R12 ;  /* 0x000000ffff1b7224 */ /* 0x000fe400078e000c */
[C---:B---3--:R-:W-:Y:S01]  /*20e90*/  HMMA.16816.F32 R12, R4.reuse, R14, R20 ;  /* 0x0000000e040c723c */ /* 0x048fe20000001814 */
[----:B------:R-:W2:Y:S01]  /*20ea0*/  LDL.LU.64 R22, [R1+0x2b40] ;  /* 0x002b400001167983 */ /* 0x000ea20000300a00 */
[----:B------:R-:W3:Y:S11]  /*20eb0*/  LDL.LU.64 R20, [R1+0x2b38] ;  /* 0x002b380001147983 */ /* 0x000ef60000300a00 */
[----:B------:R-:W-:Y:S10]  /*20ec0*/  @!UPT UIADD3 URZ, URZ, URZ, URZ ;  /* 0x0000003f3f3ff290 */ /* 0x000ff4000fffe03f */
[----:B------:R-:W-:Y:S01]  /*20ed0*/  STL.64 [R1+0xa0], R12 ;  /* 0x0000a00c01007387 */ /* 0x000fe20000100a00 */
[----:B------:R0:W-:Y:S03]  /*20ee0*/  STL.64 [R1+0xa8], R14 ;  /* 0x0000a80e01007387 */ /* 0x0001e60000100a00 */
[----:B0-----:R-:W2:Y:S01]  /*20ef0*/  LDL.LU.64 R14, [R1+0x2b30] ;  /* 0x002b3000010e7983 */ /* 0x001ea20000300a00 */
[----:B------:R-:W2:Y:S02]  /*20f00*/  LDL.LU.64 R12, [R1+0x2b28] ;  /* 0x002b2800010c7983 */ /* 0x000ea40000300a00 */
[----:B------:R-:W-:Y:S02]  /*20f10*/  IMAD.MOV.U32 R18, RZ, RZ, R29 ;  /* 0x000000ffff127224 */ /* 0x000fe400078e001d */
[----:B------:R-:W0:Y:S01]  /*20f20*/  S2R R29, SR_TID.X ;  /* 0x00000000001d7919 */ /* 0x000e220000002100 */
[----:B------:R-:W-:Y:S01]  /*20f30*/  IMAD.MOV.U32 R19, RZ, RZ, R28 ;  /* 0x000000ffff137224 */ /* 0x000fe200078e001c */
[----:B--2---:R-:W-:Y:S02]  /*20f40*/  HMMA.16816.F32 R24, R4, R26, R12 ;  /* 0x0000001a0418723c */ /* 0x004fe4000000180c */
[----:B------:R-:W2:Y:S01]  /*20f50*/  LDL.LU.64 R14, [R1+0x2b20] ;  /* 0x002b2000010e7983 */ /* 0x000ea20000300a00 */
[----:B------:R-:W2:Y:S01]  /*20f60*/  LDL.LU.64 R12, [R1+0x2b18] ;  /* 0x002b1800010c7983 */ /* 0x000ea20000300a00 */
[----:B0-----:R-:W-:-:S05]  /*20f70*/  LOP3.LUT R28, R29, 0x7, RZ, 0xc0, !PT ;  /* 0x000000071d1c7812 */ /* 0x001fca00078ec0ff */
[----:B------:R-:W-:Y:S11]  /*20f80*/  IMAD R28, R28, 0x110, RZ ;  /* 0x000001101c1c7824 */ /* 0x000ff600078e02ff */
[----:B------:R-:W-:Y:S03]  /*20f90*/  @!UPT UIADD3 URZ, URZ, URZ, URZ ;  /* 0x0000003f3f3ff290 */ /* 0x000fe6000fffe03f */
[----:B------:R-:W-:Y:S01]  /*20fa0*/  STL.64 [R1+0x90], R24 ;  /* 0x0000901801007387 */ /* 0x000fe20000100a00 */
[----:B------:R0:W-:Y:S02]  /*20fb0*/  STL.64 [R1+0x98], R26 ;  /* 0x0000981a01007387 */ /* 0x0001e40000100a00 */
[C---:B0-----:R-:W-:Y:S02]  /*20fc0*/  IMAD.SHL.U32 R27, R29.reuse, 0x40, RZ ;  /* 0x000000401d1b7824 */ /* 0x041fe400078e00ff */
[----:B------:R-:W-:-:S05]  /*20fd0*/  IMAD.SHL.U32 R29, R29, 0x2, RZ ;  /* 0x000000021d1d7824 */ /* 0x000fca00078e00ff */
[----:B------:R-:W-:Y:S01]  /*20fe0*/  LOP3.LUT R28, R28, 0x30, R29, 0x78, !PT ;  /* 0x000000301c1c7812 */ /* 0x000fe200078e781d */
[----:B---3--:R-:W-:-:S03]  /*20ff0*/  IMAD.MOV.U32 R26, RZ, RZ, R21 ;  /* 0x000000ffff1a7224 */ /* 0x008fc600078e0015 */
[----:B------:R-:W-:Y:S01]  /*21000*/  LOP3.LUT R28, R28, 0x800, R27, 0xf8, !PT ;  /* 0x000008001c1c7812 */ /* 0x000fe200078ef81b */
[----:B------:R-:W-:Y:S02]  /*21010*/  IMAD.MOV.U32 R27, RZ, RZ, R20 ;  /* 0x000000ffff1b7224 */ /* 0x000fe400078e0014 */
[C---:B--2---:R-:W-:Y:S01]  /*21020*/  HMMA.16816.F32 R20, R4.reuse, R22, R12 ;  /* 0x000000160414723c */ /* 0x044fe2000000180c */
[----:B------:R-:W2:Y:S01]  /*21030*/  LDL.LU.64 R14, [R1+0x2b10] ;  /* 0x002b1000010e7983 */ /* 0x000ea20000300a00 */
[----:B------:R-:W2:Y:S11]  /*21040*/  LDL.LU.64 R12, [R1+0x2b08] ;  /* 0x002b0800010c7983 */ /* 0x000eb60000300a00 */
[----:B------:R-:W-:Y:S10]  /*21050*/  @!UPT UIADD3 URZ, URZ, URZ, URZ ;  /* 0x0000003f3f3ff290 */ /* 0x000ff4000fffe03f */
[----:B------:R-:W-:Y:S01]  /*21060*/  STL.64 [R1+0x80], R20 ;  /* 0x0000801401007387 */ /* 0x000fe20000100a00 */
[----:B------:R2:W-:Y:S01]  /*21070*/  STL.64 [R1+0x88], R22 ;  /* 0x0000881601007387 */ /* 0x0005e20000100a00 */
[----:B------:R-:W-:Y:S01]  /*21080*/  LOP3.LUT R28, R28, 0x40, RZ, 0x3c, !PT ;  /* 0x000000401c1c7812 */ /* 0x000fe200078e3cff */
[----:B--2---:R-:W-:Y:S01]  /*21090*/  HMMA.16816.F32 R20, R4, R10, R12 ;  /* 0x0000000a0414723c */ /* 0x004fe2000000180c */
[----:B------:R0:W1:Y:S04]  /*210a0*/  LDSM.16.MT88.4 R12, [R3+0x8000] ;  /* 0x00800000030c783b */ /* 0x0000680000004200 */
[----:B0-----:R-:W2:Y:S11]  /*210b0*/  LDL.LU R3, [R1+0x2b00] ;  /* 0x002b000001037983 */ /* 0x001eb60000300800 */
[----:B------:R-:W-:Y:S07]  /*210c0*/  @!UPT UIADD3 URZ, URZ, URZ, URZ ;  /* 0x0000003f3f3ff290 */ /* 0x000fee000fffe03f */
[----:B------:R-:W-:Y:S01]  /*210d0*/  STL.64 [R1+0x470], R20 ;  /* 0x0004701401007387 */ /* 0x000fe20000100a00 */
[----:B------:R-:W-:Y:S02]  /*210e0*/  STL.64 [R1+0x478], R22 ;  /* 0x0004781601007387 */ /* 0x000fe40000100a00 */
[----:B------:R-:W0:Y:S01]  /*210f0*/  LDSM.16.M88.4 R20, [R28+0x20000] ;  /* 0x020000001c14783b */ /* 0x000e220000000200 */
[----:B-1----:R-:W-:Y:S03]  /*21100*/  STL.64 [R1+0x2ac0], R14 ;  /* 0x002ac00e01007387 */ /* 0x002fe60000100a00 */
[----:B------:R1:W-:Y:S02]  /*21110*/  STL.64 [R1+0x2ab8], R12 ;  /* 0x002ab80c01007387 */ /* 0x0003e40000100a00 */
[----:B-1----:R-:W3:Y:S01]  /*21120*/  LDL.LU R12, [R1+0x330] ;  /* 0x00033000010c7983 */ /* 0x002ee20000300800 */
[----:B------:R-:W3:Y:S02]  /*21130*/  LDL.LU R13, [R1+0x334] ;  /* 0x00033400010d7983 */ /* 0x000ee40000300800 */
[----:B------:R-:W3:Y:S02]  /*21140*/  LDL.LU R14, [R1+0x338] ;  /* 0x00033800010e7983 */ /* 0x000ee40000300800 */
[----:B------:R-:W3:Y:S01]  /*21150*/  LDL.LU R15, [R1+0x33c] ;  /* 0x00033c00010f7983 */ /* 0x000ee20000300800 */
[----:B0-----:R-:W-:Y:S01]  /*21160*/  STL.64 [R1+0x40], R20 ;  /* 0x0000401401007387 */ /* 0x001fe20000100a00 */
[----:B------:R0:W-:Y:S03]  /*21170*/  STL.64 [R1+0x48], R22 ;  /* 0x0000481601007387 */ /* 0x0001e60000100a00 */
[----:B0-----:R-:W2:Y:S01]  /*21180*/  LDL.LU.64 R22, [R1+0x2af8] ;  /* 0x002af80001167983 */ /* 0x001ea20000300a00 */
[----:B------:R-:W-:-:S02]  /*21190*/  IMAD.MOV.U32 R11, RZ, RZ, R20 ;  /* 0x000000ffff0b7224 */ /* 0x000fc400078e0014 */
[----:B------:R-:W-:Y:S02]  /*211a0*/  IMAD.MOV.U32 R10, RZ, RZ, R21 ;  /* 0x000000ffff0a7224 */ /* 0x000fe400078e0015 */
[C---:B--2---:R-:W-:Y:S01]  /*211b0*/  HMMA.16816.F32 R20, R4.reuse, R22, R16 ;  /* 0x000000160414723c */ /* 0x044fe20000001810 */
[----:B------:R-:W2:Y:S11]  /*211c0*/  LDL.LU.64 R18, [R1+0x2af0] ;  /* 0x002af00001127983 */ /* 0x000eb60000300a00 */
[----:B------:R-:W-:Y:S11]  /*211d0*/  @!UPT UIADD3 URZ, URZ, URZ, URZ ;  /* 0x0000003f3f3ff290 */ /* 0x000ff6000fffe03f */
[----:B------:R0:W-:Y:S01]  /*211e0*/  STL.64 [R1+0x220], R20 ;  /* 0x0002201401007387 */ /* 0x0001e20000100a00 */
[----:B------:R1:W-:Y:S03]  /*211f0*/  STL.64 [R1+0x228], R22 ;  /* 0x0002281601007387 */ /* 0x0003e60000100a00 */
[----:B0-----:R-:W2:Y:S01]  /*21200*/  LDL.LU R20, [R1+0x2d0] ;  /* 0x0002d00001147983 */ /* 0x001ea20000300800 */
[----:B------:R-:W2:Y:S02]  /*21210*/  LDL.LU R21, [R1+0x2d4] ;  /* 0x0002d40001157983 */ /* 0x000ea40000300800 */
[----:B-1----:R-:W2:Y:S02]  /*21220*/  LDL.LU R22, [R1+0x2d8] ;  /* 0x0002d80001167983 */ /* 0x002ea40000300800 */
[----:B------:R-:W-:Y:S02]  /*21230*/  IMAD.MOV.U32 R23, RZ, RZ, R3 ;  /* 0x000000ffff177224 */ /* 0x000fe400078e0003 */
[----:B------:R-:W3:Y:S04]  /*21240*/  LDL.LU R3, [R1+0x2ae8] ;  /* 0x002ae80001037983 */ /* 0x000ee80000300800 */
        /* <DEDUP_REMOVED lines=11> */
[----:B---3--:R-:W-:Y:S01]  /*21300*/  IMAD.MOV.U32 R23, RZ, RZ, R3 ;  /* 0x000000ffff177224 */ /* 0x008fe200078e0003 */
[----:B------:R-:W-:Y:S04]  /*21310*/  HMMA.16816.F32 R12, R4, R26, R12 ;  /* 0x0000001a040c723c */ /* 0x000fe8000000180c */
[----:B--2---:R-:W-:Y:S01]  /*21320*/  STL.64 [R1+0x2a70], R22 ;  /* 0x002a701601007387 */ /* 0x004fe20000100a00 */
[----:B------:R-:W-:Y:S02]  /*21330*/  STL.64 [R1+0x2a68], R20 ;  /* 0x002a681401007387 */ /* 0x000fe40000100a00 */
[----:B------:R-:W0:Y:S02]  /*21340*/  LDSM.16.M88.4 R20, [R28+0x21000] ;  /* 0x021000001c14783b */ /* 0x000e240000000200 */
[----:B0-----:R-:W-:Y:S02]  /*21350*/  STL.64 [R1+0x20], R20 ;  /* 0x0000201401007387 */ /* 0x001fe40000100a00 */
[----:B------:R-:W-:Y:S11]  /*21360*/  STL.64 [R1+0x28], R22 ;  /* 0x0000281601007387 */ /* 0x000ff60000100a00 */
[----:B------:R-:W-:Y:S01]  /*21370*/  @!UPT UIADD3 URZ, URZ, URZ, URZ ;  /* 0x0000003f3f3ff290 */ /* 0x000fe2000fffe03f */
[----:B------:R-:W-:Y:S02]  /*21380*/  STL.64 [R1+0x340], R12 ;  /* 0x0003400c01007387 */ /* 0x000fe40000100a00 */
[----:B------:R0:W-:Y:S01]  /*21390*/  STL [R1+0x348], R14 ;  /* 0x0003480e01007387 */ /* 0x0001e20000100800 */
[----:B------:R-:W2:Y:S01]  /*213a0*/  LDL.LU R24, [R1+0x2c0] ;  /* 0x0002c00001187983 */ /* 0x000ea20000300800 */
[----:B------:R-:W2:Y:S02]  /*213b0*/  LDL.LU R25, [R1+0x2c4] ;  /* 0x0002c40001197983 */ /* 0x000ea40000300800 */
[----:B------:R-:W3:Y:S02]  /*213c0*/  LDL.LU R26, [R1+0x2c8] ;  /* 0x0002c800011a7983 */ /* 0x000ee40000300800 */
[----:B------:R-:W3:Y:S02]  /*213d0*/  LDL.LU R27, [R1+0x2cc] ;  /* 0x0002cc00011b7983 */ /* 0x000ee40000300800 */
[----:B------:R-:W-:-:S02]  /*213e0*/  IMAD.MOV.U32 R3, RZ, RZ, R15 ;  /* 0x000000ffff037224 */ /* 0x000fc400078e000f */
[----:B------:R-:W-:Y:S02]  /*213f0*/  IMAD.MOV.U32 R15, RZ, RZ, R8 ;  /* 0x000000ffff0f7224 */ /* 0x000fe400078e0008 */
[----:B0-----:R-:W-:Y:S02]  /*21400*/  IMAD.MOV.U32 R14, RZ, RZ, R9 ;  /* 0x000000ffff0e7224 */ /* 0x001fe400078e0009 */
[----:B------:R-:W4:Y:S01]  /*21410*/  LDL.LU R9, [R1+0x2ae4] ;  /* 0x002ae40001097983 */ /* 0x000f220000300800 */
[----:B------:R-:W4:Y:S02]  /*21420*/  LDL.LU R8, [R1+0x2ae0] ;  /* 0x002ae00001087983 */ /* 0x000f240000300800 */
[----:B------:R0:W-:Y:S02]  /*21430*/  STL.64 [R1+0x2ad0], R14 ;  /* 0x002ad00e01007387 */ /* 0x0001e40000100a00 */
[----:B------:R-:W4:Y:S01]  /*21440*/  LDL.LU R12, [R1+0x450] ;  /* 0x00045000010c7983 */ /* 0x000f220000300800 */
[----:B------:R-:W4:Y:S04]  /*21450*/  LDL.LU R13, [R1+0x454] ;  /* 0x00045400010d7983 */ /* 0x000f280000300800 */
[----:B0-----:R-:W4:Y:S01]  /*21460*/  LDL.LU R14, [R1+0x458] ;  /* 0x00045800010e7983 */ /* 0x001f220000300800 */
[----:B------:R-:W4:Y:S03]  /*21470*/  LDL.LU R15, [R1+0x45c] ;  /* 0x00045c00010f7983 */ /* 0x000f260000300800 */
[----:B---3--:R-:W-:Y:S01]  /*21480*/  STL.64 [R1+0x2a80], R26 ;  /* 0x002a801a01007387 */ /* 0x008fe20000100a00 */
[----:B--2---:R0:W-:Y:S03]  /*21490*/  STL.64 [R1+0x2a78], R24 ;  /* 0x002a781801007387 */ /* 0x0041e60000100a00 */
[----:B0-----:R-:W2:Y:S01]  /*214a0*/  LDL.LU R24, [R1+0x300] ;  /* 0x0003000001187983 */ /* 0x001ea20000300800 */
[----:B------:R-:W2:Y:S02]  /*214b0*/  LDL.LU R25, [R1+0x304] ;  /* 0x0003040001197983 */ /* 0x000ea40000300800 */
[----:B------:R-:W-:-:S02]  /*214c0*/  IMAD.MOV.U32 R17, RZ, RZ, R20 ;  /* 0x000000ffff117224 */ /* 0x000fc400078e0014 */
[----:B------:R-:W-:Y:S02]  /*214d0*/  IMAD.MOV.U32 R16, RZ, RZ, R21 ;  /* 0x000000ffff107224 */ /* 0x000fe400078e0015 */
[----:B------:R-:W0:Y:S01]  /*214e0*/  LDSM.16.M88.4 R20, [R28+0x22000] ;  /* 0x022000001c14783b */ /* 0x000e220000000200 */
[----:B----4-:R-:W-:Y:S02]  /*214f0*/  IMAD.MOV.U32 R26, RZ, RZ, R8 ;  /* 0x000000ffff1a7224 */ /* 0x010fe400078e0008 */
[----:B------:R-:W-:Y:S01]  /*21500*/  IMAD.MOV.U32 R27, RZ, RZ, R9 ;  /* 0x000000ffff1b7224 */ /* 0x000fe200078e0009 */
[----:B------:R-:W3:Y:S04]  /*21510*/  LDL.LU R8, [R1+0x2adc] ;  /* 0x002adc0001087983 */ /* 0x000ee80000300800 */
[----:B------:R-:W4:Y:S01]  /*21520*/  LDL.LU R9, [R1+0x2ad8] ;  /* 0x002ad80001097983 */ /* 0x000f220000300800 */
[----:B------:R-:W-:Y:S03]  /*21530*/  STL.64 [R1+0x2a90], R26 ;  /* 0x002a901a01007387 */ /* 0x000fe60000100a00 */
[----:B--2---:R1:W-:Y:S02]  /*21540*/  STL.64 [R1+0x2a88], R24 ;  /* 0x002a881801007387 */ /* 0x0043e40000100a00 */
[----:B-1----:R-:W-:-:S02]  /*21550*/  IMAD.MOV.U32 R24, RZ, RZ, R17 ;  /* 0x000000ffff187224 */ /* 0x002fc400078e0011 */
[----:B------:R-:W-:Y:S02]  /*21560*/  IMAD.MOV.U32 R25, RZ, RZ, R16 ;  /* 0x000000ffff197224 */ /* 0x000fe400078e0010 */
[----:B------:R-:W-:Y:S03]  /*21570*/  HMMA.16816.F32 R16, R4, R18, R12 ;  /* 0x000000120410723c */ /* 0x000fe6000000180c */
[----:B------:R1:W-:Y:S02]  /*21580*/  STL.64 [R1+0x2aa0], R24 ;  /* 0x002aa01801007387 */ /* 0x0003e40000100a00 */
[----:B-1----:R-:W-:Y:S02]  /*21590*/  IMAD.MOV.U32 R24, RZ, RZ, R11 ;  /* 0x000000ffff187224 */ /* 0x002fe400078e000b */
[----:B------:R-:W-:-:S05]  /*215a0*/  IMAD.MOV.U32 R25, RZ, RZ, R10 ;  /* 0x000000ffff197224 */ /* 0x000fca00078e000a */
[----:B------:R1:W-:Y:S04]  /*215b0*/  STL.64 [R1+0x2ac8], R24 ;  /* 0x002ac81801007387 */ /* 0x0003e80000100a00 */
[----:B-1----:R-:W2:Y:S01]  /*215c0*/  LDL.LU R24, [R1+0x460] ;  /* 0x0004600001187983 */ /* 0x002ea20000300800 */
[----:B------:R-:W2:Y:S02]  /*215d0*/  LDL.LU R25, [R1+0x464] ;  /* 0x0004640001197983 */ /* 0x000ea40000300800 */
[----:B------:R-:W-:Y:S02]  /*215e0*/  STL [R1+0x2708], R3 ;  /* 0x0027080301007387 */ /* 0x000fe40000100800 */
[----:B------:R-:W2:Y:S02]  /*215f0*/  LDL.LU.64 R14, [R1+0x2ad0] ;  /* 0x002ad000010e7983 */ /* 0x000ea40000300a00 */
[----:B------:R-:W-:Y:S01]  /*21600*/  STL.64 [R1+0x350], R16 ;  /* 0x0003501001007387 */ /* 0x000fe20000100a00 */
[----:B------:R-:W-:Y:S02]  /*21610*/  STL.64 [R1+0x358], R18 ;  /* 0x0003581201007387 */ /* 0x000fe40000100a00 */
[----:B0-----:R-:W-:Y:S02]  /*21620*/  STL.64 [R1+0x10], R20 ;  /* 0x0000101401007387 */ /* 0x001fe40000100a00 */
[----:B------:R-:W-:Y:S01]  /*21630*/  STL.64 [R1+0x18], R22 ;  /* 0x0000181601007387 */ /* 0x000fe20000100a00 */
[----:B------:R0:W-:Y:S01]  /*21640*/  STL.64 [R1+0x2a98], R20 ;  /* 0x002a981401007387 */ /* 0x0001e20000100a00 */
[----:B----4-:R-:W-:-:S02]  /*21650*/  IMAD.MOV.U32 R26, RZ, RZ, R9 ;  /* 0x000000ffff1a7224 */ /* 0x010fc400078e0009 */
[----:B---3--:R-:W-:Y:S01]  /*21660*/  IMAD.MOV.U32 R27, RZ, RZ, R8 ;  /* 0x000000ffff1b7224 */ /* 0x008fe200078e0008 */
[----:B------:R-:W-:Y:S04]  /*21670*/  LDSM.16.M88.4 R16, [R28+0x24000] ;  /* 0x024000001c10783b */ /* 0x000fe80000000200 */
[----:B------:R-:W1:Y:S04]  /*21680*/  LDSM.16.M88.4 R8, [R28+0x23000] ;  /* 0x023000001c08783b */ /* 0x000e680000000200 */
[----:B0-----:R-:W3:Y:S01]  /*21690*/  LDL.LU R20, [R1+0x310] ;  /* 0x0003100001147983 */ /* 0x001ee20000300800 */
[----:B------:R-:W3:Y:S02]  /*216a0*/  LDL.LU R21, [R1+0x314] ;  /* 0x0003140001157983 */ /* 0x000ee40000300800 */
[----:B------:R-:W4:Y:S02]  /*216b0*/  LDL.LU R22, [R1+0x318] ;  /* 0x0003180001167983 */ /* 0x000f240000300800 */
[----:B------:R-:W4:Y:S01]  /*216c0*/  LDL.LU R23, [R1+0x31c] ;  /* 0x00031c0001177983 */ /* 0x000f220000300800 */
[----:B--2---:R-:W-:Y:S01]  /*216d0*/  HMMA.16816.F32 R4, R4, R14, R24 ;  /* 0x0000000e0404723c */ /* 0x004fe20000001818 */
[----:B----4-:R-:W-:Y:S01]  /*216e0*/  STL.64 [R1+0x2ab0], R22 ;  /* 0x002ab01601007387 */ /* 0x010fe20000100a00 */
[----:B---3--:R0:W-:Y:S03]  /*216f0*/  STL.64 [R1+0x2aa8], R20 ;  /* 0x002aa81401007387 */ /* 0x0081e60000100a00 */
[----:B0-----:R-:W2:Y:S01]  /*21700*/  LDL.LU R20, [R1+0x320] ;  /* 0x0003200001147983 */ /* 0x001ea20000300800 */
[----:B------:R-:W2:Y:S02]  /*21710*/  LDL.LU R21, [R1+0x324] ;  /* 0x0003240001157983 */ /* 0x000ea40000300800 */
[----:B------:R-:W2:Y:S02]  /*21720*/  LDL.LU R22, [R1+0x328] ;  /* 0x0003280001167983 */ /* 0x000ea40000300800 */
[----:B------:R-:W2:Y:S01]  /*21730*/  LDL.LU R23, [R1+0x32c] ;  /* 0x00032c0001177983 */ /* 0x000ea20000300800 */
[----:B------:R-:W2:Y:S01]  /*21740*/  LDL.LU.64 R24, [R1+0x2ac8] ;  /* 0x002ac80001187983 */ /* 0x000ea20000300a00 */
[----:B------:R-:W2:Y:S02]  /*21750*/  LDL.LU.64 R14, [R1+0x2ac0] ;  /* 0x002ac000010e7983 */ /* 0x000ea40000300a00 */
[----:B------:R-:W2:Y:S02]  /*21760*/  LDL.LU.64 R12, [R1+0x2ab8] ;  /* 0x002ab800010c7983 */ /* 0x000ea40000300a00 */
[----:B-1----:R-:W-:Y:S01]  /*21770*/  STL.64 [R1], R8 ;  /* 0x0000000801007387 */ /* 0x002fe20000100a00 */
[----:B------:R-:W-:Y:S06]  /*21780*/  STL.64 [R1+0x8], R10 ;  /* 0x0000080a01007387 */ /* 0x000fec0000100a00 */
[----:B------:R-:W-:Y:S02]  /*21790*/  STL.64 [R1+0x330], R4 ;  /* 0x0003300401007387 */ /* 0x000fe40000100a00 */
[----:B------:R-:W-:Y:S02]  /*217a0*/  STL.64 [R1+0x338], R6 ;  /* 0x0003380601007387 */ /* 0x000fe40000100a00 */
[----:B------:R-:W0:Y:S04]  /*217b0*/  LDSM.16.M88.4 R4, [R28+0x25000] ;  /* 0x025000001c04783b */ /* 0x000e280000000200 */
[----:B0-----:R-:W-:Y:S01]  /*217c0*/  STL [R1+0x26a4], R6 ;  /* 0x0026a40601007387 */ /* 0x001fe20000100800 */
[----:B------:R-:W-:Y:S02]  /*217d0*/  STL.64 [R1+0x30], R16 ;  /* 0x0000301001007387 */ /* 0x000fe40000100a00 */
[----:B------:R-:W-:Y:S02]  /*217e0*/  STL.64 [R1+0x38], R18 ;  /* 0x0000381201007387 */ /* 0x000fe40000100a00 */
[----:B------:R-:W-:Y:S01]  /*217f0*/  STL [R1+0x26a0], R7 ;  /* 0x0026a00701007387 */ /* 0x000fe20000100800 */
[C---:B--2---:R-:W-:Y:S01]  /*21800*/  HMMA.16816.F32 R24, R12.reuse, R24, R20 ;  /* 0x000000180c18723c */ /* 0x044fe20000001814 */
[----:B------:R-:W2:Y:S01]  /*21810*/  LDL.LU.64 R22, [R1+0x2ab0] ;  /* 0x002ab00001167983 */ /* 0x000ea20000300a00 */
[----:B------:R-:W2:Y:S11]  /*21820*/  LDL.LU.64 R20, [R1+0x2aa8] ;  /* 0x002aa80001147983 */ /* 0x000eb60000300a00 */
[----:B------:R-:W-:Y:S10]  /*21830*/  @!UPT UIADD3 URZ, URZ, URZ, URZ ;  /* 0x0000003f3f3ff290 */ /* 0x000ff4000fffe03f */
[----:B------:R-:W-:Y:S01]  /*21840*/  STL.64 [R1+0x320], R24 ;  /* 0x0003201801007387 */ /* 0x000fe20000100a00 */
[----:B------:R-:W-:Y:S02]  /*21850*/  STL.64 [R1+0x328], R26 ;  /* 0x0003281a01007387 */ /* 0x000fe40000100a00 */
[----:B------:R-:W0:Y:S02]  /*21860*/  LDSM.16.M88.4 R24, [R28+0x26000] ;  /* 0x026000001c18783b */ /* 0x000e240000000200 */
[----:B0-----:R0:W-:Y:S02]  /*21870*/  STL.64 [R1+0x50], R24 ;  /* 0x0000501801007387 */ /* 0x0011e40000100a00 */
[----:B------:R2:W-:Y:S02]  /*21880*/  STL.64 [R1+0x58], R26 ;  /* 0x0000581a01007387 */ /* 0x0005e40000100a00 */
[----:B0-----:R-:W2:Y:S02]  /*21890*/  LDL.LU.64 R24, [R1+0x2aa0] ;  /* 0x002aa00001187983 */ /* 0x001ea40000300a00 */
[C---:B--2---:R-:W-:Y:S02]  /*218a0*/  HMMA.16816.F32 R24, R12.reuse, R24, R20 ;  /* 0x000000180c18723c */ /* 0x044fe40000001814 */
[----:B------:R-:W2:Y:S11]  /*218b0*/  LDL.LU.64 R20, [R1+0x2a98] ;  /* 0x002a980001147983 */ /* 0x000eb60000300a00 */
[----:B------:R-:W-:Y:S10]  /*218c0*/  @!UPT UIADD3 URZ, URZ, URZ, URZ ;  /* 0x0000003f3f3ff290 */ /* 0x000ff4000fffe03f */
[----:B------:R-:W-:Y:S01]  /*218d0*/  STL.64 [R1+0x310], R24 ;  /* 0x0003101801007387 */ /* 0x000fe20000100a00 */
[----:B------:R-:W-:Y:S02]  /*218e0*/  STL.64 [R1+0x318], R26 ;  /* 0x0003181a01007387 */ /* 0x000fe40000100a00 */
[----:B------:R-:W0:Y:S02]  /*218f0*/  LDSM.16.M88.4 R24, [R28+0x27000] ;  /* 0x027000001c18783b */ /* 0x000e240000000200 */
[----:B0-----:R-:W-:Y:S02]  /*21900*/  STL.64 [R1+0x60], R24 ;  /* 0x0000601801007387 */ /* 0x001fe40000100a00 */
[----:B------:R0:W-:Y:S02]  /*21910*/  STL.64 [R1+0x68], R26 ;  /* 0x0000681a01007387 */ /* 0x0001e40000100a00 */
[----:B------:R-:W-:Y:S02]  /*21920*/  IMAD.MOV.U32 R7, RZ, RZ, R24 ;  /* 0x000000ffff077224 */ /* 0x000fe400078e0018 */
[----:B------:R-:W-:Y:S01]  /*21930*/  IMAD.MOV.U32 R6, RZ, RZ, R25 ;  /* 0x000000ffff067224 */ /* 0x000fe200078e0019 */
[----:B0-----:R-:W2:Y:S01]  /*21940*/  LDL.LU.64 R26, [R1+0x2a90] ;  /* 0x002a9000011a7983 */ /* 0x001ea20000300a00 */
[----:B------:R-:W2:Y:S02]  /*21950*/  LDL.LU.64 R24, [R1+0x2a88] ;  /* 0x002a880001187983 */ /* 0x000ea40000300a00 */
[----:B------:R0:W-:Y:S02]  /*21960*/  STL [R1+0x1b50], R28 ;  /* 0x001b501c01007387 */ /* 0x0001e40000100800 */
[----:B0-----:R-:W3:Y:S01]  /*21970*/  LDL R28, [R1+0x510] ;  /* 0x00051000011c7983 */ /* 0x001ee20000100800 */
[C---:B--2---:R-:W-:Y:S03]  /*21980*/  HMMA.16816.F32 R20, R12.reuse, R20, R24 ;  /* 0x000000140c14723c */ /* 0x044fe60000001818 */
[----:B------:R-:W2:Y:S01]  /*21990*/  LDL.LU.64 R26, [R1+0x2a80] ;  /* 0x002a8000011a7983 */ /* 0x000ea20000300a00 */
[----:B------:R-:W2:Y:S11]  /*219a0*/  LDL.LU.64 R24, [R1+0x2a78] ;  /* 0x002a780001187983 */ /* 0x000eb60000300a00 */
[----:B------:R-:W-:Y:S08]  /*219b0*/  @!UPT UIADD3 URZ, URZ, URZ, URZ ;  /* 0x0000003f3f3ff290 */ /* 0x000ff0000fffe03f */
[----:B------:R-:W-:Y:S01]  /*219c0*/  STL.64 [R1+0x300], R20 ;  /* 0x0003001401007387 */ /* 0x000fe20000100a00 */
[----:B------:R0:W-:Y:S03]  /*219d0*/  STL.64 [R1+0x308], R22 ;  /* 0x0003081601007387 */ /* 0x0001e60000100a00 */
[----:B0-----:R-:W4:Y:S01]  /*219e0*/  LDL.LU.64 R22, [R1+0x2a70] ;  /* 0x002a700001167983 */ /* 0x001f220000300a00 */
[----:B------:R-:W4:Y:S02]  /*219f0*/  LDL.LU.64 R20, [R1+0x2a68] ;  /* 0x002a680001147983 */ /* 0x000f240000300a00 */
[C---:B----4-:R-:W-:Y:S01]  /*21a00*/  HMMA.16816.F32 R8, R12.reuse, R8, R20 ;  /* 0x000000080c08723c */ /* 0x050fe20000001814 */
[----:B------:R-:W4:Y:S01]  /*21a10*/  LDL.LU.64 R22, [R1+0x2a60] ;  /* 0x002a600001167983 */ /* 0x000f220000300a00 */
[----:B------:R-:W4:Y:S11]  /*21a20*/  LDL.LU.64 R20, [R1+0x2a58] ;  /* 0x002a580001147983 */ /* 0x000f360000300a00 */
[----:B------:R-:W-:Y:S10]  /*21a30*/  @!UPT UIADD3 URZ, URZ, URZ, URZ ;  /* 0x0000003f3f3ff290 */ /* 0x000ff4000fffe03f */
[----:B------:R-:W-:Y:S01]  /*21a40*/  STL.64 [R1+0x2f0], R8 ;  /* 0x0002f00801007387 */ /* 0x000fe20000100a00 */
[----:B------:R-:W-:Y:S02]  /*21a50*/  STL.64 [R1+0x2f8], R10 ;  /* 0x0002f80a01007387 */ /* 0x000fe40000100a00 */
[----:B------:R-:W-:Y:S02]  /*21a60*/  IMAD.MOV.U32 R3, RZ, RZ, R17 ;  /* 0x000000ffff037224 */ /* 0x000fe400078e0011 */
[----:B---3--:R-:W-:Y:S01]  /*21a70*/  LDSM.16.MT88.4 R8, [R28+0x8080] ;  /* 0x008080001c08783b */ /* 0x008fe20000004200 */
[C---:B----4-:R-:W-:Y:S01]  /*21a80*/  HMMA.16816.F32 R20, R12.reuse, R16, R20 ;  /* 0x000000100c14723c */ /* 0x050fe20000001814 */
[----:B------:R-:W0:Y:S11]  /*21a90*/  LDSM.16.MT88.4 R16, [R28+0x8100] ;  /* 0x008100001c10783b */ /* 0x000e360000004200 */
[----:B------:R-:W-:Y:S11]  /*21aa0*/  @!UPT UIADD3 URZ, URZ, URZ, URZ ;  /* 0x0000003f3f3ff290 */ /* 0x000ff6000fffe03f */
[----:B------:R-:W-:Y:S01]  /*21ab0*/  STL.64 [R1+0x2e0], R20 ;  /* 0x0002e01401007387 */ /* 0x000fe20000100a00 */
[----:B------:R1:W-:Y:S03]  /*21ac0*/  STL.64 [R1+0x2e8], R22 ;  /* 0x0002e81601007387 */ /* 0x0003e60000100a00 */
[----:B-1----:R-:W3:Y:S01]  /*21ad0*/  LDL.LU.64 R22, [R1+0x2a50] ;  /* 0x002a500001167983 */ /* 0x002ee20000300a00 */
[----:B------:R-:W3:Y:S03]  /*21ae0*/  LDL.LU.64 R20, [R1+0x2a48] ;  /* 0x002a480001147983 */ /* 0x000ee60000300a00 */
[----:B0-----:R-:W-:Y:S01]  /*21af0*/  STL.64 [R1+0x29d0], R18 ;  /* 0x0029d01201007387 */ /* 0x001fe20000100a00 */
[----:B------:R-:W-:Y:S01]  /*21b00*/  STL.64 [R1+0x29c8], R16 ;  /* 0x0029c81001007387 */ /* 0x000fe20000100a00 */
[----:B---3--:R-:W-:Y:S11]  /*21b10*/  HMMA.16816.F32 R20, R12, R4, R20 ;  /* 0x000000040c14723c */ /* 0x008ff60000001814 */
[----:B------:R-:W-:Y:S11]  /*21b20*/  @!UPT UIADD3 URZ, URZ, URZ, URZ ;  /* 0x0000003f3f3ff290 */ /* 0x000ff6000fffe03f */
[----:B------:R-:W-:Y:S01]  /*21b30*/  @!UPT UIADD3 URZ, URZ, URZ, URZ ;  /* 0x0000003f3f3ff290 */ /* 0x000fe2000fffe03f */
[----:B------:R-:W-:Y:S01]  /*21b40*/  STL.64 [R1+0x2d0], R20 ;  /* 0x0002d01401007387 */ /* 0x000fe20000100a00 */
[----:B------:R-:W-:Y:S02]  /*21b50*/  STL.64 [R1+0x2d8], R22 ;  /* 0x0002d81601007387 */ /* 0x000fe40000100a00 */
[----:B------:R-:W0:Y:S02]  /*21b60*/  LDSM.16.MT88.4 R20, [R28+0x8180] ;  /* 0x008180001c14783b */ /* 0x000e240000004200 */
[----:B0-----:R-:W-:Y:S02]  /*21b70*/  STL.64 [R1+0x2948], R22 ;  /* 0x0029481601007387 */ /* 0x001fe40000100a00 */
[----:B------:R0:W-:Y:S02]  /*21b80*/  STL.64 [R1+0x2940], R20 ;  /* 0x0029401401007387 */ /* 0x0001e40000100a00 */
[----:B0-----:R-:W2:Y:S01]  /*21b90*/  LDL.64 R20, [R1+0x50] ;  /* 0x0000500001147983 */ /* 0x001ea20000100a00 */
[----:B------:R-:W-:-:S02]  /*21ba0*/  IMAD.MOV.U32 R16, RZ, RZ, R7 ;  /* 0x000000ffff107224 */ /* 0x000fc400078e0007 */
[----:B------:R-:W-:Y:S01]  /*21bb0*/  IMAD.MOV.U32 R17, RZ, RZ, R6 ;  /* 0x000000ffff117224 */ /* 0x000fe200078e0006 */
[----:B--2---:R-:W-:Y:S11]  /*21bc0*/  HMMA.16816.F32 R24, R12, R20, R24 ;  /* 0x000000140c18723c */ /* 0x004ff60000001818 */
[----:B------:R-:W-:Y:S11]  /*21bd0*/  @!UPT UIADD3 URZ, URZ, URZ, URZ ;  /* 0x0000003f3f3ff290 */ /* 0x000ff6000fffe03f */
[----:B------:R-:W-:Y:S01]  /*21be0*/  @!UPT UIADD3 URZ, URZ, URZ, URZ ;  /* 0x0000003f3f3ff290 */ /* 0x000fe2000fffe03f */
[----:B------:R-:W-:Y:S01]  /*21bf0*/  STL.64 [R1+0x2c0], R24 ;  /* 0x0002c01801007387 */ /* 0x000fe20000100a00 */
[----:B------:R-:W-:Y:S02]  /*21c00*/  IMAD.MOV.U32 R6, RZ, RZ, R26 ;  /* 0x000000ffff067224 */ /* 0x000fe400078e001a */
[----:B------:R-:W-:Y:S02]  /*21c10*/  IMAD.MOV.U32 R7, RZ, RZ, R27 ;  /* 0x000000ffff077224 */ /* 0x000fe400078e001b */
[----:B------:R-:W0:Y:S01]  /*21c20*/  LDSM.16.MT88.4 R24, [R28+0x8200] ;  /* 0x008200001c18783b */ /* 0x000e220000004200 */
[----:B------:R1:W-:Y:S03]  /*21c30*/  STL.64 [R1+0x29d8], R20 ;  /* 0x0029d81401007387 */ /* 0x0003e60000100a00 */
[----:B-1----:R-:W2:Y:S01]  /*21c40*/  LDL.LU R20, [R1+0x210] ;  /* 0x0002100001147983 */ /* 0x002ea20000300800 */
[----:B------:R-:W2:Y:S02]  /*21c50*/  LDL.LU R21, [R1+0x214] ;  /* 0x0002140001157983 */ /* 0x000ea40000300800 */
[----:B------:R-:W-:Y:S02]  /*21c60*/  STL [R1+0x270c], R6 ;  /* 0x00270c0601007387 */ /* 0x000fe40000100800 */
[----:B------:R-:W-:Y:S01]  /*21c70*/  STL [R1+0x29e8], R7 ;  /* 0x0029e80701007387 */ /* 0x000fe20000100800 */
[----:B------:R-:W-:Y:S04]  /*21c80*/  STL.64 [R1+0x29e0], R4 ;  /* 0x0029e00401007387 */ /* 0x000fe80000100a00 */
[----:B0-----:R-:W-:Y:S01]  /*21c90*/  STL.64 [R1+0x28d0], R26 ;  /* 0x0028d01a01007387 */ /* 0x001fe20000100a00 */
[----:B------:R0:W-:Y:S03]  /*21ca0*/  STL.64 [R1+0x28c8], R24 ;  /* 0x0028c81801007387 */ /* 0x0001e60000100a00 */
[----:B0-----:R-:W3:Y:S04]  /*21cb0*/  LDL.64 R24, [R1] ;  /* 0x0000000001187983 */ /* 0x001ee80000100a00 */
[----:B---3--:R0:W-:Y:S04]  /*21cc0*/  STL.64 [R1+0x2a00], R24 ;  /* 0x002a001801007387 */ /* 0x0081e80000100a00 */
[----:B0-----:R-:W3:Y:S01]  /*21cd0*/  LDL.64 R24, [R1+0x10] ;  /* 0x0000100001187983 */ /* 0x001ee20000100a00 */
[----:B------:R-:W-:-:S02]  /*21ce0*/  IMAD.MOV.U32 R22, RZ, RZ, R2 ;  /* 0x000000ffff167224 */ /* 0x000fc400078e0002 */
[----:B------:R-:W-:-:S07]  /*21cf0*/  IMAD.MOV.U32 R23, RZ, RZ, R0 ;  /* 0x000000ffff177224 */ /* 0x000fce00078e0000 */
[----:B--2---:R-:W-:Y:S01]  /*21d00*/  HMMA.16816.F32 R12, R12, R16, R20 ;  /* 0x000000100c0c723c */ /* 0x004fe20000001814 */
[----:B---3--:R0:W-:Y:S04]  /*21d10*/  STL.64 [R1+0x2a18], R24 ;  /* 0x002a181801007387 */ /* 0x0081e80000100a00 */
[----:B0-----:R-:W2:Y:S04]  /*21d20*/  LDL.64 R24, [R1+0x20] ;  /* 0x0000200001187983 */ /* 0x001ea80000100a00 */
[----:B--2---:R0:W-:Y:S11]  /*21d30*/  STL.64 [R1+0x2a30], R24 ;  /* 0x002a301801007387 */ /* 0x0041f60000100a00 */
[----:B------:R-:W-:Y:S03]  /*21d40*/  @!UPT UIADD3 URZ, URZ, URZ, URZ ;  /* 0x0000003f3f3ff290 */ /* 0x000fe6000fffe03f */
[----:B------:R-:W-:Y:S02]  /*21d50*/  STL [R1+0x210], R12 ;  /* 0x0002100c01007387 */ /* 0x000fe40000100800 */
[----:B------:R-:W2:Y:S02]  /*21d60*/  LDL.LU R16, [R1+0x1a0] ;  /* 0x0001a00001107983 */ /* 0x000ea40000300800 */
[----:B------:R-:W2:Y:S01]  /*21d70*/  LDL.LU R17, [R1+0x1a4] ;  /* 0x0001a40001117983 */ /* 0x000ea20000300800 */
[----:B------:R-:W3:Y:S01]  /*21d80*/  LDL.LU R18, [R1+0x1a8] ;  /* 0x0001a80001127983 */ /* 0x000ee20000300800 */
[----:B------:R-:W3:Y:S03]  /*21d90*/  LDL.LU R19, [R1+0x1ac] ;  /* 0x0001ac0001137983 */ /* 0x000ee60000300800 */
[----:B0-----:R-:W4:Y:S04]  /*21da0*/  LDL R24, [R1+0x40] ;  /* 0x0000400001187983 */ /* 0x001f280000100800 */
[----:B------:R-:W4:Y:S04]  /*21db0*/  LDL R25, [R1+0x44] ;  /* 0x0000440001197983 */ /* 0x000f280000100800 */
[----:B---3--:R-:W-:Y:S01]  /*21dc0*/  STL.64 [R1+0x29f8], R18 ;  /* 0x0029f81201007387 */ /* 0x008fe20000100a00 */
[----:B--2---:R0:W-:Y:S03]  /*21dd0*/  STL.64 [R1+0x29f0], R16 ;  /* 0x0029f01001007387 */ /* 0x0041e60000100a00 */
[----:B0-----:R-:W2:Y:S01]  /*21de0*/  LDL.LU R16, [R1+0x1d0] ;  /* 0x0001d00001107983 */ /* 0x001ea20000300800 */
[----:B------:R-:W2:Y:S02]  /*21df0*/  LDL.LU R17, [R1+0x1d4] ;  /* 0x0001d40001117983 */ /* 0x000ea40000300800 */
[----:B------:R-:W3:Y:S02]  /*21e00*/  LDL.LU R18, [R1+0x1d8] ;  /* 0x0001d80001127983 */ /* 0x000ee40000300800 */
[----:B------:R-:W3:Y:S02]  /*21e10*/  LDL.LU R19, [R1+0x1dc] ;  /* 0x0001dc0001137983 */ /* 0x000ee40000300800 */
        /* <DEDUP_REMOVED lines=12> */
[----:B------:R-:W-:-:S02]  /*21ee0*/  IMAD.MOV.U32 R29, RZ, RZ, R13 ;  /* 0x000000ffff1d7224 */ /* 0x000fc400078e000d */
[----:B------:R-:W-:Y:S02]  /*21ef0*/  IMAD.MOV.U32 R2, RZ, RZ, R14 ;  /* 0x000000ffff027224 */ /* 0x000fe400078e000e */
[----:B------:R-:W-:Y:S02]  /*21f00*/  IMAD.MOV.U32 R0, RZ, RZ, R15 ;  /* 0x000000ffff007224 */ /* 0x000fe400078e000f */
[----:B------:R-:W0:Y:S04]  /*21f10*/  LDSM.16.MT88.4 R12, [R28+0x8280] ;  /* 0x008280001c0c783b */ /* 0x000e280000004200 */
[----:B---3--:R-:W-:Y:S01]  /*21f20*/  STL.64 [R1+0x2a40], R18 ;  /* 0x002a401201007387 */ /* 0x008fe20000100a00 */
[----:B--2---:R1:W-:Y:S03]  /*21f30*/  STL.64 [R1+0x2a38], R16 ;  /* 0x002a381001007387 */ /* 0x0043e60000100a00 */
[----:B-1----:R-:W4:Y:S01]  /*21f40*/  LDL.LU R16, [R1+0x200] ;  /* 0x0002000001107983 */ /* 0x002f220000300800 */
[----:B------:R-:W4:Y:S02]  /*21f50*/  LDL.LU R17, [R1+0x204] ;  /* 0x0002040001117983 */ /* 0x000f240000300800 */
[----:B------:R-:W4:Y:S02]  /*21f60*/  LDL.LU R18, [R1+0x208] ;  /* 0x0002080001127983 */ /* 0x000f240000300800 */
[----:B------:R-:W4:Y:S01]  /*21f70*/  LDL.LU R19, [R1+0x20c] ;  /* 0x00020c0001137983 */ /* 0x000f220000300800 */
[----:B------:R-:W2:Y:S01]  /*21f80*/  LDL R20, [R1+0x30] ;  /* 0x0000300001147983 */ /* 0x000ea20000100800 */
[----:B------:R-:W2:Y:S02]  /*21f90*/  LDL.LU R4, [R1+0x1c0] ;  /* 0x0001c00001047983 */ /* 0x000ea40000300800 */
[----:B------:R-:W2:Y:S02]  /*21fa0*/  LDL.LU R5, [R1+0x1c4] ;  /* 0x0001c40001057983 */ /* 0x000ea40000300800 */
[----:B------:R-:W2:Y:S01]  /*21fb0*/  LDL.LU R6, [R1+0x1c8] ;  /* 0x0001c80001067983 */ /* 0x000ea20000300800 */
[----:B------:R-:W2:Y:S01]  /*21fc0*/  LDL.LU R7, [R1+0x1cc] ;  /* 0x0001cc0001077983 */ /* 0x000ea20000300800 */
[----:B------:R-:W-:Y:S02]  /*21fd0*/  STL [R1+0x2808], R2 ;  /* 0x0028080201007387 */ /* 0x000fe40000100800 */
[----:B------:R-:W-:Y:S02]  /*21fe0*/  STL [R1+0x2804], R29 ;  /* 0x0028041d01007387 */ /* 0x000fe40000100800 */
[----:B0-----:R-:W-:Y:S01]  /*21ff0*/  STL.64 [R1+0x2858], R14 ;  /* 0x0028580e01007387 */ /* 0x001fe20000100a00 */
[----:B------:R0:W-:Y:S04]  /*22000*/  STL.64 [R1+0x2850], R12 ;  /* 0x0028500c01007387 */ /* 0x0001e80000100a00 */
[----:B0-----:R-:W3:Y:S01]  /*22010*/  LDL.64 R12, [R1+0x60] ;  /* 0x00006000010c7983 */ /* 0x001ee20000100a00 */
[C---:B----4-:R-:W-:Y:S03]  /*22020*/  HMMA.16816.F32 R24, R8.reuse, R24, R16 ;  /* 0x000000180818723c */ /* 0x050fe60000001810 */
[----:B------:R-:W4:Y:S01]  /*22030*/  LDL.LU.64 R18, [R1+0x2a40] ;  /* 0x002a400001127983 */ /* 0x000f220000300a00 */
[----:B------:R-:W4:Y:S11]  /*22040*/  LDL.LU.64 R16, [R1+0x2a38] ;  /* 0x002a380001107983 */ /* 0x000f360000300a00 */
[----:B------:R-:W-:Y:S08]  /*22050*/  @!UPT UIADD3 URZ, URZ, URZ, URZ ;  /* 0x0000003f3f3ff290 */ /* 0x000ff0000fffe03f */
[----:B------:R0:W-:Y:S01]  /*22060*/  STL.64 [R1+0x200], R24 ;  /* 0x0002001801007387 */ /* 0x0001e20000100a00 */
[----:B------:R-:W-:Y:S03]  /*22070*/  STL.64 [R1+0x208], R26 ;  /* 0x0002081a01007387 */ /* 0x000fe60000100a00 */
[----:B0-----:R-:W4:Y:S02]  /*22080*/  LDL.LU.64 R24, [R1+0x2a30] ;  /* 0x002a300001187983 */ /* 0x001f240000300a00 */
[C---:B----4-:R-:W-:Y:S01]  /*22090*/  HMMA.16816.F32 R16, R8.reuse, R24, R16 ;  /* 0x000000180810723c */ /* 0x050fe20000001810 */
[----:B------:R-:W-:Y:S02]  /*220a0*/  IMAD.MOV.U32 R23, RZ, RZ, R24 ;  /* 0x000000ffff177224 */ /* 0x000fe400078e0018 */
[----:B------:R-:W-:Y:S11]  /*220b0*/  IMAD.MOV.U32 R22, RZ, RZ, R25 ;  /* 0x000000ffff167224 */ /* 0x000ff600078e0019 */
[----:B------:R-:W-:Y:S09]  /*220c0*/  @!UPT UIADD3 URZ, URZ, URZ, URZ ;  /* 0x0000003f3f3ff290 */ /* 0x000ff2000fffe03f */
[----:B------:R-:W-:Y:S01]  /*220d0*/  STL.64 [R1+0x1f0], R16 ;  /* 0x0001f01001007387 */ /* 0x000fe20000100a00 */
[----:B------:R0:W-:Y:S03]  /*220e0*/  STL.64 [R1+0x1f8], R18 ;  /* 0x0001f81201007387 */ /* 0x0001e60000100a00 */
[----:B0-----:R-:W4:Y:S01]  /*220f0*/  LDL.LU.64 R18, [R1+0x2a28] ;  /* 0x002a280001127983 */ /* 0x001f220000300a00 */
[----:B------:R-:W4:Y:S02]  /*22100*/  LDL.LU.64 R16, [R1+0x2a20] ;  /* 0x002a200001107983 */ /* 0x000f240000300a00 */
[----:B------:R-:W4:Y:S02]  /*22110*/  LDL.LU.64 R24, [R1+0x2a18] ;  /* 0x002a180001187983 */ /* 0x000f240000300a00 */
[----:B----4-:R-:W-:Y:S01]  /*22120*/  HMMA.16816.F32 R16, R8, R24, R16 ;  /* 0x000000180810723c */ /* 0x010fe20000001810 */
[----:B------:R-:W-:-:S02]  /*22130*/  IMAD.MOV.U32 R15, RZ, RZ, R24 ;  /* 0x000000ffff0f7224 */ /* 0x000fc400078e0018 */
[----:B------:R-:W-:Y:S11]  /*22140*/  IMAD.MOV.U32 R14, RZ, RZ, R25 ;  /* 0x000000ffff0e7224 */ /* 0x000ff600078e0019 */
[----:B------:R-:W-:Y:S09]  /*22150*/  @!UPT UIADD3 URZ, URZ, URZ, URZ ;  /* 0x0000003f3f3ff290 */ /* 0x000ff2000fffe03f */
[----:B------:R-:W-:Y:S01]  /*22160*/  STL.64 [R1+0x1e0], R16 ;  /* 0x0001e01001007387 */ /* 0x000fe20000100a00 */
[----:B------:R0:W-:Y:S03]  /*22170*/  STL.64 [R1+0x1e8], R18 ;  /* 0x0001e81201007387 */ /* 0x0001e60000100a00 */
[----:B0-----:R-:W4:Y:S01]  /*22180*/  LDL.LU.64 R18, [R1+0x2a10] ;  /* 0x002a100001127983 */ /* 0x001f220000300a00 */
[----:B------:R-:W4:Y:S02]  /*22190*/  LDL.LU.64 R16, [R1+0x2a08] ;  /* 0x002a080001107983 */ /* 0x000f240000300a00 */
[----:B------:R-:W4:Y:S02]  /*221a0*/  LDL.LU.64 R24, [R1+0x2a00] ;  /* 0x002a000001187983 */ /* 0x000f240000300a00 */
[----:B------:R-:W-:Y:S01]  /*221b0*/  IMAD.MOV.U32 R21, RZ, RZ, R3 ;  /* 0x000000ffff157224 */ /* 0x000fe200078e0003 */
        /* <DEDUP_REMOVED lines=8> */
[----:B------:R-:W2:Y:S02]  /*22240*/  LDL.LU R24, [R1+0x430] ;  /* 0x0004300001187983 */ /* 0x000ea40000300800 */
[----:B------:R-:W2:Y:S01]  /*22250*/  LDL.LU R25, [R1+0x434] ;  /* 0x0004340001197983 */ /* 0x000ea20000300800 */
[----:B------:R-:W2:Y:S01]  /*22260*/  LDL.LU R26, [R1+0x438] ;  /* 0x00043800011a7983 */ /* 0x000ea20000300800 */
[----:B------:R-:W2:Y:S03]  /*22270*/  LDL.LU R27, [R1+0x43c] ;  /* 0x00043c00011b7983 */ /* 0x000ea60000300800 */
[----:B--2---:R-:W-:Y:S01]  /*22280*/  STL.64 [R1+0x2908], R26 ;  /* 0x0029081a01007387 */ /* 0x004fe20000100a00 */
[----:B------:R0:W-:Y:S03]  /*22290*/  STL.64 [R1+0x2900], R24 ;  /* 0x0029001801007387 */ /* 0x0001e60000100a00 */
[----:B0-----:R-:W2:Y:S01]  /*222a0*/  LDL.LU R24, [R1+0x440] ;  /* 0x0004400001187983 */ /* 0x001ea20000300800 */
[----:B------:R-:W2:Y:S02]  /*222b0*/  LDL.LU R25, [R1+0x444] ;  /* 0x0004440001197983 */ /* 0x000ea40000300800 */
[----:B------:R-:W2:Y:S02]  /*222c0*/  LDL.LU R26, [R1+0x448] ;  /* 0x00044800011a7983 */ /* 0x000ea40000300800 */
[----:B------:R-:W2:Y:S02]  /*222d0*/  LDL.LU R27, [R1+0x44c] ;  /* 0x00044c00011b7983 */ /* 0x000ea40000300800 */
[----:B--2---:R-:W-:Y:S01]  /*222e0*/  STL.64 [R1+0x2918], R26 ;  /* 0x0029181a01007387 */ /* 0x004fe20000100a00 */
[----:B------:R0:W-:Y:S02]  /*222f0*/  STL.64 [R1+0x2910], R24 ;  /* 0x0029101801007387 */ /* 0x0001e40000100a00 */
[----:B0-----:R-:W-:-:S02]  /*22300*/  IMAD.MOV.U32 R24, RZ, RZ, R23 ;  /* 0x000000ffff187224 */ /* 0x001fc400078e0017 */
[----:B------:R-:W-:-:S05]  /*22310*/  IMAD.MOV.U32 R25, RZ, RZ, R22 ;  /* 0x000000ffff197224 */ /* 0x000fca00078e0016 */
[----:B------:R0:W-:Y:S01]  /*22320*/  STL.64 [R1+0x29b0], R24 ;  /* 0x0029b01801007387 */ /* 0x0001e20000100a00 */
[C---:B------:R-:W-:Y:S03]  /*22330*/  HMMA.16816.F32 R20, R8.reuse, R20, R4 ;  /* 0x000000140814723c */ /* 0x040fe60000001804 */
[----:B0-----:R-:W2:Y:S01]  /*22340*/  LDL.LU R24, [R1+0x1b0] ;  /* 0x0001b00001187983 */ /* 0x001ea20000300800 */
[----:B------:R-:W2:Y:S02]  /*22350*/  LDL.LU R25, [R1+0x1b4] ;  /* 0x0001b40001197983 */ /* 0x000ea40000300800 */
[----:B------:R-:W2:Y:S02]  /*22360*/  LDL.LU R26, [R1+0x1b8] ;  /* 0x0001b800011a7983 */ /* 0x000ea40000300800 */
[----:B------:R-:W2:Y:S01]  /*22370*/  LDL.LU R27, [R1+0x1bc] ;  /* 0x0001bc00011b7983 */ /* 0x000ea20000300800 */
[----:B------:R-:W2:Y:S01]  /*22380*/  LDL.LU R7, [R1+0x29e8] ;  /* 0x0029e80001077983 */ /* 0x000ea20000300800 */
[----:B------:R-:W2:Y:S11]  /*22390*/  LDL.LU.64 R4, [R1+0x29e0] ;  /* 0x0029e00001047983 */ /* 0x000eb60000300a00 */
[----:B------:R-:W-:Y:S02]  /*223a0*/  @!UPT UIADD3 URZ, URZ, URZ, URZ ;  /* 0x0000003f3f3ff290 */ /* 0x000fe4000fffe03f */
[----:B------:R0:W-:Y:S01]  /*223b0*/  STL.64 [R1+0x1c0], R20 ;  /* 0x0001c01401007387 */ /* 0x0001e20000100a00 */
[----:B------:R-:W-:Y:S03]  /*223c0*/  STL.64 [R1+0x1c8], R22 ;  /* 0x0001c81601007387 */ /* 0x000fe60000100a00 */
[----:B0-----:R-:W4:Y:S01]  /*223d0*/  LDL.LU.64 R20, [R1+0x29d8] ;  /* 0x0029d80001147983 */ /* 0x001f220000300a00 */
[C---:B--2---:R-:W-:Y:S03]  /*223e0*/  HMMA.16816.F32 R24, R8.reuse, R4, R24 ;  /* 0x000000040818723c */ /* 0x044fe60000001818 */
[----:B------:R-:W-:Y:S01]  /*223f0*/  STL [R1+0x2968], R7 ;  /* 0x0029680701007387 */ /* 0x000fe20000100800 */
[----:B------:R0:W-:Y:S11]  /*22400*/  STL.64 [R1+0x2960], R4 ;  /* 0x0029600401007387 */ /* 0x0001f60000100a00 */
[----:B------:R-:W-:Y:S08]  /*22410*/  @!UPT UIADD3 URZ, URZ, URZ, URZ ;  /* 0x0000003f3f3ff290 */ /* 0x000ff0000fffe03f */
[----:B------:R-:W-:Y:S01]  /*22420*/  STL.64 [R1+0x1b0], R24 ;  /* 0x0001b01801007387 */ /* 0x000fe20000100a00 */
[----:B------:R-:W-:Y:S02]  /*22430*/  STL.64 [R1+0x1b8], R26 ;  /* 0x0001b81a01007387 */ /* 0x000fe40000100a00 */
[----:B0-----:R-:W2:Y:S01]  /*22440*/  LDL.64 R4, [R1+0x30] ;  /* 0x0000300001047983 */ /* 0x001ea20000100a00 */
[----:B----4-:R-:W-:Y:S01]  /*22450*/  HMMA.16816.F32 R16, R8, R20, R16 ;  /* 0x000000140810723c */ /* 0x010fe20000001810 */
[----:B--2---:R0:W-:Y:S11]  /*22460*/  STL.64 [R1+0x2980], R4 ;  /* 0x0029800401007387 */ /* 0x0041f60000100a00 */
[----:B------:R-:W-:Y:S11]  /*22470*/  @!UPT UIADD3 URZ, URZ, URZ, URZ ;  /* 0x0000003f3f3ff290 */ /* 0x000ff6000fffe03f */
[----:B------:R1:W-:Y:S02]  /*22480*/  STL.64 [R1+0x1a0], R16 ;  /* 0x0001a01001007387 */ /* 0x0003e40000100a00 */
[----:B------:R2:W-:Y:S01]  /*22490*/  STL.64 [R1+0x1a8], R18 ;  /* 0x0001a81201007387 */ /* 0x0005e20000100a00 */
[----:B0-----:R-:W4:Y:S01]  /*224a0*/  LDL.LU R4, [R1+0xc0] ;  /* 0x0000c00001047983 */ /* 0x001f220000300800 */
[----:B------:R-:W4:Y:S02]  /*224b0*/  LDL.LU R5, [R1+0xc4] ;  /* 0x0000c40001057983 */ /* 0x000f240000300800 */
[----:B------:R-:W3:Y:S02]  /*224c0*/  LDL.LU R6, [R1+0xc8] ;  /* 0x0000c80001067983 */ /* 0x000ee40000300800 */
[----:B------:R-:W3:Y:S01]  /*224d0*/  LDL.LU R7, [R1+0xcc] ;  /* 0x0000cc0001077983 */ /* 0x000ee20000300800 */
[----:B-1----:R-:W4:Y:S01]  /*224e0*/  LDL.LU R16, [R1+0x100] ;  /* 0x0001000001107983 */ /* 0x002f220000300800 */
[----:B------:R-:W4:Y:S02]  /*224f0*/  LDL.LU R17, [R1+0x104] ;  /* 0x0001040001117983 */ /* 0x000f240000300800 */
[----:B--2---:R-:W2:Y:S02]  /*22500*/  LDL.LU R18, [R1+0x108] ;  /* 0x0001080001127983 */ /* 0x004ea40000300800 */
[----:B------:R-:W2:Y:S01]  /*22510*/  LDL.LU R19, [R1+0x10c] ;  /* 0x00010c0001137983 */ /* 0x000ea20000300800 */
[----:B---3--:R-:W-:Y:S01]  /*22520*/  STL.64 [R1+0x2990], R6 ;  /* 0x0029900601007387 */ /* 0x008fe20000100a00 */
[----:B----4-:R0:W-:Y:S02]  /*22530*/  STL.64 [R1+0x2988], R4 ;  /* 0x0029880401007387 */ /* 0x0101e40000100a00 */
[----:B------:R-:W3:Y:S02]  /*22540*/  LDL.64 R24, [R1+0x40] ;  /* 0x0000400001187983 */ /* 0x000ee40000100a00 */
[----:B0-----:R-:W-:-:S02]  /*22550*/  IMAD.MOV.U32 R4, RZ, RZ, R15 ;  /* 0x000000ffff047224 */ /* 0x001fc400078e000f */
[----:B------:R-:W-:-:S05]  /*22560*/  IMAD.MOV.U32 R5, RZ, RZ, R14 ;  /* 0x000000ffff057224 */ /* 0x000fca00078e000e */
[----:B------:R0:W-:Y:S04]  /*22570*/  STL.64 [R1+0x29a8], R4 ;  /* 0x0029a80401007387 */ /* 0x0001e80000100a00 */
[----:B0-----:R-:W4:Y:S01]  /*22580*/  LDL.LU R4, [R1+0xe0] ;  /* 0x0000e00001047983 */ /* 0x001f220000300800 */
[----:B------:R-:W4:Y:S02]  /*22590*/  LDL.LU R5, [R1+0xe4] ;  /* 0x0000e40001057983 */ /* 0x000f240000300800 */
[----:B------:R-:W2:Y:S02]  /*225a0*/  LDL.LU R6, [R1+0xe8] ;  /* 0x0000e80001067983 */ /* 0x000ea40000300800 */
[----:B------:R-:W2:Y:S02]  /*225b0*/  LDL.LU R7, [R1+0xec] ;  /* 0x0000ec0001077983 */ /* 0x000ea40000300800 */
[----:B--2---:R-:W-:Y:S01]  /*225c0*/  STL.64 [R1+0x29c0], R6 ;  /* 0x0029c00601007387 */ /* 0x004fe20000100a00 */
[----:B----4-:R0:W-:Y:S03]  /*225d0*/  STL.64 [R1+0x29b8], R4 ;  /* 0x0029b80401007387 */ /* 0x0101e60000100a00 */
[----:B0-----:R-:W2:Y:S01]  /*225e0*/  LDL.LU R4, [R1+0xf0] ;  /* 0x0000f00001047983 */ /* 0x001ea20000300800 */
[----:B------:R-:W2:Y:S02]  /*225f0*/  LDL.LU R5, [R1+0xf4] ;  /* 0x0000f40001057983 */ /* 0x000ea40000300800 */
[----:B------:R-:W2:Y:S02]  /*22600*/  LDL.LU R6, [R1+0xf8] ;  /* 0x0000f80001067983 */ /* 0x000ea40000300800 */
[----:B------:R-:W2:Y:S01]  /*22610*/  LDL.LU R7, [R1+0xfc] ;  /* 0x0000fc0001077983 */ /* 0x000ea20000300800 */
        /* <DEDUP_REMOVED lines=9> */
[----:B------:R-:W4:Y:S02]  /*226b0*/  LDL.LU R22, [R1+0x198] ;  /* 0x0001980001167983 */ /* 0x000f240000300800 */
[----:B------:R-:W4:Y:S01]  /*226c0*/  LDL.LU R23, [R1+0x19c] ;  /* 0x00019c0001177983 */ /* 0x000f220000300800 */
[----:B------:R-:W-:Y:S01]  /*226d0*/  HMMA.16816.F32 R8, R8, R12, R16 ;  /* 0x0000000c0808723c */ /* 0x000fe20000001810 */
[----:B----4-:R-:W-:Y:S01]  /*226e0*/  STL.64 [R1+0x29a0], R22 ;  /* 0x0029a01601007387 */ /* 0x010fe20000100a00 */
[----:B--2---:R0:W-:Y:S03]  /*226f0*/  STL.64 [R1+0x2998], R20 ;  /* 0x0029981401007387 */ /* 0x0041e60000100a00 */
[----:B0-----:R-:W2:Y:S01]  /*22700*/  LDL.LU R20, [R1+0xd0] ;  /* 0x0000d00001147983 */ /* 0x001ea20000300800 */
[----:B------:R-:W2:Y:S02]  /*22710*/  LDL.LU R21, [R1+0xd4] ;  /* 0x0000d40001157983 */ /* 0x000ea40000300800 */
[----:B------:R-:W2:Y:S02]  /*22720*/  LDL.LU R22, [R1+0xd8] ;  /* 0x0000d80001167983 */ /* 0x000ea40000300800 */
[----:B------:R-:W2:Y:S01]  /*22730*/  LDL.LU R23, [R1+0xdc] ;  /* 0x0000dc0001177983 */ /* 0x000ea20000300800 */
[----:B------:R-:W4:Y:S01]  /*22740*/  LDL.LU.64 R18, [R1+0x29d0] ;  /* 0x0029d00001127983 */ /* 0x000f220000300a00 */
[----:B------:R-:W4:Y:S02]  /*22750*/  LDL.LU.64 R16, [R1+0x29c8] ;  /* 0x0029c80001107983 */ /* 0x000f240000300a00 */
[----:B------:R0:W-:Y:S02]  /*22760*/  STL.64 [R1+0x2950], R12 ;  /* 0x0029500c01007387 */ /* 0x0001e40000100a00 */
[----:B0-----:R-:W2:Y:S07]  /*22770*/  LDL.LU R12, [R1+0x4b0] ;  /* 0x0004b000010c7983 */ /* 0x001eae0000300800 */
[----:B------:R0:W-:Y:S02]  /*22780*/  STL.64 [R1+0x100], R8 ;  /* 0x0001000801007387 */ /* 0x0001e40000100a00 */
[----:B------:R-:W-:Y:S02]  /*22790*/  STL.64 [R1+0x108], R10 ;  /* 0x0001080a01007387 */ /* 0x000fe40000100a00 */
[----:B------:R-:W2:Y:S01]  /*227a0*/  LDL.LU R13, [R1+0x4b4] ;  /* 0x0004b400010d7983 */ /* 0x000ea20000300800 */
[----:B------:R-:W2:Y:S01]  /*227b0*/  LDL.LU R14, [R1+0x4b8] ;  /* 0x0004b800010e7983 */ /* 0x000ea20000300800 */
[----:B------:R-:W2:Y:S02]  /*227c0*/  LDL.LU R15, [R1+0x4bc] ;  /* 0x0004bc00010f7983 */ /* 0x000ea40000300800 */
[----:B0-----:R-:W-:-:S02]  /*227d0*/  IMAD.MOV.U32 R8, RZ, RZ, R3 ;  /* 0x000000ffff087224 */ /* 0x001fc400078e0003 */
[----:B------:R-:W-:Y:S02]  /*227e0*/  IMAD.MOV.U32 R9, RZ, RZ, R2 ;  /* 0x000000ffff097224 */ /* 0x000fe400078e0002 */
[----:B---3--:R-:W-:Y:S02]  /*227f0*/  IMAD.MOV.U32 R3, RZ, RZ, R24 ;  /* 0x000000ffff037224 */ /* 0x008fe400078e0018 */
[----:B------:R-:W-:Y:S01]  /*22800*/  IMAD.MOV.U32 R2, RZ, RZ, R25 ;  /* 0x000000ffff027224 */ /* 0x000fe200078e0019 */
[C---:B----4-:R-:W-:Y:S11]  /*22810*/  HMMA.16816.F32 R4, R16.reuse, R24, R4 ;  /* 0x000000181004723c */ /* 0x050ff60000001804 */
[----:B------:R-:W-:Y:S11]  /*22820*/  @!UPT UIADD3 URZ, URZ, URZ, URZ ;  /* 0x0000003f3f3ff290 */ /* 0x000ff6000fffe03f */
[----:B------:R-:W-:Y:S01]  /*22830*/  @!UPT UIADD3 URZ, URZ, URZ, URZ ;  /* 0x0000003f3f3ff290 */ /* 0x000fe2000fffe03f */
[----:B------:R-:W-:Y:S01]  /*22840*/  STL.64 [R1+0xf0], R4 ;  /* 0x0000f00401007387 */ /* 0x000fe20000100a00 */
[----:B------:R0:W-:Y:S03]  /*22850*/  STL.64 [R1+0xf8], R6 ;  /* 0x0000f80601007387 */ /* 0x0001e60000100a00 */
[----:B0-----:R-:W3:Y:S01]  /*22860*/  LDL.LU.64 R6, [R1+0x29c0] ;  /* 0x0029c00001067983 */ /* 0x001ee20000300a00 */
[----:B------:R-:W3:Y:S02]  /*22870*/  LDL.LU.64 R4, [R1+0x29b8] ;  /* 0x0029b80001047983 */ /* 0x000ee40000300a00 */
[----:B------:R-:W3:Y:S02]  /*22880*/  LDL.LU.64 R24, [R1+0x29b0] ;  /* 0x0029b00001187983 */ /* 0x000ee40000300a00 */
[C---:B---3--:R-:W-:Y:S11]  /*22890*/  HMMA.16816.F32 R4, R16.reuse, R24, R4 ;  /* 0x000000181004723c */ /* 0x048ff60000001804 */
[----:B------:R-:W-:Y:S11]  /*228a0*/  @!UPT UIADD3 URZ, URZ, URZ, URZ ;  /* 0x0000003f3f3ff290 */ /* 0x000ff6000fffe03f */
[----:B------:R-:W-:Y:S01]  /*228b0*/  @!UPT UIADD3 URZ, URZ, URZ, URZ ;  /* 0x0000003f3f3ff290 */ /* 0x000fe2000fffe03f */
[----:B------:R0:W-:Y:S01]  /*228c0*/  STL.64 [R1+0xe0], R4 ;  /* 0x0000e00401007387 */ /* 0x0001e20000100a00 */
[----:B------:R2:W-:Y:S03]  /*228d0*/  STL.64 [R1+0xe8], R6 ;  /* 0x0000e80601007387 */ /* 0x0005e60000100a00 */
[----:B0-----:R-:W2:Y:S01]  /*228e0*/  LDL.LU.64 R4, [R1+0x29a8] ;  /* 0x0029a80001047983 */ /* 0x001ea20000300a00 */
[----:B------:R-:W-:Y:S01]  /*228f0*/  STL.64 [R1+0x2928], R24 ;  /* 0x0029281801007387 */ /* 0x000fe20000100a00 */
[C---:B--2---:R-:W-:Y:S02]  /*22900*/  HMMA.16816.F32 R4, R16.reuse, R4, R20 ;  /* 0x000000041004723c */ /* 0x044fe40000001814 */
[----:B------:R-:W2:Y:S01]  /*22910*/  LDL.LU.64 R22, [R1+0x29a0] ;  /* 0x0029a00001167983 */ /* 0x000ea20000300a00 */
[----:B------:R-:W2:Y:S11]  /*22920*/  LDL.LU.64 R20, [R1+0x2998] ;  /* 0x0029980001147983 */ /* 0x000eb60000300a00 */
[----:B------:R-:W-:Y:S09]  /*22930*/  @!UPT UIADD3 URZ, URZ, URZ, URZ ;  /* 0x0000003f3f3ff290 */ /* 0x000ff2000fffe03f */
[----:B------:R-:W-:Y:S01]  /*22940*/  STL.64 [R1+0xd0], R4 ;  /* 0x0000d00401007387 */ /* 0x000fe20000100a00 */
[----:B------:R0:W-:Y:S03]  /*22950*/  STL.64 [R1+0xd8], R6 ;  /* 0x0000d80601007387 */ /* 0x0001e60000100a00 */
[----:B0-----:R-:W3:Y:S01]  /*22960*/  LDL.LU.64 R6, [R1+0x2990] ;  /* 0x0029900001067983 */ /* 0x001ee20000300a00 */
[----:B------:R-:W3:Y:S02]  /*22970*/  LDL.LU.64 R4, [R1+0x2988] ;  /* 0x0029880001047983 */ /* 0x000ee40000300a00 */
[----:B---3--:R-:W-:Y:S11]  /*22980*/  HMMA.16816.F32 R4, R16, R8, R4 ;  /* 0x000000081004723c */ /* 0x008ff60000001804 */
[----:B------:R-:W-:Y:S11]  /*22990*/  @!UPT UIADD3 URZ, URZ, URZ, URZ ;  /* 0x0000003f3f3ff290 */ /* 0x000ff6000fffe03f */
[----:B------:R-:W-:Y:S01]  /*229a0*/  @!UPT UIADD3 URZ, URZ, URZ, URZ ;  /* 0x0000003f3f3ff290 */ /* 0x000fe2000fffe03f */
[----:B------:R0:W-:Y:S01]  /*229b0*/  STL.64 [R1+0xc0], R4 ;  /* 0x0000c00401007387 */ /* 0x0001e20000100a00 */
[----:B------:R-:W-:Y:S03]  /*229c0*/  STL.64 [R1+0xc8], R6 ;  /* 0x0000c80601007387 */ /* 0x000fe60000100a00 */
[----:B0-----:R-:W2:Y:S01]  /*229d0*/  LDL.LU.64 R4, [R1+0x2980] ;  /* 0x0029800001047983 */ /* 0x001ea20000300a00 */
[----:B------:R0:W-:Y:S03]  /*229e0*/  STL.64 [R1+0x2920], R8 ;  /* 0x0029200801007387 */ /* 0x0001e60000100a00 */
[----:B0-----:R-:W3:Y:S01]  /*229f0*/  LDL.LU R8, [R1+0x480] ;  /* 0x0004800001087983 */ /* 0x001ee20000300800 */
[----:B------:R-:W3:Y:S02]  /*22a00*/  LDL.LU R9, [R1+0x484] ;  /* 0x0004840001097983 */ /* 0x000ee40000300800 */
[----:B------:R-:W4:Y:S02]  /*22a10*/  LDL.LU R10, [R1+0x488] ;  /* 0x00048800010a7983 */ /* 0x000f240000300800 */
[----:B------:R-:W4:Y:S02]  /*22a20*/  LDL.LU R11, [R1+0x48c] ;  /* 0x00048c00010b7983 */ /* 0x000f240000300800 */
[----:B------:R-:W-:-:S02]  /*22a30*/  IMAD.MOV.U32 R24, RZ, RZ, R3 ;  /* 0x000000ffff187224 */ /* 0x000fc400078e0003 */
[----:B------:R-:W-:Y:S01]  /*22a40*/  IMAD.MOV.U32 R25, RZ, RZ, R2 ;  /* 0x000000ffff197224 */ /* 0x000fe200078e0002 */
[C---:B--2---:R-:W-:Y:S01]  /*22a50*/  HMMA.16816.F32 R20, R16.reuse, R4, R20 ;  /* 0x000000041014723c */ /* 0x044fe20000001814 */
[----:B------:R-:W-:Y:S02]  /*22a60*/  IMAD.MOV.U32 R3, RZ, RZ, R4 ;  /* 0x000000ffff037224 */ /* 0x000fe400078e0004 */
[----:B------:R-:W-:Y:S01]  /*22a70*/  IMAD.MOV.U32 R2, RZ, RZ, R5 ;  /* 0x000000ffff027224 */ /* 0x000fe200078e0005 */
[----:B----4-:R-:W-:Y:S01]  /*22a80*/  STL.64 [R1+0x2938], R10 ;  /* 0x0029380a01007387 */ /* 0x010fe20000100a00 */
[----:B---3--:R0:W-:Y:S03]  /*22a90*/  STL.64 [R1+0x2930], R8 ;  /* 0x0029300801007387 */ /* 0x0081e60000100a00 */
[----:B0-----:R-:W2:Y:S01]  /*22aa0*/  LDL.LU R8, [R1+0x490] ;  /* 0x0004900001087983 */ /* 0x001ea20000300800 */
[----:B------:R-:W2:Y:S02]  /*22ab0*/  LDL.LU R9, [R1+0x494] ;  /* 0x0004940001097983 */ /* 0x000ea40000300800 */
[----:B------:R-:W2:Y:S02]  /*22ac0*/  LDL.LU R10, [R1+0x498] ;  /* 0x00049800010a7983 */ /* 0x000ea40000300800 */
[----:B------:R-:W2:Y:S10]  /*22ad0*/  LDL.LU R11, [R1+0x49c] ;  /* 0x00049c00010b7983 */ /* 0x000eb40000300800 */
[----:B------:R-:W-:Y:S01]  /*22ae0*/  STL.64 [R1+0x190], R20 ;  /* 0x0001901401007387 */ /* 0x000fe20000100a00 */
[----:B------:R0:W-:Y:S03]  /*22af0*/  STL.64 [R1+0x198], R22 ;  /* 0x0001981601007387 */ /* 0x0001e60000100a00 */
[----:B0-----:R-:W3:Y:S01]  /*22b00*/  LDL.LU.64 R22, [R1+0x2978] ;  /* 0x0029780001167983 */ /* 0x001ee20000300a00 */
[----:B------:R-:W3:Y:S02]  /*22b10*/  LDL.LU.64 R20, [R1+0x2970] ;  /* 0x0029700001147983 */ /* 0x000ee40000300a00 */
[----:B------:R-:W4:Y:S02]  /*22b20*/  LDL.LU R7, [R1+0x2968] ;  /* 0x0029680001077983 */ /* 0x000f240000300800 */
[----:B------:R-:W3:Y:S02]  /*22b30*/  LDL.LU.64 R4, [R1+0x2960] ;  /* 0x0029600001047983 */ /* 0x000ee40000300a00 */
[C---:B---3--:R-:W-:Y:S11]  /*22b40*/  HMMA.16816.F32 R20, R16.reuse, R4, R20 ;  /* 0x000000041014723c */ /* 0x048ff60000001814 */
[----:B------:R-:W-:Y:S11]  /*22b50*/  @!UPT UIADD3 URZ, URZ, URZ, URZ ;  /* 0x0000003f3f3ff290 */ /* 0x000ff6000fffe03f */
[----:B------:R-:W-:Y:S01]  /*22b60*/  @!UPT UIADD3 URZ, URZ, URZ, URZ ;  /* 0x0000003f3f3ff290 */ /* 0x000fe2000fffe03f */
[----:B------:R0:W-:Y:S01]  /*22b70*/  STL.64 [R1+0x2b0], R20 ;  /* 0x0002b01401007387 */ /* 0x0001e20000100a00 */
[----:B------:R-:W-:Y:S03]  /*22b80*/  STL.64 [R1+0x2b8], R22 ;  /* 0x0002b81601007387 */ /* 0x000fe60000100a00 */
[----:B0-----:R-:W3:Y:S02]  /*22b90*/  LDL.LU.64 R20, [R1+0x2958] ;  /* 0x0029580001147983 */ /* 0x001ee40000300a00 */
[----:B---3--:R-:W-:Y:S01]  /*22ba0*/  HMMA.16816.F32 R12, R16, R20, R12 ;  /* 0x00000014100c723c */ /* 0x008fe2000000180c */
[----:B------:R-:W-:Y:S02]  /*22bb0*/  IMAD.MOV.U32 R6, RZ, RZ, R21 ;  /* 0x000000ffff067224 */ /* 0x000fe400078e0015 */
[----:B------:R-:W-:Y:S11]  /*22bc0*/  IMAD.MOV.U32 R29, RZ, RZ, R20 ;  /* 0x000000ffff1d7224 */ /* 0x000ff600078e0014 */
[----:B------:R-:W-:Y:S09]  /*22bd0*/  @!UPT UIADD3 URZ, URZ, URZ, URZ ;  /* 0x0000003f3f3ff290 */ /* 0x000ff2000fffe03f */
[----:B------:R0:W-:Y:S01]  /*22be0*/  STL.64 [R1+0x3f0], R12 ;  /* 0x0003f00c01007387 */ /* 0x0001e20000100a00 */
[----:B------:R-:W-:Y:S03]  /*22bf0*/  STL.64 [R1+0x3f8], R14 ;  /* 0x0003f80e01007387 */ /* 0x000fe60000100a00 */
[----:B0-----:R-:W3:Y:S01]  /*22c00*/  LDL.LU.64 R12, [R1+0x2950] ;  /* 0x00295000010c7983 */ /* 0x001ee20000300a00 */
[----:B------:R-:W2:Y:S02]  /*22c10*/  LDL.LU.64 R22, [R1+0x2948] ;  /* 0x0029480001167983 */ /* 0x000ea40000300a00 */
[----:B------:R-:W2:Y:S02]  /*22c20*/  LDL.LU.64 R20, [R1+0x2940] ;  /* 0x0029400001147983 */ /* 0x000ea40000300a00 */
[----:B----4-:R-:W-:Y:S01]  /*22c30*/  STL.64 [R1+0x28f8], R6 ;  /* 0x0028f80601007387 */ /* 0x010fe20000100a00 */
[----:B------:R0:W-:Y:S04]  /*22c40*/  STL.64 [R1+0x28f0], R4 ;  /* 0x0028f00401007387 */ /* 0x0001e80000100a00 */
[----:B0-----:R-:W3:Y:S01]  /*22c50*/  LDL.LU R4, [R1+0x4a0] ;  /* 0x0004a00001047983 */ /* 0x001ee20000300800 */
[----:B------:R-:W3:Y:S02]  /*22c60*/  LDL.LU R5, [R1+0x4a4] ;  /* 0x0004a40001057983 */ /* 0x000ee40000300800 */
[----:B------:R-:W3:Y:S02]  /*22c70*/  LDL.LU R6, [R1+0x4a8] ;  /* 0x0004a80001067983 */ /* 0x000ee40000300800 */
[----:B------:R-:W3:Y:S01]  /*22c80*/  LDL.LU R7, [R1+0x4ac] ;  /* 0x0004ac0001077983 */ /* 0x000ee20000300800 */
[----:B--2---:R-:W-:Y:S08]  /*22c90*/  HMMA.16816.F32 R24, R20, R24, R8 ;  /* 0x000000181418723c */ /* 0x004ff00000001808 */
[----:B---3--:R-:W-:Y:S01]  /*22ca0*/  HMMA.16816.F32 R16, R16, R12, R4 ;  /* 0x0000000c1010723c */ /* 0x008fe20000001804 */
[----:B------:R-:W2:Y:S11]  /*22cb0*/  LDL.LU R4, [R1+0x420] ;  /* 0x0004200001047983 */ /* 0x000eb60000300800 */
[----:B------:R-:W-:Y:S11]  /*22cc0*/  @!UPT UIADD3 URZ, URZ, URZ, URZ ;  /* 0x0000003f3f3ff290 */ /* 0x000ff6000fffe03f */
[----:B------:R-:W-:Y:S01]  /*22cd0*/  STL.64 [R1+0x3e0], R16 ;  /* 0x0003e01001007387 */ /* 0x000fe20000100a00 */
[----:B------:R-:W-:Y:S02]  /*22ce0*/  STL.64 [R1+0x3e8], R18 ;  /* 0x0003e81201007387 */ /* 0x000fe40000100a00 */
[----:B------:R-:W2:Y:S02]  /*22cf0*/  LDL.LU R5, [R1+0x424] ;  /* 0x0004240001057983 */ /* 0x000ea40000300800 */
[----:B------:R-:W2:Y:S01]  /*22d00*/  LDL.LU R6, [R1+0x428] ;  /* 0x0004280001067983 */ /* 0x000ea20000300800 */
[----:B------:R-:W2:Y:S01]  /*22d10*/  LDL.LU R7, [R1+0x42c] ;  /* 0x00042c0001077983 */ /* 0x000ea20000300800 */
[----:B------:R0:W-:Y:S03]  /*22d20*/  STL.64 [R1+0x28d8], R12 ;  /* 0x0028d80c01007387 */ /* 0x0001e60000100a00 */
[----:B0-----:R-:W3:Y:S01]  /*22d30*/  LDL.64 R12, [R1+0x10] ;  /* 0x00001000010c7983 */ /* 0x001ee20000100a00 */
[----:B------:R-:W4:Y:S02]  /*22d40*/  LDL.LU.64 R10, [R1+0x2938] ;  /* 0x00293800010a7983 */ /* 0x000f240000300a00 */
[----:B------:R-:W4:Y:S02]  /*22d50*/  LDL.LU.64 R8, [R1+0x2930] ;  /* 0x0029300001087983 */ /* 0x000f240000300a00 */
[----:B------:R0:W-:Y:S01]  /*22d60*/  STL.64 [R1+0x460], R24 ;  /* 0x0004601801007387 */ /* 0x0001e20000100a00 */
[----:B------:R4:W-:Y:S04]  /*22d70*/  STL.64 [R1+0x468], R26 ;  /* 0x0004681a01007387 */ /* 0x0009e80000100a00 */
[----:B0-----:R-:W4:Y:S02]  /*22d80*/  LDL.LU.64 R24, [R1+0x2928] ;  /* 0x0029280001187983 */ /* 0x001f240000300a00 */
[C---:B----4-:R-:W-:Y:S02]  /*22d90*/  HMMA.16816.F32 R24, R20.reuse, R24, R8 ;  /* 0x000000181418723c */ /* 0x050fe40000001808 */
[----:B------:R-:W4:Y:S11]  /*22da0*/  LDL.LU.64 R8, [R1+0x2920] ;  /* 0x0029200001087983 */ /* 0x000f360000300a00 */
[----:B------:R-:W-:Y:S10]  /*22db0*/  @!UPT UIADD3 URZ, URZ, URZ, URZ ;  /* 0x0000003f3f3ff290 */ /* 0x000ff4000fffe03f */
[----:B------:R-:W-:Y:S01]  /*22dc0*/  STL.64 [R1+0x450], R24 ;  /* 0x0004501801007387 */ /* 0x000fe20000100a00 */
[----:B------:R0:W-:Y:S03]  /*22dd0*/  STL.64 [R1+0x458], R26 ;  /* 0x0004581a01007387 */ /* 0x0001e60000100a00 */
[----:B0-----:R-:W3:Y:S01]  /*22de0*/  LDL.LU.64 R26, [R1+0x2918] ;  /* 0x00291800011a7983 */ /* 0x001ee20000300a00 */
[----:B------:R-:W3:Y:S02]  /*22df0*/  LDL.LU.64 R24, [R1+0x2910] ;  /* 0x0029100001187983 */ /* 0x000ee40000300a00 */
[C---:B---3--:R-:W-:Y:S11]  /*22e00*/  HMMA.16816.F32 R24, R20.reuse, R12, R24 ;  /* 0x0000000c1418723c */ /* 0x048ff60000001818 */
[----:B------:R-:W-:Y:S11]  /*22e10*/  @!UPT UIADD3 URZ, URZ, URZ, URZ ;  /* 0x0000003f3f3ff290 */ /* 0x000ff6000fffe03f */
[----:B------:R-:W-:Y:S01]  /*22e20*/  @!UPT UIADD3 URZ, URZ, URZ, URZ ;  /* 0x0000003f3f3ff290 */ /* 0x000fe2000fffe03f */
[----:B------:R-:W-:Y:S01]  /*22e30*/  STL.64 [R1+0x440], R24 ;  /* 0x0004401801007387 */ /* 0x000fe20000100a00 */
[----:B------:R0:W-:Y:S03]  /*22e40*/  STL.64 [R1+0x448], R26 ;  /* 0x0004481a01007387 */ /* 0x0001e60000100a00 */
[----:B0-----:R-:W4:Y:S01]  /*22e50*/  LDL.LU.64 R26, [R1+0x2908] ;  /* 0x00290800011a7983 */ /* 0x001f220000300a00 */
[----:B------:R-:W4:Y:S02]  /*22e60*/  LDL.LU.64 R24, [R1+0x2900] ;  /* 0x0029000001187983 */ /* 0x000f240000300a00 */
[----:B------:R-:W-:Y:S02]  /*22e70*/  IMAD.MOV.U32 R16, RZ, RZ, R3 ;  /* 0x000000ffff107224 */ /* 0x000fe400078e0003 */
[----:B------:R-:W-:Y:S02]  /*22e80*/  IMAD.MOV.U32 R3, RZ, RZ, R12 ;  /* 0x000000ffff037224 */ /* 0x000fe400078e000c */
[----:B------:R-:W-:Y:S01]  /*22e90*/  IMAD.MOV.U32 R17, RZ, RZ, R2 ;  /* 0x000000ffff117224 */ /* 0x000fe200078e0002 */
[----:B------:R-:W3:Y:S01]  /*22ea0*/  LDL.LU R12, [R1+0x400] ;  /* 0x00040000010c7983 */ /* 0x000ee20000300800 */
[----:B------:R-:W-:Y:S01]  /*22eb0*/  IMAD.MOV.U32 R2, RZ, RZ, R13 ;  /* 0x000000ffff027224 */ /* 0x000fe200078e000d */
[C---:B----4-:R-:W-:Y:S11]  /*22ec0*/  HMMA.16816.F32 R24, R20.reuse, R8, R24 ;  /* 0x000000081418723c */ /* 0x050ff60000001818 */
[----:B------:R-:W-:Y:S11]  /*22ed0*/  @!UPT UIADD3 URZ, URZ, URZ, URZ ;  /* 0x0000003f3f3ff290 */ /* 0x000ff6000fffe03f */
[----:B------:R-:W-:Y:S01]  /*22ee0*/  @!UPT UIADD3 URZ, URZ, URZ, URZ ;  /* 0x0000003f3f3ff290 */ /* 0x000fe2000fffe03f */
[----:B------:R-:W-:Y:S01]  /*22ef0*/  STL.64 [R1+0x430], R24 ;  /* 0x0004301801007387 */ /* 0x000fe20000100a00 */
[----:B------:R-:W-:Y:S02]  /*22f00*/  STL.64 [R1+0x438], R26 ;  /* 0x0004381a01007387 */ /* 0x000fe40000100a00 */
[----:B------:R-:W3:Y:S02]  /*22f10*/  LDL.LU R13, [R1+0x404] ;  /* 0x00040400010d7983 */ /* 0x000ee40000300800 */
[----:B------:R-:W4:Y:S01]  /*22f20*/  LDL.LU R14, [R1+0x408] ;  /* 0x00040800010e7983 */ /* 0x000f220000300800 */
[----:B------:R-:W4:Y:S01]  /*22f30*/  LDL.LU R15, [R1+0x40c] ;  /* 0x00040c00010f7983 */ /* 0x000f220000300800 */
[C---:B--2---:R-:W-:Y:S03]  /*22f40*/  HMMA.16816.F32 R4, R20.reuse, R16, R4 ;  /* 0x000000101404723c */ /* 0x044fe60000001804 */
[----:B----4-:R-:W-:Y:S01]  /*22f50*/  STL.64 [R1+0x28e8], R14 ;  /* 0x0028e80e01007387 */ /* 0x010fe20000100a00 */
[----:B---3--:R0:W-:Y:S03]  /*22f60*/  STL.64 [R1+0x28e0], R12 ;  /* 0x0028e00c01007387 */ /* 0x0081e60000100a00 */
[----:B0-----:R-:W2:Y:S01]  /*22f70*/  LDL.LU R12, [R1+0x410] ;  /* 0x00041000010c7983 */ /* 0x001ea20000300800 */
[----:B------:R-:W2:Y:S02]  /*22f80*/  LDL.LU R13, [R1+0x414] ;  /* 0x00041400010d7983 */ /* 0x000ea40000300800 */
[----:B------:R-:W2:Y:S02]  /*22f90*/  LDL.LU R14, [R1+0x418] ;  /* 0x00041800010e7983 */ /* 0x000ea40000300800 */
[----:B------:R-:W2:Y:S01]  /*22fa0*/  LDL.LU R15, [R1+0x41c] ;  /* 0x00041c00010f7983 */ /* 0x000ea20000300800 */
[----:B------:R-:W3:Y:S01]  /*22fb0*/  LDL.LU R24, [R1+0x3d0] ;  /* 0x0003d00001187983 */ /* 0x000ee20000300800 */
[----:B------:R-:W3:Y:S02]  /*22fc0*/  LDL.LU R25, [R1+0x3d4] ;  /* 0x0003d40001197983 */ /* 0x000ee40000300800 */
[----:B------:R-:W3:Y:S02]  /*22fd0*/  LDL.LU R26, [R1+0x3d8] ;  /* 0x0003d800011a7983 */ /* 0x000ee40000300800 */
[----:B------:R-:W3:Y:S01]  /*22fe0*/  LDL.LU R27, [R1+0x3dc] ;  /* 0x0003dc00011b7983 */ /* 0x000ee20000300800 */
[----:B------:R0:W-:Y:S04]  /*22ff0*/  STL.64 [R1+0x28a8], R8 ;  /* 0x0028a80801007387 */ /* 0x0001e80000100a00 */
[----:B0-----:R-:W4:Y:S01]  /*23000*/  LDL.LU R8, [R1+0x3b0] ;  /* 0x0003b00001087983 */ /* 0x001f220000300800 */
[----:B------:R-:W4:Y:S02]  /*23010*/  LDL.LU R9, [R1+0x3b4] ;  /* 0x0003b40001097983 */ /* 0x000f240000300800 */
[----:B------:R-:W2:Y:S02]  /*23020*/  LDL.LU R10, [R1+0x3b8] ;  /* 0x0003b800010a7983 */ /* 0x000ea40000300800 */
[----:B------:R-:W2:Y:S02]  /*23030*/  LDL.LU R11, [R1+0x3bc] ;  /* 0x0003bc00010b7983 */ /* 0x000ea40000300800 */
[----:B--2---:R-:W-:Y:S01]  /*23040*/  STL.64 [R1+0x28b8], R10 ;  /* 0x0028b80a01007387 */ /* 0x004fe20000100a00 */
[----:B----4-:R0:W-:Y:S03]  /*23050*/  STL.64 [R1+0x28b0], R8 ;  /* 0x0028b00801007387 */ /* 0x0101e60000100a00 */
[----:B0-----:R-:W2:Y:S01]  /*23060*/  LDL.64 R8, [R1+0x40] ;  /* 0x0000400001087983 */ /* 0x001ea20000100a00 */
[----:B------:R-:W-:Y:S02]  /*23070*/  STL.64 [R1+0x420], R4 ;  /* 0x0004200401007387 */ /* 0x000fe40000100a00 */
[----:B------:R0:W-:Y:S02]  /*23080*/  STL.64 [R1+0x428], R6 ;  /* 0x0004280601007387 */ /* 0x0001e40000100a00 */
[----:B0-----:R-:W4:Y:S01]  /*23090*/  LDL.LU.64 R6, [R1+0x28f8] ;  /* 0x0028f80001067983 */ /* 0x001f220000300a00 */
[----:B------:R-:W2:Y:S02]  /*230a0*/  LDL.LU.64 R4, [R1+0x28f0] ;  /* 0x0028f00001047983 */ /* 0x000ea40000300a00 */
[----:B------:R0:W-:Y:S02]  /*230b0*/  STL.64 [R1+0x2890], R16 ;  /* 0x0028901001007387 */ /* 0x0001e40000100a00 */
[----:B0-----:R-:W2:Y:S01]  /*230c0*/  LDL.LU R16, [R1+0x3a0] ;  /* 0x0003a00001107983 */ /* 0x001ea20000300800 */
[----:B------:R-:W2:Y:S02]  /*230d0*/  LDL.LU R17, [R1+0x3a4] ;  /* 0x0003a40001117983 */ /* 0x000ea40000300800 */
[----:B------:R-:W2:Y:S02]  /*230e0*/  LDL.LU R18, [R1+0x3a8] ;  /* 0x0003a80001127983 */ /* 0x000ea40000300800 */
[----:B------:R-:W2:Y:S02]  /*230f0*/  LDL.LU R19, [R1+0x3ac] ;  /* 0x0003ac0001137983 */ /* 0x000ea40000300800 */
[----:B--2---:R-:W-:Y:S01]  /*23100*/  STL.64 [R1+0x28a0], R18 ;  /* 0x0028a01201007387 */ /* 0x004fe20000100a00 */
[----:B------:R0:W-:Y:S03]  /*23110*/  STL.64 [R1+0x2898], R16 ;  /* 0x0028981001007387 */ /* 0x0001e60000100a00 */
[----:B0-----:R-:W2:Y:S01]  /*23120*/  LDL.64 R16, [R1+0x20] ;  /* 0x0000200001107983 */ /* 0x001ea20000100a00 */
[----:B------:R-:W-:Y:S03]  /*23130*/  HMMA.16816.F32 R12, R20, R4, R12 ;  /* 0x00000004140c723c */ /* 0x000fe6000000180c */
[----:B--2---:R0:W-:Y:S04]  /*23140*/  STL.64 [R1+0x28c0], R16 ;  /* 0x0028c01001007387 */ /* 0x0041e80000100a00 */
[----:B0-----:R-:W2:Y:S01]  /*23150*/  LDL.LU R16, [R1+0x3c0] ;  /* 0x0003c00001107983 */ /* 0x001ea20000300800 */
[----:B------:R-:W2:Y:S02]  /*23160*/  LDL.LU R17, [R1+0x3c4] ;  /* 0x0003c40001117983 */ /* 0x000ea40000300800 */
[----:B------:R-:W2:Y:S02]  /*23170*/  LDL.LU R18, [R1+0x3c8] ;  /* 0x0003c80001127983 */ /* 0x000ea40000300800 */
[----:B------:R-:W2:Y:S11]  /*23180*/  LDL.LU R19, [R1+0x3cc] ;  /* 0x0003cc0001137983 */ /* 0x000eb60000300800 */
[----:B------:R-:W-:Y:S01]  /*23190*/  STL.64 [R1+0x410], R12 ;  /* 0x0004100c01007387 */ /* 0x000fe20000100a00 */
[----:B------:R0:W-:Y:S03]  /*231a0*/  STL.64 [R1+0x418], R14 ;  /* 0x0004180e01007387 */ /* 0x0001e60000100a00 */
[----:B0-----:R-:W2:Y:S01]  /*231b0*/  LDL.LU.64 R14, [R1+0x28e8] ;  /* 0x0028e800010e7983 */ /* 0x001ea20000300a00 */
[----:B------:R-:W2:Y:S02]  /*231c0*/  LDL.LU.64 R12, [R1+0x28e0] ;  /* 0x0028e000010c7983 */ /* 0x000ea40000300a00 */
[----:B----4-:R-:W-:Y:S02]  /*231d0*/  STL [R1+0x2888], R7 ;  /* 0x0028880701007387 */ /* 0x010fe40000100800 */
[----:B------:R0:W-:Y:S02]  /*231e0*/  STL.64 [R1+0x2880], R4 ;  /* 0x0028800401007387 */ /* 0x0001e40000100a00 */
[----:B0-----:R-:W-:-:S02]  /*231f0*/  IMAD.MOV.U32 R4, RZ, RZ, R29 ;  /* 0x000000ffff047224 */ /* 0x001fc400078e001d */
[----:B------:R-:W-:-:S07]  /*23200*/  IMAD.MOV.U32 R5, RZ, RZ, R6 ;  /* 0x000000ffff057224 */ /* 0x000fce00078e0006 */
[C---:B--2---:R-:W-:Y:S01]  /*23210*/  HMMA.16816.F32 R4, R20.reuse, R4, R12 ;  /* 0x000000041404723c */ /* 0x044fe2000000180c */
[----:B------:R-:W3:Y:S11]  /*23220*/  LDL.LU.64 R12, [R1+0x28d8] ;  /* 0x0028d800010c7983 */ /* 0x000ef60000300a00 */
[----:B------:R-:W-:Y:S11]  /*23230*/  @!UPT UIADD3 URZ, URZ, URZ, URZ ;  /* 0x0000003f3f3ff290 */ /* 0x000ff6000fffe03f */
[----:B------:R0:W-:Y:S01]  /*23240*/  STL.64 [R1+0x400], R4 ;  /* 0x0004000401007387 */ /* 0x0001e20000100a00 */
[----:B------:R1:W-:Y:S03]  /*23250*/  STL.64 [R1+0x408], R6 ;  /* 0x0004080601007387 */ /* 0x0003e60000100a00 */
[----:B0-----:R-:W2:Y:S01]  /*23260*/  LDL.LU R4, [R1+0x380] ;  /* 0x0003800001047983 */ /* 0x001ea20000300800 */
[----:B------:R-:W2:Y:S02]  /*23270*/  LDL.LU R5, [R1+0x384] ;  /* 0x0003840001057983 */ /* 0x000ea40000300800 */
[----:B-1----:R-:W2:Y:S02]  /*23280*/  LDL.LU R6, [R1+0x388] ;  /* 0x0003880001067983 */ /* 0x002ea40000300800 */
[----:B------:R-:W2:Y:S01]  /*23290*/  LDL.LU R7, [R1+0x38c] ;  /* 0x00038c0001077983 */ /* 0x000ea20000300800 */
[----:B---3--:R-:W-:Y:S01]  /*232a0*/  HMMA.16816.F32 R20, R20, R12, R24 ;  /* 0x0000000c1414723c */ /* 0x008fe20000001818 */
[----:B------:R-:W3:Y:S01]  /*232b0*/  LDL.LU.64 R26, [R1+0x28d0] ;  /* 0x0028d000011a7983 */ /* 0x000ee20000300a00 */
[----:B------:R-:W3:Y:S11]  /*232c0*/  LDL.LU.64 R24, [R1+0x28c8] ;  /* 0x0028c80001187983 */ /* 0x000ef60000300a00 */
[----:B------:R-:W-:Y:S10]  /*232d0*/  @!UPT UIADD3 URZ, URZ, URZ, URZ ;  /* 0x0000003f3f3ff290 */ /* 0x000ff4000fffe03f */
[----:B------:R0:W-:Y:S01]  /*232e0*/  STL.64 [R1+0x3d0], R20 ;  /* 0x0003d01401007387 */ /* 0x0001e20000100a00 */
[----:B------:R1:W-:Y:S03]  /*232f0*/  STL.64 [R1+0x3d8], R22 ;  /* 0x0003d81601007387 */ /* 0x0003e60000100a00 */
[----:B0-----:R-:W4:Y:S01]  /*23300*/  LDL.LU R20, [R1+0x390] ;  /* 0x0003900001147983 */ /* 0x001f220000300800 */
[----:B------:R-:W4:Y:S02]  /*23310*/  LDL.LU R21, [R1+0x394] ;  /* 0x0003940001157983 */ /* 0x000f240000300800 */
[----:B-1----:R-:W4:Y:S02]  /*23320*/  LDL.LU R22, [R1+0x398] ;  /* 0x0003980001167983 */ /* 0x002f240000300800 */
[----:B------:R-:W4:Y:S01]  /*23330*/  LDL.LU R23, [R1+0x39c] ;  /* 0x00039c0001177983 */ /* 0x000f220000300800 */
[----:B------:R0:W-:Y:S02]  /*23340*/  STL.64 [R1+0x2860], R12 ;  /* 0x0028600c01007387 */ /* 0x0001e40000100a00 */
[----:B0-----:R-:W-:-:S02]  /*23350*/  IMAD.MOV.U32 R12, RZ, RZ, R3 ;  /* 0x000000ffff0c7224 */ /* 0x001fc400078e0003 */
[----:B------:R-:W-:Y:S02]  /*23360*/  IMAD.MOV.U32 R13, RZ, RZ, R2 ;  /* 0x000000ffff0d7224 */ /* 0x000fe400078e0002 */
[----:B------:R-:W-:Y:S02]  /*23370*/  IMAD.MOV.U32 R3, RZ, RZ, R8 ;  /* 0x000000ffff037224 */ /* 0x000fe400078e0008 */
[----:B------:R-:W-:Y:S01]  /*23380*/  IMAD.MOV.U32 R2, RZ, RZ, R9 ;  /* 0x000000ffff027224 */ /* 0x000fe200078e0009 */
[C---:B---3--:R-:W-:Y:S11]  /*23390*/  HMMA.16816.F32 R16, R24.reuse, R8, R16 ;  /* 0x000000081810723c */ /* 0x048ff60000001810 */
[----:B------:R-:W-:Y:S11]  /*233a0*/  @!UPT UIADD3 URZ, URZ, URZ, URZ ;  /* 0x0000003f3f3ff290 */ /* 0x000ff6000fffe03f */
[----:B------:R-:W-:Y:S01]  /*233b0*/  @!UPT UIADD3 URZ, URZ, URZ, URZ ;  /* 0x0000003f3f3ff290 */ /* 0x000fe2000fffe03f */
[----:B------:R0:W-:Y:S01]  /*233c0*/  STL.64 [R1+0x3c0], R16 ;  /* 0x0003c01001007387 */ /* 0x0001e20000100a00 */
[----:B------:R-:W-:Y:S03]  /*233d0*/  STL.64 [R1+0x3c8], R18 ;  /* 0x0003c81201007387 */ /* 0x000fe60000100a00 */
        /* <DEDUP_REMOVED lines=8> */
[----:B0-----:R-:W4:Y:S01]  /*23460*/  LDL.LU.64 R8, [R1+0x28a8] ;  /* 0x0028a80001087983 */ /* 0x001f220000300a00 */
[----:B-1----:R-:W-:Y:S02]  /*23470*/  IMAD.MOV.U32 R11, RZ, RZ, R16 ;  /* 0x000000ffff0b7224 */ /* 0x002fe400078e0010 */
[----:B------:R-:W-:Y:S02]  /*23480*/  IMAD.MOV.U32 R10, RZ, RZ, R17 ;  /* 0x000000ffff0a7224 */ /* 0x000fe400078e0011 */
[----:B------:R-:W3:Y:S01]  /*23490*/  LDL.LU.64 R18, [R1+0x28a0] ;  /* 0x0028a00001127983 */ /* 0x000ee20000300a00 */
[----:B------:R-:W3:Y:S02]  /*234a0*/  LDL.LU.64 R16, [R1+0x2898] ;  /* 0x0028980001107983 */ /* 0x000ee40000300a00 */
[C---:B---3--:R-:W-:Y:S02]  /*234b0*/  HMMA.16816.F32 R12, R24.reuse, R12, R16 ;  /* 0x0000000c180c723c */ /* 0x048fe40000001810 */
[----:B------:R-:W2:Y:S11]  /*234c0*/  LDL.LU.64 R16, [R1+0x2890] ;  /* 0x0028900001107983 */ /* 0x000eb60000300a00 */
[----:B------:R-:W-:Y:S10]  /*234d0*/  @!UPT UIADD3 URZ, URZ, URZ, URZ ;  /* 0x0000003f3f3ff290 */ /* 0x000ff4000fffe03f */
[----:B------:R0:W-:Y:S01]  /*234e0*/  STL.64 [R1+0x3a0], R12 ;  /* 0x0003a00c01007387 */ /* 0x0001e20000100a00 */
[----:B------:R-:W-:Y:S03]  /*234f0*/  STL.64 [R1+0x3a8], R14 ;  /* 0x0003a80e01007387 */ /* 0x000fe60000100a00 */
[----:B0-----:R-:W3:Y:S01]  /*23500*/  LDL.64 R12, [R1+0x50] ;  /* 0x00005000010c7983 */ /* 0x001ee20000100a00 */
[C---:B----4-:R-:W-:Y:S03]  /*23510*/  HMMA.16816.F32 R20, R24.reuse, R8, R20 ;  /* 0x000000081814723c */ /* 0x050fe60000001814 */
[----:B---3--:R-:W-:Y:S11]  /*23520*/  STL.64 [R1+0x2878], R12 ;  /* 0x0028780c01007387 */ /* 0x008ff60000100a00 */
[----:B------:R-:W-:Y:S09]  /*23530*/  @!UPT UIADD3 URZ, URZ, URZ, URZ ;  /* 0x0000003f3f3ff290 */ /* 0x000ff2000fffe03f */
[----:B------:R0:W-:Y:S02]  /*23540*/  STL.64 [R1+0x390], R20 ;  /* 0x0003901401007387 */ /* 0x0001e40000100a00 */
[----:B------:R1:W-:Y:S01]  /*23550*/  STL.64 [R1+0x398], R22 ;  /* 0x0003981601007387 */ /* 0x0003e20000100a00 */
[----:B0-----:R-:W3:Y:S01]  /*23560*/  LDL.LU R20, [R1+0x2a0] ;  /* 0x0002a00001147983 */ /* 0x001ee20000300800 */
[----:B------:R-:W3:Y:S02]  /*23570*/  LDL.LU R21, [R1+0x2a4] ;  /* 0x0002a40001157983 */ /* 0x000ee40000300800 */
[----:B-1----:R-:W4:Y:S02]  /*23580*/  LDL.LU R22, [R1+0x2a8] ;  /* 0x0002a80001167983 */ /* 0x002f240000300800 */
[----:B------:R-:W4:Y:S01]  /*23590*/  LDL.LU R23, [R1+0x2ac] ;  /* 0x0002ac0001177983 */ /* 0x000f220000300800 */
[----:B------:R-:W3:Y:S01]  /*235a0*/  LDL.LU R12, [R1+0x370] ;  /* 0x00037000010c7983 */ /* 0x000ee20000300800 */
[----:B------:R-:W3:Y:S02]  /*235b0*/  LDL.LU R13, [R1+0x374] ;  /* 0x00037400010d7983 */ /* 0x000ee40000300800 */
[----:B------:R-:W3:Y:S02]  /*235c0*/  LDL.LU R14, [R1+0x378] ;  /* 0x00037800010e7983 */ /* 0x000ee40000300800 */
[----:B------:R-:W3:Y:S01]  /*235d0*/  LDL.LU R15, [R1+0x37c] ;  /* 0x00037c00010f7983 */ /* 0x000ee20000300800 */
[----:B--2---:R-:W-:Y:S01]  /*235e0*/  HMMA.16816.F32 R4, R24, R16, R4 ;  /* 0x000000101804723c */ /* 0x004fe20000001804 */
[----:B----4-:R-:W-:Y:S01]  /*235f0*/  STL.64 [R1+0x2870], R22 ;  /* 0x0028701601007387 */ /* 0x010fe20000100a00 */
[----:B---3--:R0:W-:Y:S03]  /*23600*/  STL.64 [R1+0x2868], R20 ;  /* 0x0028681401007387 */ /* 0x0081e60000100a00 */
[----:B0-----:R-:W2:Y:S01]  /*23610*/  LDL.LU R20, [R1+0x360] ;  /* 0x0003600001147983 */ /* 0x001ea20000300800 */
[----:B------:R-:W2:Y:S02]  /*23620*/  LDL.LU R21, [R1+0x364] ;  /* 0x0003640001157983 */ /* 0x000ea40000300800 */
[----:B------:R-:W2:Y:S02]  /*23630*/  LDL.LU R22, [R1+0x368] ;  /* 0x0003680001167983 */ /* 0x000ea40000300800 */
[----:B------:R-:W2:Y:S01]  /*23640*/  LDL.LU R23, [R1+0x36c] ;  /* 0x00036c0001177983 */ /* 0x000ea20000300800 */
[----:B------:R0:W-:Y:S04]  /*23650*/  STL.64 [R1+0x2818], R8 ;  /* 0x0028180801007387 */ /* 0x0001e80000100a00 */
[----:B0-----:R-:W3:Y:S04]  /*23660*/  LDL.LU.64 R8, [R1+0x10] ;  /* 0x0000100001087983 */ /* 0x001ee80000300a00 */
[----:B---3--:R0:W-:Y:S02]  /*23670*/  STL.64 [R1+0x2820], R8 ;  /* 0x0028200801007387 */ /* 0x0081e40000100a00 */
[----:B0-----:R-:W-:-:S02]  /*23680*/  IMAD.MOV.U32 R8, RZ, RZ, R11 ;  /* 0x000000ffff087224 */ /* 0x001fc400078e000b */
[----:B------:R-:W-:-:S05]  /*23690*/  IMAD.MOV.U32 R9, RZ, RZ, R10 ;  /* 0x000000ffff097224 */ /* 0x000fca00078e000a */
[----:B------:R-:W-:Y:S01]  /*236a0*/  STL.64 [R1+0x2838], R8 ;  /* 0x0028380801007387 */ /* 0x000fe20000100a00 */
[----:B------:R-:W-:Y:S02]  /*236b0*/  STL.64 [R1+0x380], R4 ;  /* 0x0003800401007387 */ /* 0x000fe40000100a00 */
[----:B------:R0:W-:Y:S02]  /*236c0*/  STL.64 [R1+0x388], R6 ;  /* 0x0003880601007387 */ /* 0x0001e40000100a00 */
[----:B0-----:R-:W3:Y:S01]  /*236d0*/  LDL.LU R7, [R1+0x2888] ;  /* 0x0028880001077983 */ /* 0x001ee20000300800 */
[----:B------:R-:W4:Y:S02]  /*236e0*/  LDL.LU.64 R4, [R1+0x2880] ;  /* 0x0028800001047983 */ /* 0x000f240000300a00 */
[----:B------:R0:W-:Y:S02]  /*236f0*/  STL.64 [R1+0x2810], R16 ;  /* 0x0028101001007387 */ /* 0x0001e40000100a00 */
        /* <DEDUP_REMOVED lines=9> */
[----:B------:R-:W2:Y:S01]  /*23790*/  LDL.LU R19, [R1+0x28c] ;  /* 0x00028c0001137983 */ /* 0x000ea20000300800 */
[C---:B----4-:R-:W-:Y:S01]  /*237a0*/  HMMA.16816.F32 R12, R24.reuse, R4, R12 ;  /* 0x00000004180c723c */ /* 0x050fe2000000180c */
[----:B--2---:R-:W-:Y:S01]  /*237b0*/  STL.64 [R1+0x2848], R18 ;  /* 0x0028481201007387 */ /* 0x004fe20000100a00 */
[----:B------:R0:W-:Y:S03]  /*237c0*/  STL.64 [R1+0x2840], R16 ;  /* 0x0028401001007387 */ /* 0x0001e60000100a00 */
[----:B0-----:R-:W2:Y:S01]  /*237d0*/  LDL.LU R16, [R1+0x290] ;  /* 0x0002900001107983 */ /* 0x001ea20000300800 */
[----:B------:R-:W2:Y:S02]  /*237e0*/  LDL.LU R17, [R1+0x294] ;  /* 0x0002940001117983 */ /* 0x000ea40000300800 */
[----:B------:R-:W2:Y:S02]  /*237f0*/  LDL.LU R18, [R1+0x298] ;  /* 0x0002980001127983 */ /* 0x000ea40000300800 */
[----:B------:R-:W2:Y:S11]  /*23800*/  LDL.LU R19, [R1+0x29c] ;  /* 0x00029c0001137983 */ /* 0x000eb60000300800 */
[----:B------:R-:W-:Y:S02]  /*23810*/  @!UPT UIADD3 URZ, URZ, URZ, URZ ;  /* 0x0000003f3f3ff290 */ /* 0x000fe4000fffe03f */
[----:B------:R0:W-:Y:S01]  /*23820*/  STL.64 [R1+0x370], R12 ;  /* 0x0003700c01007387 */ /* 0x0001e20000100a00 */
[----:B------:R-:W-:Y:S03]  /*23830*/  STL.64 [R1+0x378], R14 ;  /* 0x0003780e01007387 */ /* 0x000fe60000100a00 */
[----:B0-----:R-:W4:Y:S01]  /*23840*/  LDL.LU.64 R12, [R1+0x2878] ;  /* 0x00287800010c7983 */ /* 0x001f220000300a00 */
[----:B------:R-:W-:Y:S01]  /*23850*/  IMAD.MOV.U32 R9, RZ, RZ, R2 ;  /* 0x000000ffff097224 */ /* 0x000fe200078e0002 */
        /* <DEDUP_REMOVED lines=10> */
[----:B------:R-:W-:-:S06]  /*23900*/  IMAD.MOV.U32 R6, RZ, RZ, R13 ;  /* 0x000000ffff067224 */ /* 0x000fcc00078e000d */
[----:B------:R-:W-:Y:S11]  /*23910*/  IMAD.MOV.U32 R20, RZ, RZ, R12 ;  /* 0x000000ffff147224 */ /* 0x000ff600078e000c */
[----:B------:R-:W-:Y:S05]  /*23920*/  @!UPT UIADD3 URZ, URZ, URZ, URZ ;  /* 0x0000003f3f3ff290 */ /* 0x000fea000fffe03f */
[----:B------:R0:W-:Y:S01]  /*23930*/  STL.64 [R1+0x2a0], R24 ;  /* 0x0002a01801007387 */ /* 0x0001e20000100a00 */
[----:B------:R1:W-:Y:S02]  /*23940*/  STL.64 [R1+0x2a8], R26 ;  /* 0x0002a81a01007387 */ /* 0x0003e40000100a00 */
[----:B------:R-:W2:Y:S02]  /*23950*/  LDL.LU.64 R14, [R1+0x2858] ;  /* 0x00285800010e7983 */ /* 0x000ea40000300a00 */
[----:B------:R-:W2:Y:S02]  /*23960*/  LDL.LU.64 R12, [R1+0x2850] ;  /* 0x00285000010c7983 */ /* 0x000ea40000300a00 */
[----:B------:R-:W-:Y:S01]  /*23970*/  IMAD.MOV.U32 R8, RZ, RZ, R3 ;  /* 0x000000ffff087224 */ /* 0x000fe200078e0003 */
[----:B0-----:R-:W4:Y:S01]  /*23980*/  LDL.LU R24, [R1+0x270] ;  /* 0x0002700001187983 */ /* 0x001f220000300800 */
[----:B------:R-:W4:Y:S02]  /*23990*/  LDL.LU R25, [R1+0x274] ;  /* 0x0002740001197983 */ /* 0x000f240000300800 */
[----:B-1----:R-:W4:Y:S02]  /*239a0*/  LDL.LU R26, [R1+0x278] ;  /* 0x00027800011a7983 */ /* 0x002f240000300800 */
[----:B------:R-:W4:Y:S01]  /*239b0*/  LDL.LU R27, [R1+0x27c] ;  /* 0x00027c00011b7983 */ /* 0x000f220000300800 */
[----:B------:R0:W-:Y:S04]  /*239c0*/  STL [R1+0x280c], R20 ;  /* 0x00280c1401007387 */ /* 0x0001e80000100800 */
[----:B0-----:R-:W3:Y:S01]  /*239d0*/  LDL.LU R20, [R1+0x250] ;  /* 0x0002500001147983 */ /* 0x001ee20000300800 */
[----:B------:R-:W3:Y:S02]  /*239e0*/  LDL.LU R21, [R1+0x254] ;  /* 0x0002540001157983 */ /* 0x000ee40000300800 */
[----:B------:R-:W3:Y:S02]  /*239f0*/  LDL.LU R22, [R1+0x258] ;  /* 0x0002580001167983 */ /* 0x000ee40000300800 */
[----:B------:R-:W3:Y:S01]  /*23a00*/  LDL.LU R23, [R1+0x25c] ;  /* 0x00025c0001177983 */ /* 0x000ee20000300800 */
        /* <DEDUP_REMOVED lines=13> */
[----:B0-----:R-:W4:Y:S02]  /*23ae0*/  LDL.LU.64 R8, [R1+0x2820] ;  /* 0x0028200001087983 */ /* 0x001f240000300a00 */
[C---:B----4-:R-:W-:Y:S01]  /*23af0*/  HMMA.16816.F32 R24, R12.reuse, R8, R24 ;  /* 0x000000080c18723c */ /* 0x050fe20000001818 */
[----:B------:R-:W-:Y:S11]  /*23b00*/  IMAD.MOV.U32 R3, RZ, RZ, R9 ;  /* 0x000000ffff037224 */ /* 0x000ff600078e0009 */
[----:B------:R-:W-:Y:S11]  /*23b10*/  @!UPT UIADD3 URZ, URZ, URZ, URZ ;  /* 0x0000003f3f3ff290 */ /* 0x000ff6000fffe03f */
[----:B------:R0:W-:Y:S01]  /*23b20*/  STL.64 [R1+0x270], R24 ;  /* 0x0002701801007387 */ /* 0x0001e20000100a00 */
[----:B------:R-:W-:Y:S02]  /*23b30*/  STL.64 [R1+0x278], R26 ;  /* 0x0002781a01007387 */ /* 0x000fe40000100a00 */
[----:B0-----:R-:W-:Y:S02]  /*23b40*/  IMAD.MOV.U32 R24, RZ, RZ, R8 ;  /* 0x000000ffff187224 */ /* 0x001fe400078e0008 */
[----:B------:R-:W2:Y:S03]  /*23b50*/  LDL.LU.64 R8, [R1+0x2818] ;  /* 0x0028180001087983 */ /* 0x000ea60000300a00 */
[----:B------:R0:W-:Y:S02]  /*23b60*/  STL [R1+0x2800], R24 ;  /* 0x0028001801007387 */ /* 0x0001e40000100800 */
[----:B0-----:R-:W4:Y:S01]  /*23b70*/  LDL.LU R24, [R1+0x230] ;  /* 0x0002300001187983 */ /* 0x001f220000300800 */
[----:B------:R-:W4:Y:S02]  /*23b80*/  LDL.LU R25, [R1+0x234] ;  /* 0x0002340001197983 */ /* 0x000f240000300800 */
[----:B------:R-:W4:Y:S02]  /*23b90*/  LDL.LU R26, [R1+0x238] ;  /* 0x00023800011a7983 */ /* 0x000f240000300800 */
[----:B------:R-:W4:Y:S01]  /*23ba0*/  LDL.LU R27, [R1+0x23c] ;  /* 0x00023c00011b7983 */ /* 0x000f220000300800 */
[C---:B--2---:R-:W-:Y:S01]  /*23bb0*/  HMMA.16816.F32 R8, R12.reuse, R8, R16 ;  /* 0x000000080c08723c */ /* 0x044fe20000001810 */
[----:B------:R-:W3:Y:S11]  /*23bc0*/  LDL.LU.64 R16, [R1+0x2810] ;  /* 0x0028100001107983 */ /* 0x000ef60000300a00 */
[----:B------:R-:W-:Y:S11]  /*23bd0*/  @!UPT UIADD3 URZ, URZ, URZ, URZ ;  /* 0x0000003f3f3ff290 */ /* 0x000ff6000fffe03f */
[----:B------:R-:W-:Y:S01]  /*23be0*/  STL.64 [R1+0x260], R8 ;  /* 0x0002600801007387 */ /* 0x000fe20000100a00 */
[----:B------:R-:W-:Y:S02]  /*23bf0*/  STL.64 [R1+0x268], R10 ;  /* 0x0002680a01007387 */ /* 0x000fe40000100a00 */
[----:B------:R-:W-:Y:S01]  /*23c00*/  LDSM.16.MT88.4 R8, [R28+0x8300] ;  /* 0x008300001c08783b */ /* 0x000fe20000004200 */
[C---:B---3--:R-:W-:Y:S01]  /*23c10*/  HMMA.16816.F32 R16, R12.reuse, R16, R20 ;  /* 0x000000100c10723c */ /* 0x048fe20000001814 */
[----:B------:R-:W2:Y:S11]  /*23c20*/  LDL.LU R20, [R1+0x280c] ;  /* 0x00280c0001147983 */ /* 0x000eb60000300800 */
[----:B------:R-:W-:Y:S11]  /*23c30*/  @!UPT UIADD3 URZ, URZ, URZ, URZ ;  /* 0x0000003f3f3ff290 */ /* 0x000ff6000fffe03f */
[----:B------:R-:W-:Y:S01]  /*23c40*/  STL.64 [R1+0x250], R16 ;  /* 0x0002501001007387 */ /* 0x000fe20000100a00 */
[----:B------:R-:W-:Y:S02]  /*23c50*/  STL.64 [R1+0x258], R18 ;  /* 0x0002581201007387 */ /* 0x000fe40000100a00 */
[----:B------:R-:W0:Y:S02]  /*23c60*/  LDSM.16.MT88.4 R16, [R28+0x8380] ;  /* 0x008380001c10783b */ /* 0x000e240000004200 */
[----:B0-----:R-:W-:Y:S02]  /*23c70*/  STL.64 [R1+0x2778], R18 ;  /* 0x0027781201007387 */ /* 0x001fe40000100a00 */
[----:B------:R0:W-:Y:S02]  /*23c80*/  STL.64 [R1+0x2770], R16 ;  /* 0x0027701001007387 */ /* 0x0001e40000100a00 */
[----:B0-----:R-:W3:Y:S01]  /*23c90*/  LDL.LU R16, [R1+0x240] ;  /* 0x0002400001107983 */ /* 0x001ee20000300800 */
[----:B------:R-:W3:Y:S02]  /*23ca0*/  LDL.LU R17, [R1+0x244] ;  /* 0x0002440001117983 */ /* 0x000ee40000300800 */
[----:B------:R-:W3:Y:S02]  /*23cb0*/  LDL.LU R18, [R1+0x248] ;  /* 0x0002480001127983 */ /* 0x000ee40000300800 */
[----:B------:R-:W3:Y:S02]  /*23cc0*/  LDL.LU R19, [R1+0x24c] ;  /* 0x00024c0001137983 */ /* 0x000ee40000300800 */
[----:B---3--:R-:W-:Y:S11]  /*23cd0*/  HMMA.16816.F32 R16, R12, R4, R16 ;  /* 0x000000040c10723c */ /* 0x008ff60000001810 */
[----:B------:R-:W-:Y:S11]  /*23ce0*/  @!UPT UIADD3 URZ, URZ, URZ, URZ ;  /* 0x0000003f3f3ff290 */ /* 0x000ff6000fffe03f */
[----:B------:R-:W-:Y:S01]  /*23cf0*/  @!UPT UIADD3 URZ, URZ, URZ, URZ ;  /* 0x0000003f3f3ff290 */ /* 0x000fe2000fffe03f */
[----:B------:R2:W-:Y:S02]  /*23d00*/  STL.64 [R1+0x240], R16 ;  /* 0x0002401001007387 */ /* 0x0005e40000100a00 */
[----:B--2---:R-:W-:Y:S02]  /*23d10*/  IMAD.MOV.U32 R16, RZ, RZ, R20 ;  /* 0x000000ffff107224 */ /* 0x004fe400078e0014 */
[----:B------:R-:W0:Y:S04]  /*23d20*/  LDSM.16.MT88.4 R20, [R28+0xc000] ;  /* 0x00c000001c14783b */ /* 0x000e280000004200 */
[----:B------:R-:W-:Y:S01]  /*23d30*/  STL.64 [R1+0x248], R18 ;  /* 0x0002481201007387 */ /* 0x000fe20000100a00 */
[----:B------:R-:W-:Y:S02]  /*23d40*/  STL [R1+0x27b8], R7 ;  /* 0x0027b80701007387 */ /* 0x000fe40000100800 */
[----:B------:R1:W-:Y:S02]  /*23d50*/  STL.64 [R1+0x27b0], R4 ;  /* 0x0027b00401007387 */ /* 0x0003e40000100a00 */
[----:B------:R-:W-:Y:S01]  /*23d60*/  IMAD.MOV.U32 R17, RZ, RZ, R6 ;  /* 0x000000ffff117224 */ /* 0x000fe200078e0006 */
[----:B-1----:R-:W2:Y:S01]  /*23d70*/  LDL.LU R4, [R1+0x180] ;  /* 0x0001800001047983 */ /* 0x002ea20000300800 */
[----:B------:R-:W2:Y:S02]  /*23d80*/  LDL.LU R5, [R1+0x184] ;  /* 0x0001840001057983 */ /* 0x000ea40000300800 */
[----:B------:R-:W2:Y:S02]  /*23d90*/  LDL.LU R6, [R1+0x188] ;  /* 0x0001880001067983 */ /* 0x000ea40000300800 */
[----:B------:R-:W2:Y:S01]  /*23da0*/  LDL.LU R7, [R1+0x18c] ;  /* 0x00018c0001077983 */ /* 0x000ea20000300800 */
[----:B0-----:R-:W-:Y:S01]  /*23db0*/  STL.64 [R1+0x26f0], R22 ;  /* 0x0026f01601007387 */ /* 0x001fe20000100a00 */
[----:B------:R0:W-:Y:S02]  /*23dc0*/  STL.64 [R1+0x26e8], R20 ;  /* 0x0026e81401007387 */ /* 0x0001e40000100a00 */
[----:B0-----:R-:W-:-:S02]  /*23dd0*/  IMAD.MOV.U32 R20, RZ, RZ, R2 ;  /* 0x000000ffff147224 */ /* 0x001fc400078e0002 */
[----:B------:R-:W-:Y:S01]  /*23de0*/  IMAD.MOV.U32 R21, RZ, RZ, R29 ;  /* 0x000000ffff157224 */ /* 0x000fe200078e001d */
[----:B------:R-:W3:Y:S01]  /*23df0*/  LDL.LU R2, [R1+0x2808] ;  /* 0x0028080001027983 */ /* 0x000ee20000300800 */
[----:B------:R-:W2:Y:S05]  /*23e00*/  LDL.LU R29, [R1+0x2804] ;  /* 0x00280400011d7983 */ /* 0x000eaa0000300800 */
[----:B----4-:R-:W-:Y:S01]  /*23e10*/  HMMA.16816.F32 R20, R12, R20, R24 ;  /* 0x000000140c14723c */ /* 0x010fe20000001818 */
[----:B------:R-:W4:Y:S11]  /*23e20*/  LDL.LU R24, [R1+0x2800] ;  /* 0x0028000001187983 */ /* 0x000f360000300800 */
[----:B------:R-:W-:Y:S11]  /*23e30*/  @!UPT UIADD3 URZ, URZ, URZ, URZ ;  /* 0x0000003f3f3ff290 */ /* 0x000ff6000fffe03f */
[----:B------:R0:W-:Y:S01]  /*23e40*/  STL.64 [R1+0x230], R20 ;  /* 0x0002301401007387 */ /* 0x0001e20000100a00 */
[----:B------:R1:W-:Y:S03]  /*23e50*/  STL.64 [R1+0x238], R22 ;  /* 0x0002381601007387 */ /* 0x0003e60000100a00 */
[----:B0-----:R-:W2:Y:S01]  /*23e60*/  LDL.LU R20, [R1+0x350] ;  /* 0x0003500001147983 */ /* 0x001ea20000300800 */
[----:B------:R-:W2:Y:S02]  /*23e70*/  LDL.LU R21, [R1+0x354] ;  /* 0x0003540001157983 */ /* 0x000ea40000300800 */
[----:B-1----:R-:W2:Y:S02]  /*23e80*/  LDL.LU R22, [R1+0x358] ;  /* 0x0003580001167983 */ /* 0x002ea40000300800 */
[----:B------:R-:W2:Y:S02]  /*23e90*/  LDL.LU R23, [R1+0x35c] ;  /* 0x00035c0001177983 */ /* 0x000ea40000300800 */
        /* <DEDUP_REMOVED lines=14> */
[----:B----4-:R-:W-:-:S02]  /*23f80*/  IMAD.MOV.U32 R20, RZ, RZ, R24 ;  /* 0x000000ffff147224 */ /* 0x010fc400078e0018 */
[----:B------:R-:W0:Y:S01]  /*23f90*/  LDSM.16.MT88.4 R24, [R28+0xc080] ;  /* 0x00c080001c18783b */ /* 0x000e220000004200 */
[----:B------:R-:W-:-:S05]  /*23fa0*/  IMAD.MOV.U32 R21, RZ, RZ, R3 ;  /* 0x000000ffff157224 */ /* 0x000fca00078e0003 */
[----:B------:R-:W-:Y:S04]  /*23fb0*/  STL.64 [R1+0x27d8], R20 ;  /* 0x0027d81401007387 */ /* 0x000fe80000100a00 */
[----:B0-----:R-:W-:Y:S01]  /*23fc0*/  STL.64 [R1+0x2660], R26 ;  /* 0x0026601a01007387 */ /* 0x001fe20000100a00 */
[----:B------:R0:W-:Y:S03]  /*23fd0*/  STL.64 [R1+0x2658], R24 ;  /* 0x0026581801007387 */ /* 0x0001e60000100a00 */
[----:B0-----:R-:W2:Y:S01]  /*23fe0*/  LDL.LU.64 R24, [R1+0x50] ;  /* 0x0000500001187983 */ /* 0x001ea20000300a00 */
[----:B------:R-:W4:Y:S01]  /*23ff0*/  LDL.64 R26, [R1+0x58] ;  /* 0x00005800011a7983 */ /* 0x000f220000100a00 */
[----:B------:R-:W-:Y:S01]  /*24000*/  HMMA.16816.F32 R4, R12, R16, R4 ;  /* 0x000000100c04723c */ /* 0x000fe20000001804 */
[----:B------:R-:W0:Y:S01]  /*24010*/  LDSM.16.MT88.4 R12, [R28+0xc100] ;  /* 0x00c100001c0c783b */ /* 0x000e220000004200 */
[----:B----4-:R-:W-:Y:S03]  /*24020*/  STL.64 [R1+0x2798], R26 ;  /* 0x0027981a01007387 */ /* 0x010fe60000100a00 */
[----:B--2---:R-:W-:Y:S02]  /*24030*/  STL.64 [R1+0x2790], R24 ;  /* 0x0027901801007387 */ /* 0x004fe40000100a00 */
[----:B------:R-:W2:Y:S11]  /*24040*/  LDL.LU R16, [R1+0x150] ;  /* 0x0001500001107983 */ /* 0x000eb60000300800 */
[----:B------:R-:W-:Y:S05]  /*24050*/  @!UPT UIADD3 URZ, URZ, URZ, URZ ;  /* 0x0000003f3f3ff290 */ /* 0x000fea000fffe03f */
[----:B------:R-:W-:Y:S01]  /*24060*/  STL.64 [R1+0x180], R4 ;  /* 0x0001800401007387 */ /* 0x000fe20000100a00 */
[----:B------:R-:W-:Y:S01]  /*24070*/  STL.64 [R1+0x188], R6 ;  /* 0x0001880601007387 */ /* 0x000fe20000100a00 */
[----:B------:R-:W2:Y:S02]  /*24080*/  LDL.LU R17, [R1+0x154] ;  /* 0x0001540001117983 */ /* 0x000ea40000300800 */
[----:B------:R-:W4:Y:S02]  /*24090*/  LDL.LU R18, [R1+0x158] ;  /* 0x0001580001127983 */ /* 0x000f240000300800 */
[----:B------:R-:W4:Y:S02]  /*240a0*/  LDL.LU R19, [R1+0x15c] ;  /* 0x00015c0001137983 */ /* 0x000f240000300800 */
[----:B----4-:R-:W-:Y:S01]  /*240b0*/  STL.64 [R1+0x27e8], R18 ;  /* 0x0027e81201007387 */ /* 0x010fe20000100a00 */
[----:B--2---:R1:W-:Y:S03]  /*240c0*/  STL.64 [R1+0x27e0], R16 ;  /* 0x0027e01001007387 */ /* 0x0043e60000100a00 */
[----:B-1----:R-:W2:Y:S01]  /*240d0*/  LDL.LU.64 R16, [R1+0x40] ;  /* 0x0000400001107983 */ /* 0x002ea20000300a00 */
[----:B------:R-:W4:Y:S02]  /*240e0*/  LDL.LU R20, [R1+0x160] ;  /* 0x0001600001147983 */ /* 0x000f240000300800 */
[----:B------:R-:W4:Y:S02]  /*240f0*/  LDL.LU R21, [R1+0x164] ;  /* 0x0001640001157983 */ /* 0x000f240000300800 */
[----:B------:R-:W2:Y:S01]  /*24100*/  LDL.LU R22, [R1+0x168] ;  /* 0x0001680001167983 */ /* 0x000ea20000300800 */
[----:B------:R-:W2:Y:S04]  /*24110*/  LDL.LU R23, [R1+0x16c] ;  /* 0x00016c0001177983 */ /* 0x000ea80000300800 */
[----:B--2---:R-:W-:Y:S01]  /*24120*/  STL.64 [R1+0x27f8], R22 ;  /* 0x0027f81601007387 */ /* 0x004fe20000100a00 */
[----:B----4-:R1:W-:Y:S03]  /*24130*/  STL.64 [R1+0x27f0], R20 ;  /* 0x0027f01401007387 */ /* 0x0103e60000100a00 */
[----:B-1----:R-:W2:Y:S01]  /*24140*/  LDL.LU R20, [R1+0x170] ;  /* 0x0001700001147983 */ /* 0x002ea20000300800 */
[----:B------:R-:W2:Y:S02]  /*24150*/  LDL.LU R21, [R1+0x174] ;  /* 0x0001740001157983 */ /* 0x000ea40000300800 */
[----:B------:R-:W2:Y:S02]  /*24160*/  LDL.LU R22, [R1+0x178] ;  /* 0x0001780001167983 */ /* 0x000ea40000300800 */
[----:B------:R-:W2:Y:S01]  /*24170*/  LDL.LU R23, [R1+0x17c] ;  /* 0x00017c0001177983 */ /* 0x000ea20000300800 */
[----:B------:R-:W4:Y:S01]  /*24180*/  LDL.LU R24, [R1+0x120] ;  /* 0x0001200001187983 */ /* 0x000f220000300800 */
[----:B------:R-:W4:Y:S02]  /*24190*/  LDL.LU R25, [R1+0x124] ;  /* 0x0001240001197983 */ /* 0x000f240000300800 */
[----:B------:R-:W2:Y:S02]  /*241a0*/  LDL.LU R26, [R1+0x128] ;  /* 0x00012800011a7983 */ /* 0x000ea40000300800 */
[----:B------:R-:W2:Y:S01]  /*241b0*/  LDL.LU R27, [R1+0x12c] ;  /* 0x00012c00011b7983 */ /* 0x000ea20000300800 */
[----:B------:R-:W2:Y:S01]  /*241c0*/  LDL.LU R4, [R1+0x130] ;  /* 0x0001300001047983 */ /* 0x000ea20000300800 */
[----:B------:R-:W2:Y:S02]  /*241d0*/  LDL.LU R5, [R1+0x134] ;  /* 0x0001340001057983 */ /* 0x000ea40000300800 */
[----:B------:R-:W2:Y:S02]  /*241e0*/  LDL.LU R6, [R1+0x138] ;  /* 0x0001380001067983 */ /* 0x000ea40000300800 */
[----:B------:R-:W2:Y:S02]  /*241f0*/  LDL.LU R7, [R1+0x13c] ;  /* 0x00013c0001077983 */ /* 0x000ea40000300800 */
[----:B--2---:R-:W-:Y:S01]  /*24200*/  STL.64 [R1+0x27c8], R6 ;  /* 0x0027c80601007387 */ /* 0x004fe20000100a00 */
[----:B------:R1:W-:Y:S03]  /*24210*/  STL.64 [R1+0x27c0], R4 ;  /* 0x0027c00401007387 */ /* 0x0003e60000100a00 */
[----:B-1----:R-:W2:Y:S01]  /*24220*/  LDL.LU.64 R4, [R1] ;  /* 0x0000000001047983 */ /* 0x002ea20000300a00 */
[----:B------:R-:W-:Y:S02]  /*24230*/  STL.64 [R1+0x27a8], R26 ;  /* 0x0027a81a01007387 */ /* 0x000fe40000100a00 */
[----:B----4-:R1:W-:Y:S02]  /*24240*/  STL.64 [R1+0x27a0], R24 ;  /* 0x0027a01801007387 */ /* 0x0103e40000100a00 */
[----:B-1----:R-:W4:Y:S01]  /*24250*/  LDL.LU.64 R24, [R1+0x30] ;  /* 0x0000300001187983 */ /* 0x002f220000300a00 */
[----:B------:R-:W-:Y:S03]  /*24260*/  HMMA.16816.F32 R20, R8, R16, R20 ;  /* 0x000000100814723c */ /* 0x000fe60000001814 */
[----:B----4-:R1:W-:Y:S04]  /*24270*/  STL.64 [R1+0x27d0], R24 ;  /* 0x0027d01801007387 */ /* 0x0103e80000100a00 */
[----:B-1----:R-:W2:Y:S01]  /*24280*/  LDL.LU R24, [R1+0x140] ;  /* 0x0001400001187983 */ /* 0x002ea20000300800 */
[----:B------:R-:W2:Y:S02]  /*24290*/  LDL.LU R25, [R1+0x144] ;  /* 0x0001440001197983 */ /* 0x000ea40000300800 */
[----:B------:R-:W2:Y:S02]  /*242a0*/  LDL.LU R26, [R1+0x148] ;  /* 0x00014800011a7983 */ /* 0x000ea40000300800 */
[----:B------:R-:W2:Y:S01]  /*242b0*/  LDL.LU R27, [R1+0x14c] ;  /* 0x00014c00011b7983 */ /* 0x000ea20000300800 */
[----:B0-----:R-:W-:Y:S01]  /*242c0*/  STL.64 [R1+0x25f0], R14 ;  /* 0x0025f00e01007387 */ /* 0x001fe20000100a00 */
[----:B------:R0:W-:Y:S03]  /*242d0*/  STL.64 [R1+0x25e8], R12 ;  /* 0x0025e80c01007387 */ /* 0x0001e60000100a00 */
[----:B0-----:R-:W4:Y:S01]  /*242e0*/  LDL.LU.64 R12, [R1+0x60] ;  /* 0x00006000010c7983 */ /* 0x001f220000300a00 */
[----:B------:R-:W2:Y:S03]  /*242f0*/  LDL.64 R14, [R1+0x68] ;  /* 0x00006800010e7983 */ /* 0x000ea60000100a00 */
[----:B--2---:R-:W-:Y:S01]  /*24300*/  STL.64 [R1+0x2788], R14 ;  /* 0x0027880e01007387 */ /* 0x004fe20000100a00 */
[----:B----4-:R0:W-:Y:S03]  /*24310*/  STL.64 [R1+0x2780], R12 ;  /* 0x0027800c01007387 */ /* 0x0101e60000100a00 */
[----:B0-----:R-:W2:Y:S01]  /*24320*/  LDL.LU.64 R12, [R1+0x20] ;  /* 0x00002000010c7983 */ /* 0x001ea20000300a00 */
[----:B------:R-:W-:Y:S02]  /*24330*/  STL.64 [R1+0x170], R20 ;  /* 0x0001701401007387 */ /* 0x000fe40000100a00 */
[----:B------:R0:W-:Y:S02]  /*24340*/  STL.64 [R1+0x178], R22 ;  /* 0x0001781601007387 */ /* 0x0001e40000100a00 */
[----:B0-----:R-:W2:Y:S01]  /*24350*/  LDL.LU.64 R22, [R1+0x27f8] ;  /* 0x0027f80001167983 */ /* 0x001ea20000300a00 */
[----:B------:R-:W2:Y:S02]  /*24360*/  LDL.LU.64 R20, [R1+0x27f0] ;  /* 0x0027f00001147983 */ /* 0x000ea40000300a00 */
[----:B------:R-:W-:-:S02]  /*24370*/  IMAD.MOV.U32 R6, RZ, RZ, R16 ;  /* 0x000000ffff067224 */ /* 0x000fc400078e0010 */
[----:B------:R-:W-:Y:S01]  /*24380*/  IMAD.MOV.U32 R3, RZ, RZ, R17 ;  /* 0x000000ffff037224 */ /* 0x000fe200078e0011 */
[----:B------:R-:W4:Y:S01]  /*24390*/  LDL.LU.64 R18, [R1+0x27e8] ;  /* 0x0027e80001127983 */ /* 0x000f220000300a00 */
[----:B------:R-:W4:Y:S01]  /*243a0*/  LDL.LU.64 R16, [R1+0x27e0] ;  /* 0x0027e00001107983 */ /* 0x000f220000300a00 */
[C---:B--2---:R-:W-:Y:S11]  /*243b0*/  HMMA.16816.F32 R20, R8.reuse, R12, R20 ;  /* 0x0000000c0814723c */ /* 0x044ff60000001814 */
[----:B------:R-:W-:Y:S11]  /*243c0*/  @!UPT UIADD3 URZ, URZ, URZ, URZ ;  /* 0x0000003f3f3ff290 */ /* 0x000ff6000fffe03f */
[----:B------:R-:W-:Y:S01]  /*243d0*/  @!UPT UIADD3 URZ, URZ, URZ, URZ ;  /* 0x0000003f3f3ff290 */ /* 0x000fe2000fffe03f */
[----:B------:R0:W-:Y:S01]  /*243e0*/  STL.64 [R1+0x160], R20 ;  /* 0x0001601401007387 */ /* 0x0001e20000100a00 */
[----:B------:R1:W-:Y:S03]  /*243f0*/  STL.64 [R1+0x168], R22 ;  /* 0x0001681601007387 */ /* 0x0003e60000100a00 */
[----:B0-----:R-:W4:Y:S01]  /*24400*/  LDL.LU.64 R20, [R1+0x27d8] ;  /* 0x0027d80001147983 */ /* 0x001f220000300a00 */
[----:B-1----:R-:W-:Y:S02]  /*24410*/  IMAD.MOV.U32 R22, RZ, RZ, R12 ;  /* 0x000000ffff167224 */ /* 0x002fe400078e000c */
[----:B------:R-:W-:Y:S01]  /*24420*/  IMAD.MOV.U32 R7, RZ, RZ, R13 ;  /* 0x000000ffff077224 */ /* 0x000fe200078e000d */
[----:B------:R-:W-:Y:S01]  /*24430*/  HMMA.16816.F32 R24, R8, R4, R24 ;  /* 0x000000040818723c */ /* 0x000fe20000001818 */
[----:B------:R-:W-:-:S07]  /*24440*/  IMAD.MOV.U32 R23, RZ, RZ, R4 ;  /* 0x000000ffff177224 */ /* 0x000fce00078e0004 */
[----:B----4-:R-:W-:Y:S01]  /*24450*/  HMMA.16816.F32 R12, R8, R20, R16 ;  /* 0x00000014080c723c */ /* 0x010fe20000001810 */
[----:B------:R-:W2:Y:S11]  /*24460*/  LDL.LU R16, [R1+0xb0] ;  /* 0x0000b00001107983 */ /* 0x000eb60000300800 */
[----:B------:R-:W-:Y:S11]  /*24470*/  @!UPT UIADD3 URZ, URZ, URZ, URZ ;  /* 0x0000003f3f3ff290 */ /* 0x000ff6000fffe03f */
[----:B------:R0:W-:Y:S01]  /*24480*/  STL.64 [R1+0x150], R12 ;  /* 0x0001500c01007387 */ /* 0x0001e20000100a00 */
[----:B------:R1:W-:Y:S02]  /*24490*/  STL.64 [R1+0x158], R14 ;  /* 0x0001580e01007387 */ /* 0x0003e40000100a00 */
[----:B------:R-:W2:Y:S02]  /*244a0*/  LDL.LU R17, [R1+0xb4] ;  /* 0x0000b40001117983 */ /* 0x000ea40000300800 */
[----:B------:R-:W2:Y:S01]  /*244b0*/  LDL.LU R18, [R1+0xb8] ;  /* 0x0000b80001127983 */ /* 0x000ea20000300800 */
[----:B------:R-:W2:Y:S04]  /*244c0*/  LDL.LU R19, [R1+0xbc] ;  /* 0x0000bc0001137983 */ /* 0x000ea80000300800 */
[----:B0-----:R-:W4:Y:S01]  /*244d0*/  LDL.LU R12, [R1+0x110] ;  /* 0x00011000010c7983 */ /* 0x001f220000300800 */
[----:B------:R-:W4:Y:S02]  /*244e0*/  LDL.LU R13, [R1+0x114] ;  /* 0x00011400010d7983 */ /* 0x000f240000300800 */
[----:B-1----:R-:W4:Y:S02]  /*244f0*/  LDL.LU R14, [R1+0x118] ;  /* 0x00011800010e7983 */ /* 0x002f240000300800 */
[----:B------:R-:W4:Y:S01]  /*24500*/  LDL.LU R15, [R1+0x11c] ;  /* 0x00011c00010f7983 */ /* 0x000f220000300800 */
[----:B------:R0:W-:Y:S02]  /*24510*/  STL.64 [R1+0x2740], R20 ;  /* 0x0027401401007387 */ /* 0x0001e40000100a00 */
[----:B0-----:R-:W-:-:S02]  /*24520*/  IMAD.MOV.U32 R20, RZ, RZ, R22 ;  /* 0x000000ffff147224 */ /* 0x001fc400078e0016 */
[----:B------:R-:W-:Y:S02]  /*24530*/  IMAD.MOV.U32 R21, RZ, RZ, R7 ;  /* 0x000000ffff157224 */ /* 0x000fe400078e0007 */
[----:B------:R-:W-:-:S03]  /*24540*/  IMAD.MOV.U32 R22, RZ, RZ, R5 ;  /* 0x000000ffff167224 */ /* 0x000fc600078e0005 */
[----:B------:R0:W-:Y:S01]  /*24550*/  STL.64 [R1+0x2758], R20 ;  /* 0x0027581401007387 */ /* 0x0001e20000100a00 */
[----:B------:R1:W-:Y:S02]  /*24560*/  STL.64 [R1+0x140], R24 ;  /* 0x0001401801007387 */ /* 0x0003e40000100a00 */
[----:B------:R-:W-:Y:S02]  /*24570*/  STL.64 [R1+0x148], R26 ;  /* 0x0001481a01007387 */ /* 0x000fe40000100a00 */
[----:B0-----:R-:W-:Y:S01]  /*24580*/  IMAD.MOV.U32 R20, RZ, RZ, R6 ;  /* 0x000000ffff147224 */ /* 0x001fe200078e0006 */
[----:B-1----:R-:W2:Y:S01]  /*24590*/  LDL.LU.64 R24, [R1+0x27d0] ;  /* 0x0027d00001187983 */ /* 0x002ea20000300a00 */
[----:B------:R-:W2:Y:S02]  /*245a0*/  LDL.LU.64 R6, [R1+0x27c8] ;  /* 0x0027c80001067983 */ /* 0x000ea40000300a00 */
[----:B------:R-:W2:Y:S02]  /*245b0*/  LDL.LU.64 R4, [R1+0x27c0] ;  /* 0x0027c00001047983 */ /* 0x000ea40000300a00 */
[----:B------:R-:W-:Y:S01]  /*245c0*/  IMAD.MOV.U32 R21, RZ, RZ, R3 ;  /* 0x000000ffff157224 */ /* 0x000fe200078e0003 */
[C---:B--2---:R-:W-:Y:S01]  /*245d0*/  HMMA.16816.F32 R4, R8.reuse, R24, R4 ;  /* 0x000000180804723c */ /* 0x044fe20000001804 */
[----:B------:R-:W-:Y:S11]  /*245e0*/  IMAD.MOV.U32 R3, RZ, RZ, R25 ;  /* 0x000000ffff037224 */ /* 0x000ff600078e0019 */
[----:B------:R-:W-:Y:S11]  /*245f0*/  @!UPT UIADD3 URZ, URZ, URZ, URZ ;  /* 0x0000003f3f3ff290 */ /* 0x000ff6000fffe03f */
[----:B------:R-:W-:Y:S01]  /*24600*/  STL.64 [R1+0x130], R4 ;  /* 0x0001300401007387 */ /* 0x000fe20000100a00 */
[----:B------:R0:W-:Y:S03]  /*24610*/  STL.64 [R1+0x138], R6 ;  /* 0x0001380601007387 */ /* 0x0001e60000100a00 */
[----:B0-----:R-:W2:Y:S01]  /*24620*/  LDL.LU R7, [R1+0x27b8] ;  /* 0x0027b80001077983 */ /* 0x001ea20000300800 */
[----:B------:R-:W2:Y:S02]  /*24630*/  LDL.LU.64 R4, [R1+0x27b0] ;  /* 0x0027b00001047983 */ /* 0x000ea40000300a00 */
[----:B------:R-:W-:Y:S02]  /*24640*/  IMAD.MOV.U32 R6, RZ, RZ, R24 ;  /* 0x000000ffff067224 */ /* 0x000fe400078e0018 */
[----:B------:R-:W2:Y:S01]  /*24650*/  LDL.LU.64 R26, [R1+0x27a8] ;  /* 0x0027a800011a7983 */ /* 0x000ea20000300a00 */
[----:B------:R-:W2:Y:S02]  /*24660*/  LDL.LU.64 R24, [R1+0x27a0] ;  /* 0x0027a00001187983 */ /* 0x000ea40000300a00 */
[C---:B--2---:R-:W-:Y:S11]  /*24670*/  HMMA.16816.F32 R24, R8.reuse, R4, R24 ;  /* 0x000000040818723c */ /* 0x044ff60000001818 */
[----:B------:R-:W-:Y:S11]  /*24680*/  @!UPT UIADD3 URZ, URZ, URZ, URZ ;  /* 0x0000003f3f3ff290 */ /* 0x000ff6000fffe03f */
[----:B------:R-:W-:Y:S01]  /*24690*/  @!UPT UIADD3 URZ, URZ, URZ, URZ ;  /* 0x0000003f3f3ff290 */ /* 0x000fe2000fffe03f */
[----:B------:R-:W-:Y:S01]  /*246a0*/  STL.64 [R1+0x120], R24 ;  /* 0x0001201801007387 */ /* 0x000fe20000100a00 */
[----:B------:R0:W-:Y:S03]  /*246b0*/  STL.64 [R1+0x128], R26 ;  /* 0x0001281a01007387 */ /* 0x0001e60000100a00 */
[----:B0-----:R-:W2:Y:S01]  /*246c0*/  LDL.LU.64 R26, [R1+0x2798] ;  /* 0x00279800011a7983 */ /* 0x001ea20000300a00 */
[----:B------:R-:W4:Y:S02]  /*246d0*/  LDL.LU.64 R24, [R1+0x2790] ;  /* 0x0027900001187983 */ /* 0x000f240000300a00 */
[----:B------:R-:W-:Y:S02]  /*246e0*/  STL.64 [R1+0x2738], R6 ;  /* 0x0027380601007387 */ /* 0x000fe40000100a00 */
        /* <DEDUP_REMOVED lines=21> */
[----:B0-----:R-:W4:Y:S01]  /*24840*/  LDL.LU.64 R14, [R1+0x2788] ;  /* 0x00278800010e7983 */ /* 0x001f220000300a00 */
[----:B------:R-:W2:Y:S02]  /*24850*/  LDL.LU.64 R12, [R1+0x2780] ;  /* 0x00278000010c7983 */ /* 0x000ea40000300a00 */
[----:B--2---:R-:W-:Y:S01]  /*24860*/  HMMA.16816.F32 R8, R8, R12, R16 ;  /* 0x0000000c0808723c */ /* 0x004fe20000001810 */
[----:B------:R-:W2:Y:S01]  /*24870*/  LDL.LU.64 R18, [R1+0x2778] ;  /* 0x0027780001127983 */ /* 0x000ea20000300a00 */
[----:B------:R-:W2:Y:S11]  /*24880*/  LDL.LU.64 R16, [R1+0x2770] ;  /* 0x0027700001107983 */ /* 0x000eb60000300a00 */
[----:B------:R-:W-:Y:S10]  /*24890*/  @!UPT UIADD3 URZ, URZ, URZ, URZ ;  /* 0x0000003f3f3ff290 */ /* 0x000ff4000fffe03f */
[----:B------:R0:W-:Y:S02]  /*248a0*/  STL.64 [R1+0xb0], R8 ;  /* 0x0000b00801007387 */ /* 0x0001e40000100a00 */
[----:B0-----:R-:W-:Y:S02]  /*248b0*/  IMAD.MOV.U32 R8, RZ, RZ, R23 ;  /* 0x000000ffff087224 */ /* 0x001fe400078e0017 */
[----:B------:R-:W-:Y:S01]  /*248c0*/  IMAD.MOV.U32 R9, RZ, RZ, R22 ;  /* 0x000000ffff097224 */ /* 0x000fe200078e0016 */
[----:B------:R0:W-:Y:S04]  /*248d0*/  STL.64 [R1+0xb8], R10 ;  /* 0x0000b80a01007387 */ /* 0x0001e80000100a00 */
[----:B0-----:R-:W3:Y:S04]  /*248e0*/  LDL R10, [R1+0x8] ;  /* 0x00000800010a7983 */ /* 0x001ee80000100800 */
[----:B------:R-:W3:Y:S01]  /*248f0*/  LDL R11, [R1+0xc] ;  /* 0x00000c00010b7983 */ /* 0x000ee20000100800 */
[C---:B--2---:R-:W-:Y:S03]  /*24900*/  HMMA.16816.F32 R20, R16.reuse, R20, R4 ;  /* 0x000000141014723c */ /* 0x044fe60000001804 */
[----:B------:R-:W2:Y:S01]  /*24910*/  LDL.LU.64 R6, [R1+0x2768] ;  /* 0x0027680001067983 */ /* 0x000ea20000300a00 */
[----:B------:R-:W2:Y:S11]  /*24920*/  LDL.LU.64 R4, [R1+0x2760] ;  /* 0x0027600001047983 */ /* 0x000eb60000300a00 */
[----:B------:R-:W-:Y:S08]  /*24930*/  @!UPT UIADD3 URZ, URZ, URZ, URZ ;  /* 0x0000003f3f3ff290 */ /* 0x000ff0000fffe03f */
        /* <DEDUP_REMOVED lines=25> */
[----:B------:R-:W-:Y:S02]  /*24ad0*/  IMAD.MOV.U32 R8, RZ, RZ, R6 ;  /* 0x000000ffff087224 */ /* 0x000fe400078e0006 */
[----:B------:R-:W-:Y:S01]  /*24ae0*/  IMAD.MOV.U32 R9, RZ, RZ, R3 ;  /* 0x000000ffff097224 */ /* 0x000fe200078e0003 */
[----:B---3--:R2:W-:Y:S01]  /*24af0*/  STL.64 [R1+0x26a8], R10 ;  /* 0x0026a80a01007387 */ /* 0x0085e20000100a00 */
[----:B------:R-:W3:Y:S02]  /*24b00*/  LDL.LU R6, [R1+0x270c] ;  /* 0x00270c0001067983 */ /* 0x000ee40000300800 */
[----:B------:R-:W3:Y:S03]  /*24b10*/  LDL.LU R3, [R1+0x2708] ;  /* 0x0027080001037983 */ /* 0x000ee60000300800 */
[----:B--2---:R-:W-:Y:S01]  /*24b20*/  HMMA.16816.F32 R8, R16, R8, R20 ;  /* 0x000000081008723c */ /* 0x004fe20000001814 */
[----:B------:R-:W2:Y:S01]  /*24b30*/  LDL.LU.64 R22, [R1+0x2700] ;  /* 0x0027000001167983 */ /* 0x000ea20000300a00 */
[----:B------:R-:W2:Y:S11]  /*24b40*/  LDL.LU.64 R20, [R1+0x26f8] ;  /* 0x0026f80001147983 */ /* 0x000eb60000300a00 */
[----:B------:R-:W-:Y:S10]  /*24b50*/  @!UPT UIADD3 URZ, URZ, URZ, URZ ;  /* 0x0000003f3f3ff290 */ /* 0x000ff4000fffe03f */
[----:B------:R-:W-:Y:S01]  /*24b60*/  STL.64 [R1+0x220], R8 ;  /* 0x0002200801007387 */ /* 0x000fe20000100a00 */
[----:B------:R0:W-:Y:S03]  /*24b70*/  STL.64 [R1+0x228], R10 ;  /* 0x0002280a01007387 */ /* 0x0001e60000100a00 */
[----:B0-----:R-:W2:Y:S04]  /*24b80*/  LDL.64 R10, [R1+0x18] ;  /* 0x00001800010a7983 */ /* 0x001ea80000100a00 */
[----:B--2---:R0:W-:Y:S01]  /*24b90*/  STL.64 [R1+0x26c0], R10 ;  /* 0x0026c00a01007387 */ /* 0x0041e20000100a00 */
[----:B------:R-:W2:Y:S02]  /*24ba0*/  LDL.LU R8, [R1+0x340] ;  /* 0x0003400001087983 */ /* 0x000ea40000300800 */
[----:B------:R-:W2:Y:S01]  /*24bb0*/  LDL.LU R9, [R1+0x344] ;  /* 0x0003440001097983 */ /* 0x000ea20000300800 */
[----:B0-----:R-:W2:Y:S01]  /*24bc0*/  LDL.LU R10, [R1+0x348] ;  /* 0x00034800010a7983 */ /* 0x001ea20000300800 */
[----:B---3--:R-:W-:-:S02]  /*24bd0*/  IMAD.MOV.U32 R11, RZ, RZ, R3 ;  /* 0x000000ffff0b7224 */ /* 0x008fc400078e0003 */
[----:B------:R-:W-:Y:S05]  /*24be0*/  STL.64 [R1+0x26e0], R6 ;  /* 0x0026e00601007387 */ /* 0x000fea0000100a00 */
[C---:B--2---:R-:W-:Y:S11]  /*24bf0*/  HMMA.16816.F32 R8, R16.reuse, R4, R8 ;  /* 0x000000041008723c */ /* 0x044ff60000001808 */
[----:B------:R-:W-:Y:S11]  /*24c00*/  @!UPT UIADD3 URZ, URZ, URZ, URZ ;  /* 0x0000003f3f3ff290 */ /* 0x000ff6000fffe03f */
[----:B------:R-:W-:Y:S01]  /*24c10*/  @!UPT UIADD3 URZ, URZ, URZ, URZ ;  /* 0x0000003f3f3ff290 */ /* 0x000fe2000fffe03f */
[----:B------:R-:W-:Y:S01]  /*24c20*/  STL.64 [R1+0x340], R8 ;  /* 0x0003400801007387 */ /* 0x000fe20000100a00 */
[----:B------:R0:W-:Y:S02]  /*24c30*/  STL.64 [R1+0x348], R10 ;  /* 0x0003480a01007387 */ /* 0x0001e40000100a00 */
[----:B0-----:R-:W-:Y:S11]  /*24c40*/  HMMA.16816.F32 R8, R16, R24, R20 ;  /* 0x000000181008723c */ /* 0x001ff60000001814 */
[----:B------:R-:W-:Y:S11]  /*24c50*/  @!UPT UIADD3 URZ, URZ, URZ, URZ ;  /* 0x0000003f3f3ff290 */ /* 0x000ff6000fffe03f */
[----:B------:R-:W-:Y:S01]  /*24c60*/  @!UPT UIADD3 URZ, URZ, URZ, URZ ;  /* 0x0000003f3f3ff290 */ /* 0x000fe2000fffe03f */
[----:B------:R-:W-:Y:S01]  /*24c70*/  STL.64 [R1+0x350], R8 ;  /* 0x0003500801007387 */ /* 0x000fe20000100a00 */
[----:B------:R0:W-:Y:S02]  /*24c80*/  STL [R1+0x358], R10 ;  /* 0x0003580a01007387 */ /* 0x0001e40000100800 */
[----:B------:R-:W2:Y:S02]  /*24c90*/  LDL.LU R4, [R1+0x320] ;  /* 0x0003200001047983 */ /* 0x000ea40000300800 */
[----:B------:R-:W2:Y:S01]  /*24ca0*/  LDL.LU R5, [R1+0x324] ;  /* 0x0003240001057983 */ /* 0x000ea20000300800 */
[----:B------:R-:W2:Y:S01]  /*24cb0*/  LDL.LU R6, [R1+0x328] ;  /* 0x0003280001067983 */ /* 0x000ea20000300800 */
[----:B------:R-:W2:Y:S02]  /*24cc0*/  LDL.LU R7, [R1+0x32c] ;  /* 0x00032c0001077983 */ /* 0x000ea40000300800 */
[----:B------:R-:W3:Y:S02]  /*24cd0*/  LDL.LU R20, [R1+0x330] ;  /* 0x0003300001147983 */ /* 0x000ee40000300800 */
[----:B------:R-:W3:Y:S01]  /*24ce0*/  LDL.LU R21, [R1+0x334] ;  /* 0x0003340001157983 */ /* 0x000ee20000300800 */
[----:B------:R-:W3:Y:S01]  /*24cf0*/  LDL.LU R22, [R1+0x338] ;  /* 0x0003380001167983 */ /* 0x000ee20000300800 */
[----:B------:R-:W-:-:S02]  /*24d00*/  IMAD.MOV.U32 R3, RZ, RZ, R11 ;  /* 0x000000ffff037224 */ /* 0x000fc400078e000b */
[----:B------:R-:W3:Y:S02]  /*24d10*/  LDL.LU R23, [R1+0x33c] ;  /* 0x00033c0001177983 */ /* 0x000ee40000300800 */
[----:B0-----:R-:W2:Y:S02]  /*24d20*/  LDL.64 R10, [R1+0x28] ;  /* 0x00002800010a7983 */ /* 0x001ea40000100a00 */
[----:B--2---:R0:W-:Y:S04]  /*24d30*/  STL.64 [R1+0x26d8], R10 ;  /* 0x0026d80a01007387 */ /* 0x0041e80000100a00 */
[----:B0-----:R-:W2:Y:S01]  /*24d40*/  LDL.64 R10, [R1+0x48] ;  /* 0x00004800010a7983 */ /* 0x001ea20000100a00 */
        /* <DEDUP_REMOVED lines=23> */
[----:B---3--:R-:W-:Y:S01]  /*24ec0*/  HMMA.16816.F32 R16, R16, R12, R20 ;  /* 0x0000000c1010723c */ /* 0x008fe20000001814 */
[----:B--2---:R-:W-:Y:S01]  /*24ed0*/  STL.64 [R1+0x26d0], R26 ;  /* 0x0026d01a01007387 */ /* 0x004fe20000100a00 */
[----:B------:R0:W-:Y:S03]  /*24ee0*/  STL.64 [R1+0x26c8], R24 ;  /* 0x0026c81801007387 */ /* 0x0001e60000100a00 */
[----:B0-----:R-:W2:Y:S01]  /*24ef0*/  LDL.LU R24, [R1+0x310] ;  /* 0x0003100001187983 */ /* 0x001ea20000300800 */
[----:B------:R-:W2:Y:S02]  /*24f00*/  LDL.LU R25, [R1+0x314] ;  /* 0x0003140001197983 */ /* 0x000ea40000300800 */
[----:B------:R-:W2:Y:S02]  /*24f10*/  LDL.LU R26, [R1+0x318] ;  /* 0x00031800011a7983 */ /* 0x000ea40000300800 */
[----:B------:R-:W2:Y:S01]  /*24f20*/  LDL.LU R27, [R1+0x31c] ;  /* 0x00031c00011b7983 */ /* 0x000ea20000300800 */
[----:B------:R-:W-:Y:S01]  /*24f30*/  STL [R1+0x2460], R3 ;  /* 0x0024600301007387 */ /* 0x000fe20000100800 */
[----:B------:R-:W3:Y:S02]  /*24f40*/  LDL.LU.64 R22, [R1+0x26f0] ;  /* 0x0026f00001167983 */ /* 0x000ee40000300a00 */
[----:B------:R-:W3:Y:S09]  /*24f50*/  LDL.LU.64 R20, [R1+0x26e8] ;  /* 0x0026e80001147983 */ /* 0x000ef20000300a00 */
[----:B------:R-:W-:Y:S01]  /*24f60*/  STL.64 [R1+0x330], R16 ;  /* 0x0003301001007387 */ /* 0x000fe20000100a00 */
[----:B------:R0:W-:Y:S04]  /*24f70*/  STL.64 [R1+0x338], R18 ;  /* 0x0003381201007387 */ /* 0x0001e80000100a00 */
[----:B0-----:R-:W2:Y:S04]  /*24f80*/  LDL R18, [R1+0x38] ;  /* 0x0000380001127983 */ /* 0x001ea80000100800 */
[----:B------:R-:W2:Y:S01]  /*24f90*/  LDL R19, [R1+0x3c] ;  /* 0x00003c0001137983 */ /* 0x000ea20000100800 */
[C---:B---3--:R-:W-:Y:S11]  /*24fa0*/  HMMA.16816.F32 R4, R20.reuse, R10, R4 ;  /* 0x0000000a1404723c */ /* 0x048ff60000001804 */
[----:B------:R-:W-:Y:S11]  /*24fb0*/  @!UPT UIADD3 URZ, URZ, URZ, URZ ;  /* 0x0000003f3f3ff290 */ /* 0x000ff6000fffe03f */
[----:B------:R-:W-:Y:S01]  /*24fc0*/  @!UPT UIADD3 URZ, URZ, URZ, URZ ;  /* 0x0000003f3f3ff290 */ /* 0x000fe2000fffe03f */
[----:B------:R0:W-:Y:S01]  /*24fd0*/  STL.64 [R1+0x320], R4 ;  /* 0x0003200401007387 */ /* 0x0001e20000100a00 */
[----:B------:R1:W-:Y:S02]  /*24fe0*/  STL.64 [R1+0x328], R6 ;  /* 0x0003280601007387 */ /* 0x0003e40000100a00 */
[----:B0-----:R-:W-:Y:S01]  /*24ff0*/  IMAD.MOV.U32 R5, RZ, RZ, R10 ;  /* 0x000000ffff057224 */ /* 0x001fe200078e000a */
[----:B-1----:R-:W3:Y:S01]  /*25000*/  LDL.LU.64 R6, [R1+0x26e0] ;  /* 0x0026e00001067983 */ /* 0x002ee20000300a00 */
[----:B------:R-:W-:Y:S02]  /*25010*/  IMAD.MOV.U32 R4, RZ, RZ, R11 ;  /* 0x000000ffff047224 */ /* 0x000fe400078e000b */
        /* <DEDUP_REMOVED lines=19> */
[----:B----4-:R3:W-:Y:S01]  /*25150*/  STL.64 [R1+0x2670], R14 ;  /* 0x0026700e01007387 */ /* 0x0107e20000100a00 */
[----:B------:R0:W-:Y:S01]  /*25160*/  STL.64 [R1+0x2668], R12 ;  /* 0x0026680c01007387 */ /* 0x0001e20000100a00 */
[----:B---3--:R-:W-:-:S03]  /*25170*/  IMAD.MOV.U32 R14, RZ, RZ, R6 ;  /* 0x000000ffff0e7224 */ /* 0x008fc600078e0006 */
[----:B0-----:R-:W3:Y:S01]  /*25180*/  LDL.LU R12, [R1+0x2c0] ;  /* 0x0002c000010c7983 */ /* 0x001ee20000300800 */
[----:B------:R-:W3:Y:S02]  /*25190*/  LDL.LU R13, [R1+0x2c4] ;  /* 0x0002c400010d7983 */ /* 0x000ee40000300800 */
[----:B------:R-:W4:Y:S02]  /*251a0*/  LDL.LU R6, [R1+0x26a4] ;  /* 0x0026a40001067983 */ /* 0x000f240000300800 */
[----:B------:R-:W-:Y:S02]  /*251b0*/  IMAD.MOV.U32 R15, RZ, RZ, R7 ;  /* 0x000000ffff0f7224 */ /* 0x000fe400078e0007 */
[----:B------:R-:W4:Y:S01]  /*251c0*/  LDL.LU R7, [R1+0x26a0] ;  /* 0x0026a00001077983 */ /* 0x000f220000300800 */
        /* <DEDUP_REMOVED lines=8> */
[----:B------:R-:W3:Y:S01]  /*25250*/  LDL.LU R8, [R1+0x210] ;  /* 0x0002100001087983 */ /* 0x000ee20000300800 */
[C---:B--2---:R-:W-:Y:S11]  /*25260*/  HMMA.16816.F32 R24, R20.reuse, R18, R24 ;  /* 0x000000121418723c */ /* 0x044ff60000001818 */
[----:B------:R-:W-:Y:S11]  /*25270*/  @!UPT UIADD3 URZ, URZ, URZ, URZ ;  /* 0x0000003f3f3ff290 */ /* 0x000ff6000fffe03f */
[----:B------:R-:W-:Y:S01]  /*25280*/  @!UPT UIADD3 URZ, URZ, URZ, URZ ;  /* 0x0000003f3f3ff290 */ /* 0x000fe2000fffe03f */
[----:B------:R-:W-:Y:S01]  /*25290*/  STL.64 [R1+0x2e0], R24 ;  /* 0x0002e01801007387 */ /* 0x000fe20000100a00 */
[----:B------:R0:W-:Y:S03]  /*252a0*/  STL.64 [R1+0x2e8], R26 ;  /* 0x0002e81a01007387 */ /* 0x0001e60000100a00 */
[----:B0-----:R-:W4:Y:S01]  /*252b0*/  LDL.LU.64 R26, [R1+0x2688] ;  /* 0x00268800011a7983 */ /* 0x001f220000300a00 */
[----:B------:R-:W4:Y:S02]  /*252c0*/  LDL.LU.64 R24, [R1+0x2680] ;  /* 0x0026800001187983 */ /* 0x000f240000300a00 */
[----:B------:R-:W-:Y:S02]  /*252d0*/  IMAD.MOV.U32 R10, RZ, RZ, R2 ;  /* 0x000000ffff0a7224 */ /* 0x000fe400078e0002 */
[----:B------:R-:W-:Y:S01]  /*252e0*/  IMAD.MOV.U32 R11, RZ, RZ, R0 ;  /* 0x000000ffff0b7224 */ /* 0x000fe200078e0000 */
[----:B------:R-:W-:Y:S01]  /*252f0*/  STL.64 [R1+0x2628], R18 ;  /* 0x0026281201007387 */ /* 0x000fe20000100a00 */
[C---:B----4-:R-:W-:Y:S11]  /*25300*/  HMMA.16816.F32 R24, R20.reuse, R6, R24 ;  /* 0x000000061418723c */ /* 0x050ff60000001818 */
[----:B------:R-:W-:Y:S11]  /*25310*/  @!UPT UIADD3 URZ, URZ, URZ, URZ ;  /* 0x0000003f3f3ff290 */ /* 0x000ff6000fffe03f */
[----:B------:R-:W-:Y:S01]  /*25320*/  @!UPT UIADD3 URZ, URZ, URZ, URZ ;  /* 0x0000003f3f3ff290 */ /* 0x000fe2000fffe03f */
[----:B------:R-:W-:Y:S01]  /*25330*/  STL [R1+0x2d0], R24 ;  /* 0x0002d01801007387 */ /* 0x000fe20000100800 */
[----:B------:R-:W-:Y:S02]  /*25340*/  IMAD.MOV.U32 R2, RZ, RZ, R26 ;  /* 0x000000ffff027224 */ /* 0x000fe400078e001a */
[----:B------:R-:W-:Y:S02]  /*25350*/  IMAD.MOV.U32 R0, RZ, RZ, R27 ;  /* 0x000000ffff007224 */ /* 0x000fe400078e001b */
[----:B------:R-:W3:Y:S01]  /*25360*/  LDL.LU.64 R26, [R1+0x2678] ;  /* 0x00267800011a7983 */ /* 0x000ee20000300a00 */
[----:B------:R-:W-:Y:S02]  /*25370*/  IMAD.MOV.U32 R9, RZ, RZ, R29 ;  /* 0x000000ffff097224 */ /* 0x000fe400078e001d */
[----:B------:R-:W-:Y:S02]  /*25380*/  IMAD.MOV.U32 R29, RZ, RZ, R25 ;  /* 0x000000ffff1d7224 */ /* 0x000fe400078e0019 */
[----:B------:R-:W-:Y:S01]  /*25390*/  STL.64 [R1+0x2620], R6 ;  /* 0x0026200601007387 */ /* 0x000fe20000100a00 */
[----:B------:R-:W-:Y:S01]  /*253a0*/  STL [R1+0x257c], R0 ;  /* 0x00257c0001007387 */ /* 0x000fe20000100800 */
        /* <DEDUP_REMOVED lines=8> */
[----:B------:R-:W3:Y:S02]  /*25430*/  LDL.LU.64 R12, [R1+0x2668] ;  /* 0x00266800010c7983 */ /* 0x000ee40000300a00 */
[----:B------:R-:W-:Y:S02]  /*25440*/  IMAD.MOV.U32 R2, RZ, RZ, R26 ;  /* 0x000000ffff027224 */ /* 0x000fe400078e001a */
[----:B------:R-:W-:Y:S02]  /*25450*/  IMAD.MOV.U32 R0, RZ, RZ, R27 ;  /* 0x000000ffff007224 */ /* 0x000fe400078e001b */
[----:B------:R-:W4:Y:S01]  /*25460*/  LDL.LU.64 R26, [R1+0x2660] ;  /* 0x00266000011a7983 */ /* 0x000f220000300a00 */
[----:B------:R-:W4:Y:S01]  /*25470*/  LDL.LU.64 R24, [R1+0x2658] ;  /* 0x0026580001187983 */ /* 0x000f220000300a00 */
[----:B--2---:R-:W-:Y:S02]  /*25480*/  HMMA.16816.F32 R20, R20, R14, R8 ;  /* 0x0000000e1414723c */ /* 0x004fe40000001808 */
[----:B------:R-:W2:Y:S11]  /*25490*/  LDL.LU R8, [R1+0x1f0] ;  /* 0x0001f00001087983 */ /* 0x000eb60000300800 */
[----:B------:R-:W-:Y:S10]  /*254a0*/  @!UPT UIADD3 URZ, URZ, URZ, URZ ;  /* 0x0000003f3f3ff290 */ /* 0x000ff4000fffe03f */
[----:B------:R-:W-:Y:S01]  /*254b0*/  STL.64 [R1+0x210], R20 ;  /* 0x0002101401007387 */ /* 0x000fe20000100a00 */
[----:B------:R-:W-:Y:S02]  /*254c0*/  STL.64 [R1+0x218], R22 ;  /* 0x0002181601007387 */ /* 0x000fe40000100a00 */
[----:B------:R-:W2:Y:S02]  /*254d0*/  LDL.LU R9, [R1+0x1f4] ;  /* 0x0001f40001097983 */ /* 0x000ea40000300800 */
[----:B------:R-:W2:Y:S01]  /*254e0*/  LDL.LU R10, [R1+0x1f8] ;  /* 0x0001f800010a7983 */ /* 0x000ea20000300800 */
[----:B------:R-:W2:Y:S04]  /*254f0*/  LDL.LU R11, [R1+0x1fc] ;  /* 0x0001fc00010b7983 */ /* 0x000ea80000300800 */
[----:B--2---:R0:W-:Y:S01]  /*25500*/  STL.64 [R1+0x2640], R10 ;  /* 0x0026400a01007387 */ /* 0x0041e20000100a00 */
[----:B------:R-:W-:Y:S02]  /*25510*/  STL.64 [R1+0x2638], R8 ;  /* 0x0026380801007387 */ /* 0x000fe40000100a00 */
[----:B0-----:R-:W-:-:S02]  /*25520*/  IMAD.MOV.U32 R11, RZ, RZ, R4 ;  /* 0x000000ffff0b7224 */ /* 0x001fc400078e0004 */
[----:B------:R-:W-:Y:S01]  /*25530*/  IMAD.MOV.U32 R10, RZ, RZ, R5 ;  /* 0x000000ffff0a7224 */ /* 0x000fe200078e0005 */
[----:B------:R-:W2:Y:S01]  /*25540*/  LDL.LU R4, [R1+0x1e0] ;  /* 0x0001e00001047983 */ /* 0x000ea20000300800 */
[----:B------:R-:W2:Y:S02]  /*25550*/  LDL.LU R5, [R1+0x1e4] ;  /* 0x0001e40001057983 */ /* 0x000ea40000300800 */
[----:B------:R-:W2:Y:S02]  /*25560*/  LDL.LU R6, [R1+0x1e8] ;  /* 0x0001e80001067983 */ /* 0x000ea40000300800 */
[----:B------:R-:W2:Y:S02]  /*25570*/  LDL.LU R7, [R1+0x1ec] ;  /* 0x0001ec0001077983 */ /* 0x000ea40000300800 */
[----:B--2---:R-:W-:Y:S01]  /*25580*/  STL.64 [R1+0x2650], R6 ;  /* 0x0026500601007387 */ /* 0x004fe20000100a00 */
[----:B------:R0:W-:Y:S03]  /*25590*/  STL.64 [R1+0x2648], R4 ;  /* 0x0026480401007387 */ /* 0x0001e60000100a00 */
[----:B0-----:R-:W4:Y:S01]  /*255a0*/  LDL.LU R4, [R1+0x200] ;  /* 0x0002000001047983 */ /* 0x001f220000300800 */
[----:B------:R-:W4:Y:S02]  /*255b0*/  LDL.LU R5, [R1+0x204] ;  /* 0x0002040001057983 */ /* 0x000f240000300800 */
[----:B------:R-:W4:Y:S02]  /*255c0*/  LDL.LU R6, [R1+0x208] ;  /* 0x0002080001067983 */ /* 0x000f240000300800 */
[----:B------:R-:W4:Y:S01]  /*255d0*/  LDL.LU R7, [R1+0x20c] ;  /* 0x00020c0001077983 */ /* 0x000f220000300800 */
[----:B------:R-:W-:Y:S01]  /*255e0*/  STL.64 [R1+0x2600], R14 ;  /* 0x0026000e01007387 */ /* 0x000fe20000100a00 */
[----:B------:R-:W2:Y:S02]  /*255f0*/  LDL.LU R20, [R1+0x2b0] ;  /* 0x0002b00001147983 */ /* 0x000ea40000300800 */
[----:B------:R-:W2:Y:S02]  /*25600*/  LDL.LU R21, [R1+0x2b4] ;  /* 0x0002b40001157983 */ /* 0x000ea40000300800 */
[----:B------:R-:W2:Y:S01]  /*25610*/  LDL.LU R22, [R1+0x2b8] ;  /* 0x0002b80001167983 */ /* 0x000ea20000300800 */
[----:B------:R-:W2:Y:S04]  /*25620*/  LDL.LU R23, [R1+0x2bc] ;  /* 0x0002bc0001177983 */ /* 0x000ea80000300800 */
[----:B--2---:R-:W-:Y:S01]  /*25630*/  STL.64 [R1+0x2588], R22 ;  /* 0x0025881601007387 */ /* 0x004fe20000100a00 */
[----:B------:R0:W-:Y:S03]  /*25640*/  STL.64 [R1+0x2580], R20 ;  /* 0x0025801401007387 */ /* 0x0001e60000100a00 */
[----:B0-----:R-:W2:Y:S01]  /*25650*/  LDL.LU R20, [R1+0x190] ;  /* 0x0001900001147983 */ /* 0x001ea20000300800 */
[----:B------:R-:W2:Y:S02]  /*25660*/  LDL.LU R21, [R1+0x194] ;  /* 0x0001940001157983 */ /* 0x000ea40000300800 */
[----:B------:R-:W2:Y:S02]  /*25670*/  LDL.LU R22, [R1+0x198] ;  /* 0x0001980001167983 */ /* 0x000ea40000300800 */
[----:B------:R-:W2:Y:S01]  /*25680*/  LDL.LU R23, [R1+0x19c] ;  /* 0x00019c0001177983 */ /* 0x000ea20000300800 */
[----:B----4-:R-:W-:Y:S01]  /*25690*/  HMMA.16816.F32 R8, R24, R10, R4 ;  /* 0x0000000a1808723c */ /* 0x010fe20000001804 */
[----:B--2---:R-:W-:Y:S01]  /*256a0*/  STL.64 [R1+0x2598], R22 ;  /* 0x0025981601007387 */ /* 0x004fe20000100a00 */
[----:B------:R0:W-:Y:S03]  /*256b0*/  STL.64 [R1+0x2590], R20 ;  /* 0x0025901401007387 */ /* 0x0001e60000100a00 */
[----:B0-----:R-:W2:Y:S01]  /*256c0*/  LDL.LU R20, [R1+0xc0] ;  /* 0x0000c00001147983 */ /* 0x001ea20000300800 */
[----:B------:R-:W2:Y:S02]  /*256d0*/  LDL.LU R21, [R1+0xc4] ;  /* 0x0000c40001157983 */ /* 0x000ea40000300800 */
[----:B------:R-:W4:Y:S02]  /*256e0*/  LDL.LU R22, [R1+0xc8] ;  /* 0x0000c80001167983 */ /* 0x000f240000300800 */
[----:B------:R-:W4:Y:S02]  /*256f0*/  LDL.LU R23, [R1+0xcc] ;  /* 0x0000cc0001177983 */ /* 0x000f240000300800 */
[----:B------:R-:W-:-:S02]  /*25700*/  IMAD.MOV.U32 R14, RZ, RZ, R16 ;  /* 0x000000ffff0e7224 */ /* 0x000fc400078e0010 */
[----:B------:R-:W3:Y:S01]  /*25710*/  LDL.LU R16, [R1+0x1d0] ;  /* 0x0001d00001107983 */ /* 0x000ee20000300800 */
[----:B------:R-:W3:Y:S02]  /*25720*/  LDL.LU R17, [R1+0x1d4] ;  /* 0x0001d40001117983 */ /* 0x000ee40000300800 */
[----:B------:R-:W3:Y:S02]  /*25730*/  LDL.LU R18, [R1+0x1d8] ;  /* 0x0001d80001127983 */ /* 0x000ee40000300800 */
[----:B------:R-:W3:Y:S01]  /*25740*/  LDL.LU R19, [R1+0x1dc] ;  /* 0x0001dc0001137983 */ /* 0x000ee20000300800 */
[----:B----4-:R-:W-:Y:S01]  /*25750*/  STL.64 [R1+0x25a8], R22 ;  /* 0x0025a81601007387 */ /* 0x010fe20000100a00 */
[----:B--2---:R-:W-:Y:S02]  /*25760*/  STL.64 [R1+0x25a0], R20 ;  /* 0x0025a01401007387 */ /* 0x004fe40000100a00 */
[----:B------:R-:W2:Y:S02]  /*25770*/  LDL.LU.64 R6, [R1+0x2650] ;  /* 0x0026500001067983 */ /* 0x000ea40000300a00 */
[----:B------:R-:W2:Y:S01]  /*25780*/  LDL.LU.64 R4, [R1+0x2648] ;  /* 0x0026480001047983 */ /* 0x000ea20000300a00 */
[----:B------:R-:W-:Y:S01]  /*25790*/  STL.64 [R1+0x200], R8 ;  /* 0x0002000801007387 */ /* 0x000fe20000100a00 */
[----:B------:R0:W-:Y:S03]  /*257a0*/  STL.64 [R1+0x208], R10 ;  /* 0x0002080a01007387 */ /* 0x0001e60000100a00 */
[----:B0-----:R-:W4:Y:S01]  /*257b0*/  LDL.LU.64 R10, [R1+0x2640] ;  /* 0x00264000010a7983 */ /* 0x001f220000300a00 */
[----:B------:R-:W4:Y:S02]  /*257c0*/  LDL.LU.64 R8, [R1+0x2638] ;  /* 0x0026380001087983 */ /* 0x000f240000300a00 */
[----:B---3--:R-:W-:-:S02]  /*257d0*/  IMAD.MOV.U32 R15, RZ, RZ, R13 ;  /* 0x000000ffff0f7224 */ /* 0x008fc400078e000d */
[----:B------:R-:W-:Y:S02]  /*257e0*/  IMAD.MOV.U32 R22, RZ, RZ, R12 ;  /* 0x000000ffff167224 */ /* 0x000fe400078e000c */
[----:B------:R-:W-:-:S07]  /*257f0*/  IMAD.MOV.U32 R23, RZ, RZ, R3 ;  /* 0x000000ffff177224 */ /* 0x000fce00078e0003 */
[C---:B--2---:R-:W-:Y:S08]  /*25800*/  HMMA.16816.F32 R4, R24.reuse, R22, R4 ;  /* 0x000000161804723c */ /* 0x044ff00000001804 */
[----:B----4-:R-:W-:Y:S01]  /*25810*/  HMMA.16816.F32 R12, R24, R14, R8 ;  /* 0x0000000e180c723c */ /* 0x010fe20000001808 */
[----:B------:R-:W2:Y:S11]  /*25820*/  LDL.LU.64 R10, [R1+0x2630] ;  /* 0x00263000010a7983 */ /* 0x000eb60000300a00 */
[----:B------:R-:W-:Y:S11]  /*25830*/  @!UPT UIADD3 URZ, URZ, URZ, URZ ;  /* 0x0000003f3f3ff290 */ /* 0x000ff6000fffe03f */
[----:B------:R-:W-:Y:S01]  /*25840*/  STL.64 [R1+0x1f0], R12 ;  /* 0x0001f00c01007387 */ /* 0x000fe20000100a00 */
[----:B------:R0:W-:Y:S02]  /*25850*/  STL.64 [R1+0x1f8], R14 ;  /* 0x0001f80e01007387 */ /* 0x0001e40000100a00 */
[----:B0-----:R-:W-:Y:S02]  /*25860*/  IMAD.MOV.U32 R14, RZ, RZ, R2 ;  /* 0x000000ffff0e7224 */ /* 0x001fe400078e0002 */
[----:B------:R-:W-:-:S05]  /*25870*/  IMAD.MOV.U32 R15, RZ, RZ, R0 ;  /* 0x000000ffff0f7224 */ /* 0x000fca00078e0000 */
[----:B------:R0:W-:Y:S01]  /*25880*/  STL.64 [R1+0x2618], R14 ;  /* 0x0026180e01007387 */ /* 0x0001e20000100a00 */
[----:B------:R-:W3:Y:S02]  /*25890*/  LDL.LU R12, [R1+0x1b0] ;  /* 0x0001b000010c7983 */ /* 0x000ee40000300800 */
[----:B------:R1:W-:Y:S02]  /*258a0*/  STL.64 [R1+0x1e0], R4 ;  /* 0x0001e00401007387 */ /* 0x0003e40000100a00 */
[----:B------:R4:W-:Y:S01]  /*258b0*/  STL.64 [R1+0x1e8], R6 ;  /* 0x0001e80601007387 */ /* 0x0009e20000100a00 */
[----:B------:R-:W3:Y:S04]  /*258c0*/  LDL.LU R13, [R1+0x1b4] ;  /* 0x0001b400010d7983 */ /* 0x000ee80000300800 */
[----:B0-----:R-:W3:Y:S01]  /*258d0*/  LDL.LU R14, [R1+0x1b8] ;  /* 0x0001b800010e7983 */ /* 0x001ee20000300800 */
[----:B------:R-:W3:Y:S02]  /*258e0*/  LDL.LU R15, [R1+0x1bc] ;  /* 0x0001bc00010f7983 */ /* 0x000ee40000300800 */
[----:B-1----:R-:W2:Y:S02]  /*258f0*/  LDL.LU R4, [R1+0x1c0] ;  /* 0x0001c00001047983 */ /* 0x002ea40000300800 */
[----:B------:R-:W2:Y:S01]  /*25900*/  LDL.LU R5, [R1+0x1c4] ;  /* 0x0001c40001057983 */ /* 0x000ea20000300800 */
[----:B----4-:R-:W4:Y:S01]  /*25910*/  LDL.LU R6, [R1+0x1c8] ;  /* 0x0001c80001067983 */ /* 0x010f220000300800 */
[----:B------:R-:W4:Y:S02]  /*25920*/  LDL.LU R7, [R1+0x1cc] ;  /* 0x0001cc0001077983 */ /* 0x000f240000300800 */
[----:B------:R0:W-:Y:S02]  /*25930*/  STL.64 [R1+0x25b8], R22 ;  /* 0x0025b81601007387 */ /* 0x0001e40000100a00 */
[----:B0-----:R-:W2:Y:S04]  /*25940*/  LDL.64 R22, [R1+0x28] ;  /* 0x0000280001167983 */ /* 0x001ea80000100a00 */
[----:B--2---:R0:W-:Y:S04]  /*25950*/  STL.64 [R1+0x25d0], R22 ;  /* 0x0025d01601007387 */ /* 0x0041e80000100a00 */
[----:B0-----:R-:W2:Y:S01]  /*25960*/  LDL.64 R22, [R1+0x48] ;  /* 0x0000480001167983 */ /* 0x001ea20000100a00 */
[C---:B------:R-:W-:Y:S03]  /*25970*/  HMMA.16816.F32 R16, R24.reuse, R10, R16 ;  /* 0x0000000a1810723c */ /* 0x040fe60000001810 */
[----:B--2---:R0:W-:Y:S01]  /*25980*/  STL.64 [R1+0x25f8], R22 ;  /* 0x0025f81601007387 */ /* 0x0041e20000100a00 */
        /* <DEDUP_REMOVED lines=9> */
[----:B------:R-:W2:Y:S03]  /*25a20*/  LDL.LU R23, [R1+0x1ac] ;  /* 0x0001ac0001177983 */ /* 0x000ea60000300800 */
[----:B------:R-:W-:Y:S01]  /*25a30*/  STL.64 [R1+0x1d0], R16 ;  /* 0x0001d01001007387 */ /* 0x000fe20000100a00 */
[----:B------:R0:W-:Y:S03]  /*25a40*/  STL.64 [R1+0x1d8], R18 ;  /* 0x0001d81201007387 */ /* 0x0001e60000100a00 */
[----:B0-----:R-:W4:Y:S01]  /*25a50*/  LDL.LU.64 R18, [R1+0x2628] ;  /* 0x0026280001127983 */ /* 0x001f220000300a00 */
        /* <DEDUP_REMOVED lines=21> */
[----:B0-----:R-:W3:Y:S02]  /*25bb0*/  LDL.LU.64 R6, [R1+0x2620] ;  /* 0x0026200001067983 */ /* 0x001ee40000300a00 */
[C---:B---3--:R-:W-:Y:S11]  /*25bc0*/  HMMA.16816.F32 R12, R24.reuse, R6, R12 ;  /* 0x00000006180c723c */ /* 0x048ff6000000180c */
[----:B------:R-:W-:Y:S11]  /*25bd0*/  @!UPT UIADD3 URZ, URZ, URZ, URZ ;  /* 0x0000003f3f3ff290 */ /* 0x000ff6000fffe03f */
[----:B------:R-:W-:Y:S01]  /*25be0*/  @!UPT UIADD3 URZ, URZ, URZ, URZ ;  /* 0x0000003f3f3ff290 */ /* 0x000fe2000fffe03f */
[----:B------:R-:W-:Y:S01]  /*25bf0*/  STL.64 [R1+0x1b0], R12 ;  /* 0x0001b00c01007387 */ /* 0x000fe20000100a00 */
        /* <DEDUP_REMOVED lines=8> */
[----:B0-----:R-:W3:Y:S02]  /*25c80*/  LDL.LU.64 R14, [R1+0x2600] ;  /* 0x00260000010e7983 */ /* 0x001ee40000300a00 */
[----:B---3--:R-:W-:Y:S02]  /*25c90*/  HMMA.16816.F32 R24, R24, R14, R20 ;  /* 0x0000000e1818723c */ /* 0x008fe40000001814 */
[----:B------:R-:W2:Y:S01]  /*25ca0*/  LDL.LU.64 R22, [R1+0x25f8] ;  /* 0x0025f80001167983 */ /* 0x000ea20000300a00 */
[----:B------:R-:W-:Y:S02]  /*25cb0*/  IMAD.MOV.U32 R5, RZ, RZ, R14 ;  /* 0x000000ffff057224 */ /* 0x000fe400078e000e */
[----:B------:R-:W-:Y:S11]  /*25cc0*/  IMAD.MOV.U32 R4, RZ, RZ, R15 ;  /* 0x000000ffff047224 */ /* 0x000ff600078e000f */
[----:B------:R-:W-:Y:S07]  /*25cd0*/  @!UPT UIADD3 URZ, URZ, URZ, URZ ;  /* 0x0000003f3f3ff290 */ /* 0x000fee000fffe03f */
[----:B------:R0:W-:Y:S01]  /*25ce0*/  STL.64 [R1+0x100], R24 ;  /* 0x0001001801007387 */ /* 0x0001e20000100a00 */
[----:B------:R1:W-:Y:S02]  /*25cf0*/  STL.64 [R1+0x108], R26 ;  /* 0x0001081a01007387 */ /* 0x0003e40000100a00 */
[----:B------:R-:W2:Y:S02]  /*25d00*/  LDL.LU.64 R14, [R1+0x25f0] ;  /* 0x0025f000010e7983 */ /* 0x000ea40000300a00 */
[----:B------:R-:W2:Y:S01]  /*25d10*/  LDL.LU.64 R12, [R1+0x25e8] ;  /* 0x0025e800010c7983 */ /* 0x000ea20000300a00 */
[----:B0-----:R-:W3:Y:S01]  /*25d20*/  LDL.LU R24, [R1+0x3f0] ;  /* 0x0003f00001187983 */ /* 0x001ee20000300800 */
[----:B------:R-:W3:Y:S02]  /*25d30*/  LDL.LU R25, [R1+0x3f4] ;  /* 0x0003f40001197983 */ /* 0x000ee40000300800 */
[----:B-1----:R-:W3:Y:S02]  /*25d40*/  LDL.LU R26, [R1+0x3f8] ;  /* 0x0003f800011a7983 */ /* 0x002ee40000300800 */
[----:B------:R-:W3:Y:S01]  /*25d50*/  LDL.LU R27, [R1+0x3fc] ;  /* 0x0003fc00011b7983 */ /* 0x000ee20000300800 */
        /* <DEDUP_REMOVED lines=19> */
[----:B------:R-:W2:Y:S11]  /*25e90*/  LDL.LU.64 R10, [R1+0x25b0] ;  /* 0x0025b000010a7983 */ /* 0x000eb60000300a00 */
[----:B------:R-:W-:Y:S11]  /*25ea0*/  @!UPT UIADD3 URZ, URZ, URZ, URZ ;  /* 0x0000003f3f3ff290 */ /* 0x000ff6000fffe03f */
[----:B------:R-:W-:Y:S01]  /*25eb0*/  STL.64 [R1+0xd0], R20 ;  /* 0x0000d01401007387 */ /* 0x000fe20000100a00 */
[----:B------:R0:W-:Y:S03]  /*25ec0*/  STL.64 [R1+0xd8], R22 ;  /* 0x0000d81601007387 */ /* 0x0001e60000100a00 */
[----:B0-----:R-:W2:Y:S01]  /*25ed0*/  LDL.LU.64 R22, [R1+0x25a8] ;  /* 0x0025a80001167983 */ /* 0x001ea20000300a00 */
[----:B------:R-:W2:Y:S02]  /*25ee0*/  LDL.LU.64 R20, [R1+0x25a0] ;  /* 0x0025a00001147983 */ /* 0x000ea40000300a00 */
[C---:B--2---:R-:W-:Y:S01]  /*25ef0*/  HMMA.16816.F32 R8, R12.reuse, R10, R20 ;  /* 0x0000000a0c08723c */ /* 0x044fe20000001814 */
[----:B------:R-:W2:Y:S01]  /*25f00*/  LDL.LU.64 R22, [R1+0x2598] ;  /* 0x0025980001167983 */ /* 0x000ea20000300a00 */
[----:B------:R-:W2:Y:S11]  /*25f10*/  LDL.LU.64 R20, [R1+0x2590] ;  /* 0x0025900001147983 */ /* 0x000eb60000300a00 */
[----:B------:R-:W-:Y:S10]  /*25f20*/  @!UPT UIADD3 URZ, URZ, URZ, URZ ;  /* 0x0000003f3f3ff290 */ /* 0x000ff4000fffe03f */
[----:B------:R-:W-:Y:S01]  /*25f30*/  STL.64 [R1+0xc0], R8 ;  /* 0x0000c00801007387 */ /* 0x000fe20000100a00 */
[----:B------:R-:W-:Y:S02]  /*25f40*/  STL.64 [R1+0xc8], R10 ;  /* 0x0000c80a01007387 */ /* 0x000fe40000100a00 */
[----:B------:R-:W-:Y:S01]  /*25f50*/  LDSM.16.MT88.4 R8, [R28+0xc180] ;  /* 0x00c180001c08783b */ /* 0x000fe20000004200 */
[----:B--2---:R-:W-:Y:S01]  /*25f60*/  HMMA.16816.F32 R16, R12, R18, R20 ;  /* 0x000000120c10723c */ /* 0x004fe20000001814 */
[----:B------:R-:W2:Y:S02]  /*25f70*/  LDL.LU.64 R22, [R1+0x2588] ;  /* 0x0025880001167983 */ /* 0x000ea40000300a00 */
[----:B------:R-:W2:Y:S11]  /*25f80*/  LDL.LU.64 R20, [R1+0x2580] ;  /* 0x0025800001147983 */ /* 0x000eb60000300a00 */
[----:B------:R-:W-:Y:S09]  /*25f90*/  @!UPT UIADD3 URZ, URZ, URZ, URZ ;  /* 0x0000003f3f3ff290 */ /* 0x000ff2000fffe03f */
[----:B------:R-:W-:Y:S01]  /*25fa0*/  STL.64 [R1+0x190], R16 ;  /* 0x0001901001007387 */ /* 0x000fe20000100a00 */
[----:B------:R-:W-:Y:S02]  /*25fb0*/  STL.64 [R1+0x198], R18 ;  /* 0x0001981201007387 */ /* 0x000fe40000100a00 */
[----:B------:R-:W0:Y:S02]  /*25fc0*/  LDSM.16.MT88.4 R16, [R28+0xc200] ;  /* 0x00c200001c10783b */ /* 0x000e240000004200 */
[----:B0-----:R0:W-:Y:S02]  /*25fd0*/  STL.64 [R1+0x24f8], R18 ;  /* 0x0024f81201007387 */ /* 0x0011e40000100a00 */
[----:B------:R-:W-:Y:S02]  /*25fe0*/  STL.64 [R1+0x24f0], R16 ;  /* 0x0024f01001007387 */ /* 0x000fe40000100a00 */
[----:B------:R1:W-:Y:S02]  /*25ff0*/  STL.64 [R1+0x2540], R6 ;  /* 0x0025400601007387 */ /* 0x0003e40000100a00 */
[----:B0-----:R-:W-:-:S02]  /*26000*/  IMAD.MOV.U32 R19, RZ, RZ, R4 ;  /* 0x000000ffff137224 */ /* 0x001fc400078e0004 */
[----:B------:R-:W4:Y:S01]  /*26010*/  LDL.LU R4, [R1+0x3e0] ;  /* 0x0003e00001047983 */ /* 0x000f220000300800 */
[----:B------:R-:W-:Y:S01]  /*26020*/  IMAD.MOV.U32 R18, RZ, RZ, R5 ;  /* 0x000000ffff127224 */ /* 0x000fe200078e0005 */
[C---:B--2---:R-:W-:Y:S11]  /*26030*/  HMMA.16816.F32 R20, R12.reuse, R6, R20 ;  /* 0x000000060c14723c */ /* 0x044ff60000001814 */
[----:B------:R-:W-:Y:S11]  /*26040*/  @!UPT UIADD3 URZ, URZ, URZ, URZ ;  /* 0x0000003f3f3ff290 */ /* 0x000ff6000fffe03f */
[----:B------:R-:W-:Y:S01]  /*26050*/  @!UPT UIADD3 URZ, URZ, URZ, URZ ;  /* 0x0000003f3f3ff290 */ /* 0x000fe2000fffe03f */
[----:B------:R-:W-:Y:S01]  /*26060*/  STL.64 [R1+0x2b0], R20 ;  /* 0x0002b01401007387 */ /* 0x000fe20000100a00 */
[----:B------:R-:W-:Y:S02]  /*26070*/  STL.64 [R1+0x2b8], R22 ;  /* 0x0002b81601007387 */ /* 0x000fe40000100a00 */
[----:B------:R-:W0:Y:S04]  /*26080*/  LDSM.16.MT88.4 R20, [R28+0xc280] ;  /* 0x00c280001c14783b */ /* 0x000e280000004200 */
[----:B------:R-:W4:Y:S01]  /*26090*/  LDL.LU R5, [R1+0x3e4] ;  /* 0x0003e40001057983 */ /* 0x000f220000300800 */
[----:B-1----:R-:W4:Y:S01]  /*260a0*/  LDL.LU R6, [R1+0x3e8] ;  /* 0x0003e80001067983 */ /* 0x002f220000300800 */
[----:B------:R-:W4:Y:S03]  /*260b0*/  LDL.LU R7, [R1+0x3ec] ;  /* 0x0003ec0001077983 */ /* 0x000f260000300800 */
[----:B0-----:R0:W-:Y:S01]  /*260c0*/  STL.64 [R1+0x2470], R22 ;  /* 0x0024701601007387 */ /* 0x0011e20000100a00 */
[----:B------:R-:W-:Y:S03]  /*260d0*/  STL.64 [R1+0x2468], R20 ;  /* 0x0024681401007387 */ /* 0x000fe60000100a00 */
[----:B0-----:R-:W3:Y:S01]  /*260e0*/  LDL.LU.64 R22, [R1+0x58] ;  /* 0x0000580001167983 */ /* 0x001ee20000300a00 */
[C---:B----4-:R-:W-:Y:S08]  /*260f0*/  HMMA.16816.F32 R4, R12.reuse, R18, R4 ;  /* 0x000000120c04723c */ /* 0x050ff00000001804 */
[----:B---3--:R-:W-:Y:S01]  /*26100*/  HMMA.16816.F32 R24, R12, R22, R24 ;  /* 0x000000160c18723c */ /* 0x008fe20000001818 */
[----:B------:R-:W-:Y:S04]  /*26110*/  STL.64 [R1+0x2510], R22 ;  /* 0x0025101601007387 */ /* 0x000fe80000100a00 */
[----:B------:R-:W-:Y:S11]  /*26120*/  LDSM.16.MT88.4 R12, [R28+0xc380] ;  /* 0x00c380001c0c783b */ /* 0x000ff60000004200 */
[----:B------:R-:W-:Y:S07]  /*26130*/  @!UPT UIADD3 URZ, URZ, URZ, URZ ;  /* 0x0000003f3f3ff290 */ /* 0x000fee000fffe03f */
[----:B------:R-:W-:Y:S01]  /*26140*/  STL.64 [R1+0x590], R24 ;  /* 0x0005901801007387 */ /* 0x000fe20000100a00 */
[----:B------:R-:W-:Y:S02]  /*26150*/  STL.64 [R1+0x598], R26 ;  /* 0x0005981a01007387 */ /* 0x000fe40000100a00 */
[----:B------:R-:W0:Y:S02]  /*26160*/  LDSM.16.MT88.4 R24, [R28+0xc300] ;  /* 0x00c300001c18783b */ /* 0x000e240000004200 */
[----:B0-----:R-:W-:Y:S02]  /*26170*/  STL.64 [R1+0x23d8], R26 ;  /* 0x0023d81a01007387 */ /* 0x001fe40000100a00 */
[----:B------:R0:W-:Y:S02]  /*26180*/  STL.64 [R1+0x23d0], R24 ;  /* 0x0023d01801007387 */ /* 0x0001e40000100a00 */
[----:B0-----:R-:W2:Y:S01]  /*26190*/  LDL.LU R24, [R1+0x2a0] ;  /* 0x0002a00001187983 */ /* 0x001ea20000300800 */
[----:B------:R-:W-:Y:S02]  /*261a0*/  STL.64 [R1+0x580], R4 ;  /* 0x0005800401007387 */ /* 0x000fe40000100a00 */
[----:B------:R-:W-:Y:S02]  /*261b0*/  STL.64 [R1+0x588], R6 ;  /* 0x0005880601007387 */ /* 0x000fe40000100a00 */
[----:B------:R-:W2:Y:S01]  /*261c0*/  LDL.LU R25, [R1+0x2a4] ;  /* 0x0002a40001197983 */ /* 0x000ea20000300800 */
[----:B------:R-:W3:Y:S01]  /*261d0*/  LDL.LU R26, [R1+0x2a8] ;  /* 0x0002a800011a7983 */ /* 0x000ee20000300800 */
[----:B------:R-:W3:Y:S03]  /*261e0*/  LDL.LU R27, [R1+0x2ac] ;  /* 0x0002ac00011b7983 */ /* 0x000ee60000300800 */
[----:B---3--:R-:W-:Y:S01]  /*261f0*/  STL.64 [R1+0x2480], R26 ;  /* 0x0024801a01007387 */ /* 0x008fe20000100a00 */
[----:B--2---:R0:W-:Y:S03]  /*26200*/  STL.64 [R1+0x2478], R24 ;  /* 0x0024781801007387 */ /* 0x0041e60000100a00 */
[----:B0-----:R-:W2:Y:S01]  /*26210*/  LDL.LU R24, [R1+0x360] ;  /* 0x0003600001187983 */ /* 0x001ea20000300800 */
[----:B------:R-:W2:Y:S02]  /*26220*/  LDL.LU R25, [R1+0x364] ;  /* 0x0003640001197983 */ /* 0x000ea40000300800 */
[----:B------:R-:W3:Y:S02]  /*26230*/  LDL.LU R26, [R1+0x368] ;  /* 0x00036800011a7983 */ /* 0x000ee40000300800 */
[----:B------:R-:W3:Y:S01]  /*26240*/  LDL.LU R27, [R1+0x36c] ;  /* 0x00036c00011b7983 */ /* 0x000ee20000300800 */
        /* <DEDUP_REMOVED lines=8> */
[----:B--2---:R0:W-:Y:S01]  /*262d0*/  STL.64 [R1+0x2550], R6 ;  /* 0x0025500601007387 */ /* 0x0041e20000100a00 */
[----:B------:R-:W-:Y:S02]  /*262e0*/  STL.64 [R1+0x2548], R4 ;  /* 0x0025480401007387 */ /* 0x000fe40000100a00 */
[----:B0-----:R-:W-:-:S02]  /*262f0*/  IMAD.MOV.U32 R6, RZ, RZ, R0 ;  /* 0x000000ffff067224 */ /* 0x001fc400078e0000 */
[----:B------:R-:W-:Y:S01]  /*26300*/  IMAD.MOV.U32 R7, RZ, RZ, R2 ;  /* 0x000000ffff077224 */ /* 0x000fe200078e0002 */
[----:B------:R-:W2:Y:S01]  /*26310*/  LDL.LU R0, [R1+0x257c] ;  /* 0x00257c0001007983 */ /* 0x000ea20000300800 */
[----:B------:R-:W2:Y:S03]  /*26320*/  LDL.LU R2, [R1+0x2578] ;  /* 0x0025780001027983 */ /* 0x000ea60000300800 */
[----:B------:R-:W-:Y:S01]  /*26330*/  STL.64 [R1+0x2560], R6 ;  /* 0x0025600601007387 */ /* 0x000fe20000100a00 */
[----:B------:R0:W-:Y:S02]  /*26340*/  STL.64 [R1+0x2520], R18 ;  /* 0x0025201201007387 */ /* 0x0001e40000100a00 */
[----:B----4-:R-:W-:Y:S01]  /*26350*/  STL.64 [R1+0x2518], R16 ;  /* 0x0025181001007387 */ /* 0x010fe20000100a00 */
[----:B0-----:R-:W4:Y:S04]  /*26360*/  LDL.LU.64 R18, [R1+0x8] ;  /* 0x0000080001127983 */ /* 0x001f280000300a00 */
[----:B----4-:R0:W-:Y:S04]  /*26370*/  STL.64 [R1+0x2538], R18 ;  /* 0x0025381201007387 */ /* 0x0101e80000100a00 */
[----:B0-----:R-:W4:Y:S04]  /*26380*/  LDL.64 R18, [R1+0x18] ;  /* 0x0000180001127983 */ /* 0x001f280000100a00 */
[----:B----4-:R0:W-:Y:S01]  /*26390*/  STL.64 [R1+0x2558], R18 ;  /* 0x0025581201007387 */ /* 0x0101e20000100a00 */
[----:B------:R-:W4:Y:S02]  /*263a0*/  LDL.LU R16, [R1+0x450] ;  /* 0x0004500001107983 */ /* 0x000f240000300800 */
[----:B------:R-:W4:Y:S01]  /*263b0*/  LDL.LU R17, [R1+0x454] ;  /* 0x0004540001117983 */ /* 0x000f220000300800 */
[----:B0-----:R-:W2:Y:S01]  /*263c0*/  LDL.LU R18, [R1+0x458] ;  /* 0x0004580001127983 */ /* 0x001ea20000300800 */
[----:B------:R-:W2:Y:S02]  /*263d0*/  LDL.LU R19, [R1+0x45c] ;  /* 0x00045c0001137983 */ /* 0x000ea40000300800 */
[----:B------:R-:W-:Y:S01]  /*263e0*/  IMAD.MOV.U32 R6, RZ, RZ, R29 ;  /* 0x000000ffff067224 */ /* 0x000fe200078e001d */
[----:B--2---:R-:W-:Y:S01]  /*263f0*/  STL.64 [R1+0x2570], R18 ;  /* 0x0025701201007387 */ /* 0x004fe20000100a00 */
[----:B----4-:R0:W-:Y:S03]  /*26400*/  STL.64 [R1+0x2568], R16 ;  /* 0x0025681001007387 */ /* 0x0101e60000100a00 */
[----:B0-----:R-:W2:Y:S01]  /*26410*/  LDL.LU R16, [R1+0x460] ;  /* 0x0004600001107983 */ /* 0x001ea20000300800 */
[----:B------:R-:W2:Y:S02]  /*26420*/  LDL.LU R17, [R1+0x464] ;  /* 0x0004640001117983 */ /* 0x000ea40000300800 */
[----:B------:R-:W2:Y:S02]  /*26430*/  LDL.LU R18, [R1+0x468] ;  /* 0x0004680001127983 */ /* 0x000ea40000300800 */
[----:B------:R-:W2:Y:S01]  /*26440*/  LDL.LU R19, [R1+0x46c] ;  /* 0x00046c0001137983 */ /* 0x000ea20000300800 */
[----:B---3--:R-:W-:Y:S01]  /*26450*/  STL.64 [R1+0x2490], R26 ;  /* 0x0024901a01007387 */ /* 0x008fe20000100a00 */
[----:B------:R0:W-:Y:S03]  /*26460*/  STL.64 [R1+0x2488], R24 ;  /* 0x0024881801007387 */ /* 0x0001e60000100a00 */
[----:B0-----:R-:W3:Y:S01]  /*26470*/  LDL.LU R24, [R1+0x370] ;  /* 0x0003700001187983 */ /* 0x001ee20000300800 */
[----:B------:R-:W3:Y:S02]  /*26480*/  LDL.LU R25, [R1+0x374] ;  /* 0x0003740001197983 */ /* 0x000ee40000300800 */
[----:B------:R-:W4:Y:S02]  /*26490*/  LDL.LU R26, [R1+0x378] ;  /* 0x00037800011a7983 */ /* 0x000f240000300800 */
[----:B------:R-:W4:Y:S01]  /*264a0*/  LDL.LU R27, [R1+0x37c] ;  /* 0x00037c00011b7983 */ /* 0x000f220000300800 */
[----:B------:R-:W3:Y:S01]  /*264b0*/  LDL.LU R20, [R1+0x410] ;  /* 0x0004100001147983 */ /* 0x000ee20000300800 */
[----:B------:R-:W3:Y:S02]  /*264c0*/  LDL.LU R21, [R1+0x414] ;  /* 0x0004140001157983 */ /* 0x000ee40000300800 */
[----:B------:R-:W3:Y:S02]  /*264d0*/  LDL.LU R22, [R1+0x418] ;  /* 0x0004180001167983 */ /* 0x000ee40000300800 */
[----:B------:R-:W3:Y:S02]  /*264e0*/  LDL.LU R23, [R1+0x41c] ;  /* 0x00041c0001177983 */ /* 0x000ee40000300800 */
[----:B------:R-:W-:-:S07]  /*264f0*/  IMAD.MOV.U32 R7, RZ, RZ, R3 ;  /* 0x000000ffff077224 */ /* 0x000fce00078e0003 */
[C---:B--2---:R-:W-:Y:S01]  /*26500*/  HMMA.16816.F32 R4, R8.reuse, R6, R16 ;  /* 0x000000060804723c */ /* 0x044fe20000001810 */
[----:B---3--:R-:W-:Y:S01]  /*26510*/  STL.64 [R1+0x2530], R22 ;  /* 0x0025301601007387 */ /* 0x008fe20000100a00 */
[----:B------:R0:W-:Y:S03]  /*26520*/  STL.64 [R1+0x2528], R20 ;  /* 0x0025281401007387 */ /* 0x0001e60000100a00 */
[----:B0-----:R-:W2:Y:S01]  /*26530*/  LDL.LU R20, [R1+0x430] ;  /* 0x0004300001147983 */ /* 0x001ea20000300800 */
[----:B------:R-:W2:Y:S02]  /*26540*/  LDL.LU R21, [R1+0x434] ;  /* 0x0004340001157983 */ /* 0x000ea40000300800 */
[----:B------:R-:W2:Y:S02]  /*26550*/  LDL.LU R22, [R1+0x438] ;  /* 0x0004380001167983 */ /* 0x000ea40000300800 */
[----:B------:R-:W2:Y:S01]  /*26560*/  LDL.LU R23, [R1+0x43c] ;  /* 0x00043c0001177983 */ /* 0x000ea20000300800 */
[----:B----4-:R0:W-:Y:S01]  /*26570*/  STL.64 [R1+0x24a0], R26 ;  /* 0x0024a01a01007387 */ /* 0x0101e20000100a00 */
[----:B------:R-:W-:Y:S03]  /*26580*/  STL.64 [R1+0x2498], R24 ;  /* 0x0024981801007387 */ /* 0x000fe60000100a00 */
[----:B0-----:R-:W3:Y:S01]  /*26590*/  LDL.64 R26, [R1+0x38] ;  /* 0x00003800011a7983 */ /* 0x001ee20000100a00 */
[----:B------:R0:W-:Y:S02]  /*265a0*/  STL.64 [R1+0x2378], R14 ;  /* 0x0023780e01007387 */ /* 0x0001e40000100a00 */
[----:B------:R-:W-:Y:S01]  /*265b0*/  STL.64 [R1+0x2370], R12 ;  /* 0x0023700c01007387 */ /* 0x000fe20000100a00 */
[----:B0-----:R-:W4:Y:S01]  /*265c0*/  LDL.LU.64 R14, [R1+0x68] ;  /* 0x00006800010e7983 */ /* 0x001f220000300a00 */
[----:B------:R-:W2:Y:S02]  /*265d0*/  LDL.LU.64 R18, [R1+0x2570] ;  /* 0x0025700001127983 */ /* 0x000ea40000300a00 */
[----:B------:R-:W2:Y:S02]  /*265e0*/  LDL.LU.64 R16, [R1+0x2568] ;  /* 0x0025680001107983 */ /* 0x000ea40000300a00 */
[----:B------:R-:W-:Y:S01]  /*265f0*/  STL.64 [R1+0x570], R4 ;  /* 0x0005700401007387 */ /* 0x000fe20000100a00 */
[----:B------:R0:W-:Y:S04]  /*26600*/  STL.64 [R1+0x578], R6 ;  /* 0x0005780601007387 */ /* 0x0001e80000100a00 */
[----:B0-----:R-:W2:Y:S02]  /*26610*/  LDL.LU.64 R6, [R1+0x2560] ;  /* 0x0025600001067983 */ /* 0x001ea40000300a00 */
[C---:B--2---:R-:W-:Y:S02]  /*26620*/  HMMA.16816.F32 R4, R8.reuse, R6, R16 ;  /* 0x000000060804723c */ /* 0x044fe40000001810 */
[----:B------:R-:W2:Y:S11]  /*26630*/  LDL.LU.64 R18, [R1+0x2558] ;  /* 0x0025580001127983 */ /* 0x000eb60000300a00 */
[----:B------:R-:W-:Y:S10]  /*26640*/  @!UPT UIADD3 URZ, URZ, URZ, URZ ;  /* 0x0000003f3f3ff290 */ /* 0x000ff4000fffe03f */
[----:B------:R-:W-:Y:S01]  /*26650*/  STL.64 [R1+0x560], R4 ;  /* 0x0005600401007387 */ /* 0x000fe20000100a00 */
[----:B------:R0:W-:Y:S03]  /*26660*/  STL.64 [R1+0x568], R6 ;  /* 0x0005680601007387 */ /* 0x0001e60000100a00 */
[----:B0-----:R-:W2:Y:S01]  /*26670*/  LDL.LU.64 R6, [R1+0x2550] ;  /* 0x0025500001067983 */ /* 0x001ea20000300a00 */
[----:B------:R-:W2:Y:S02]  /*26680*/  LDL.LU.64 R4, [R1+0x2548] ;  /* 0x0025480001047983 */ /* 0x000ea40000300a00 */
        /* <DEDUP_REMOVED lines=17> */
[----:B------:R-:W3:Y:S02]  /*267a0*/  LDL.LU.64 R18, [R1+0x2520] ;  /* 0x0025200001127983 */ /* 0x000ee40000300a00 */
[----:B------:R-:W3:Y:S01]  /*267b0*/  LDL.LU.64 R16, [R1+0x2518] ;  /* 0x0025180001107983 */ /* 0x000ee20000300a00 */
[----:B----4-:R-:W-:Y:S01]  /*267c0*/  STL.64 [R1+0x2508], R14 ;  /* 0x0025080e01007387 */ /* 0x010fe20000100a00 */
[----:B------:R0:W-:Y:S03]  /*267d0*/  STL [R1+0x2500], R12 ;  /* 0x0025000c01007387 */ /* 0x0001e60000100800 */
[----:B0-----:R-:W4:Y:S01]  /*267e0*/  LDL.LU R12, [R1+0x400] ;  /* 0x00040000010c7983 */ /* 0x001f220000300800 */
[----:B------:R-:W4:Y:S02]  /*267f0*/  LDL.LU R13, [R1+0x404] ;  /* 0x00040400010d7983 */ /* 0x000f240000300800 */
[----:B------:R-:W4:Y:S02]  /*26800*/  LDL.LU R14, [R1+0x408] ;  /* 0x00040800010e7983 */ /* 0x000f240000300800 */
[----:B------:R-:W4:Y:S01]  /*26810*/  LDL.LU R15, [R1+0x40c] ;  /* 0x00040c00010f7983 */ /* 0x000f220000300800 */
[C---:B---3--:R-:W-:Y:S11]  /*26820*/  HMMA.16816.F32 R16, R8.reuse, R26, R16 ;  /* 0x0000001a0810723c */ /* 0x048ff60000001810 */
[----:B------:R-:W-:Y:S11]  /*26830*/  @!UPT UIADD3 URZ, URZ, URZ, URZ ;  /* 0x0000003f3f3ff290 */ /* 0x000ff6000fffe03f */
[----:B------:R-:W-:Y:S01]  /*26840*/  @!UPT UIADD3 URZ, URZ, URZ, URZ ;  /* 0x0000003f3f3ff290 */ /* 0x000fe2000fffe03f */
[----:B------:R0:W-:Y:S01]  /*26850*/  STL.64 [R1+0x530], R16 ;  /* 0x0005301001007387 */ /* 0x0001e20000100a00 */
[----:B------:R1:W-:Y:S03]  /*26860*/  STL.64 [R1+0x538], R18 ;  /* 0x0005381201007387 */ /* 0x0003e60000100a00 */
[----:B0-----:R-:W3:Y:S01]  /*26870*/  LDL.LU R16, [R1+0x3d0] ;  /* 0x0003d00001107983 */ /* 0x001ee20000300800 */
[----:B------:R-:W3:Y:S02]  /*26880*/  LDL.LU R17, [R1+0x3d4] ;  /* 0x0003d40001117983 */ /* 0x000ee40000300800 */
[----:B-1----:R-:W3:Y:S02]  /*26890*/  LDL.LU R18, [R1+0x3d8] ;  /* 0x0003d80001127983 */ /* 0x002ee40000300800 */
[----:B------:R-:W3:Y:S01]  /*268a0*/  LDL.LU R19, [R1+0x3dc] ;  /* 0x0003dc0001137983 */ /* 0x000ee20000300800 */
[----:B------:R0:W-:Y:S01]  /*268b0*/  STL.64 [R1+0x24a8], R26 ;  /* 0x0024a81a01007387 */ /* 0x0001e20000100a00 */
[----:B------:R-:W3:Y:S02]  /*268c0*/  LDL.LU R24, [R1+0x390] ;  /* 0x0003900001187983 */ /* 0x000ee40000300800 */
[----:B------:R-:W3:Y:S01]  /*268d0*/  LDL.LU R25, [R1+0x394] ;  /* 0x0003940001197983 */ /* 0x000ee20000300800 */
[----:B0-----:R-:W3:Y:S01]  /*268e0*/  LDL.LU R26, [R1+0x398] ;  /* 0x00039800011a7983 */ /* 0x001ee20000300800 */
[----:B------:R-:W3:Y:S01]  /*268f0*/  LDL.LU R27, [R1+0x39c] ;  /* 0x00039c00011b7983 */ /* 0x000ee20000300800 */
[----:B--2---:R-:W-:Y:S02]  /*26900*/  HMMA.16816.F32 R20, R8, R6, R20 ;  /* 0x000000060814723c */ /* 0x004fe40000001814 */
[----:B---3--:R0:W-:Y:S01]  /*26910*/  STL.64 [R1+0x24b8], R26 ;  /* 0x0024b81a01007387 */ /* 0x0081e20000100a00 */
[----:B------:R-:W-:Y:S02]  /*26920*/  STL.64 [R1+0x24b0], R24 ;  /* 0x0024b01801007387 */ /* 0x000fe40000100a00 */
[----:B0-----:R-:W-:-:S02]  /*26930*/  IMAD.MOV.U32 R26, RZ, RZ, R5 ;  /* 0x000000ffff1a7224 */ /* 0x001fc400078e0005 */
[----:B------:R-:W-:-:S05]  /*26940*/  IMAD.MOV.U32 R27, RZ, RZ, R4 ;  /* 0x000000ffff1b7224 */ /* 0x000fca00078e0004 */
[----:B------:R0:W-:Y:S04]  /*26950*/  STL.64 [R1+0x24c8], R26 ;  /* 0x0024c81a01007387 */ /* 0x0001e80000100a00 */
[----:B0-----:R-:W2:Y:S04]  /*26960*/  LDL.64 R26, [R1+0x28] ;  /* 0x00002800011a7983 */ /* 0x001ea80000100a00 */
[----:B--2---:R0:W-:Y:S04]  /*26970*/  STL.64 [R1+0x24d8], R26 ;  /* 0x0024d81a01007387 */ /* 0x0041e80000100a00 */
[----:B0-----:R-:W2:Y:S01]  /*26980*/  LDL.64 R26, [R1+0x48] ;  /* 0x00004800011a7983 */ /* 0x001ea20000100a00 */
[----:B------:R-:W-:Y:S02]  /*26990*/  STL.64 [R1+0x520], R20 ;  /* 0x0005201401007387 */ /* 0x000fe40000100a00 */
[----:B------:R0:W-:Y:S02]  /*269a0*/  STL.64 [R1+0x528], R22 ;  /* 0x0005281601007387 */ /* 0x0001e40000100a00 */
[----:B0-----:R-:W4:Y:S01]  /*269b0*/  LDL.LU.64 R22, [R1+0x2510] ;  /* 0x0025100001167983 */ /* 0x001f220000300a00 */
[----:B------:R0:W-:Y:S02]  /*269c0*/  STL.64 [R1+0x24d0], R6 ;  /* 0x0024d00601007387 */ /* 0x0001e40000100a00 */
[----:B------:R-:W3:Y:S02]  /*269d0*/  LDL.LU R4, [R1+0x3b0] ;  /* 0x0003b00001047983 */ /* 0x000ee40000300800 */
[----:B------:R-:W3:Y:S01]  /*269e0*/  LDL.LU R5, [R1+0x3b4] ;  /* 0x0003b40001057983 */ /* 0x000ee20000300800 */
[----:B0-----:R-:W2:Y:S01]  /*269f0*/  LDL.LU R6, [R1+0x3b8] ;  /* 0x0003b80001067983 */ /* 0x001ea20000300800 */
[----:B------:R-:W2:Y:S01]  /*26a00*/  LDL.LU R7, [R1+0x3bc] ;  /* 0x0003bc0001077983 */ /* 0x000ea20000300800 */
[C---:B----4-:R-:W-:Y:S02]  /*26a10*/  HMMA.16816.F32 R12, R8.reuse, R22, R12 ;  /* 0x00000016080c723c */ /* 0x050fe4000000180c */
[----:B--2---:R-:W-:Y:S01]  /*26a20*/  STL.64 [R1+0x24e8], R6 ;  /* 0x0024e80601007387 */ /* 0x004fe20000100a00 */
[----:B---3--:R0:W-:Y:S03]  /*26a30*/  STL.64 [R1+0x24e0], R4 ;  /* 0x0024e00401007387 */ /* 0x0081e60000100a00 */
[----:B0-----:R-:W2:Y:S01]  /*26a40*/  LDL.LU R4, [R1+0x3c0] ;  /* 0x0003c00001047983 */ /* 0x001ea20000300800 */
[----:B------:R-:W2:Y:S02]  /*26a50*/  LDL.LU R5, [R1+0x3c4] ;  /* 0x0003c40001057983 */ /* 0x000ea40000300800 */
[----:B------:R-:W2:Y:S02]  /*26a60*/  LDL.LU R6, [R1+0x3c8] ;  /* 0x0003c80001067983 */ /* 0x000ea40000300800 */
[----:B------:R-:W2:Y:S11]  /*26a70*/  LDL.LU R7, [R1+0x3cc] ;  /* 0x0003cc0001077983 */ /* 0x000eb60000300800 */
[----:B------:R-:W-:Y:S01]  /*26a80*/  @!UPT UIADD3 URZ, URZ, URZ, URZ ;  /* 0x0000003f3f3ff290 */ /* 0x000fe2000fffe03f */
[----:B------:R-:W-:Y:S01]  /*26a90*/  STL.64 [R1+0x3f0], R12 ;  /* 0x0003f00c01007387 */ /* 0x000fe20000100a00 */
[----:B------:R0:W-:Y:S03]  /*26aa0*/  STL.64 [R1+0x3f8], R14 ;  /* 0x0003f80e01007387 */ /* 0x0001e60000100a00 */
[----:B0-----:R-:W3:Y:S01]  /*26ab0*/  LDL.LU.64 R14, [R1+0x2508] ;  /* 0x00250800010e7983 */ /* 0x001ee20000300a00 */
[----:B------:R-:W4:Y:S02]  /*26ac0*/  LDL.LU R12, [R1+0x2500] ;  /* 0x00250000010c7983 */ /* 0x000f240000300800 */
[----:B------:R0:W-:Y:S02]  /*26ad0*/  STL.64 [R1+0x24c0], R22 ;  /* 0x0024c01601007387 */ /* 0x0001e40000100a00 */
[----:B------:R-:W2:Y:S01]  /*26ae0*/  LDL.LU R20, [R1+0x3a0] ;  /* 0x0003a00001147983 */ /* 0x000ea20000300800 */
[----:B------:R-:W2:Y:S04]  /*26af0*/  LDL.LU R21, [R1+0x3a4] ;  /* 0x0003a40001157983 */ /* 0x000ea80000300800 */
[----:B0-----:R-:W2:Y:S01]  /*26b00*/  LDL.LU R22, [R1+0x3a8] ;  /* 0x0003a80001167983 */ /* 0x001ea20000300800 */
[----:B------:R-:W2:Y:S01]  /*26b10*/  LDL.LU R23, [R1+0x3ac] ;  /* 0x0003ac0001177983 */ /* 0x000ea20000300800 */
[----:B---3--:R-:W-:Y:S02]  /*26b20*/  HMMA.16816.F32 R8, R8, R14, R16 ;  /* 0x0000000e0808723c */ /* 0x008fe40000001810 */
[----:B------:R-:W2:Y:S01]  /*26b30*/  LDL.LU.64 R18, [R1+0x24f8] ;  /* 0x0024f80001127983 */ /* 0x000ea20000300a00 */
[----:B------:R-:W2:Y:S02]  /*26b40*/  LDL.LU.64 R16, [R1+0x24f0] ;  /* 0x0024f00001107983 */ /* 0x000ea40000300a00 */
[----:B------:R-:W-:Y:S11]  /*26b50*/  IMAD.MOV.U32 R13, RZ, RZ, R26 ;  /* 0x000000ffff0d7224 */ /* 0x000ff600078e001a */
[----:B------:R-:W-:Y:S07]  /*26b60*/  @!UPT UIADD3 URZ, URZ, URZ, URZ ;  /* 0x0000003f3f3ff290 */ /* 0x000fee000fffe03f */
[----:B------:R-:W-:Y:S01]  /*26b70*/  STL.64 [R1+0x500], R8 ;  /* 0x0005000801007387 */ /* 0x000fe20000100a00 */
[----:B------:R4:W-:Y:S02]  /*26b80*/  STL.64 [R1+0x508], R10 ;  /* 0x0005080a01007387 */ /* 0x0009e40000100a00 */
[----:B----4-:R-:W-:Y:S02]  /*26b90*/  IMAD.MOV.U32 R10, RZ, RZ, R12 ;  /* 0x000000ffff0a7224 */ /* 0x010fe400078e000c */
[----:B------:R-:W-:Y:S01]  /*26ba0*/  IMAD.MOV.U32 R12, RZ, RZ, R27 ;  /* 0x000000ffff0c7224 */ /* 0x000fe200078e001b */
        /* <DEDUP_REMOVED lines=16> */
[----:B------:R-:W3:Y:S02]  /*26cb0*/  LDL.LU.64 R26, [R1+0x24c8] ;  /* 0x0024c800011a7983 */ /* 0x000ee40000300a00 */
[----:B---3--:R-:W-:Y:S01]  /*26cc0*/  HMMA.16816.F32 R24, R16, R26, R20 ;  /* 0x0000001a1018723c */ /* 0x008fe20000001814 */
[----:B------:R-:W3:Y:S11]  /*26cd0*/  LDL.LU.64 R22, [R1+0x24c0] ;  /* 0x0024c00001167983 */ /* 0x000ef60000300a00 */
[----:B------:R-:W-:Y:S11]  /*26ce0*/  @!UPT UIADD3 URZ, URZ, URZ, URZ ;  /* 0x0000003f3f3ff290 */ /* 0x000ff6000fffe03f */
[----:B------:R-:W-:Y:S01]  /*26cf0*/  STL.64 [R1+0x4d0], R24 ;  /* 0x0004d01801007387 */ /* 0x000fe20000100a00 */
[----:B------:R0:W-:Y:S03]  /*26d00*/  STL.64 [R1+0x4d8], R26 ;  /* 0x0004d81a01007387 */ /* 0x0001e60000100a00 */
[----:B0-----:R-:W4:Y:S01]  /*26d10*/  LDL.LU.64 R26, [R1+0x24b8] ;  /* 0x0024b800011a7983 */ /* 0x001f220000300a00 */
[----:B------:R-:W4:Y:S02]  /*26d20*/  LDL.LU.64 R24, [R1+0x24b0] ;  /* 0x0024b00001187983 */ /* 0x000f240000300a00 */
[----:B------:R-:W-:-:S07]  /*26d30*/  IMAD.MOV.U32 R11, RZ, RZ, R3 ;  /* 0x000000ffff0b7224 */ /* 0x000fce00078e0003 */
[C---:B----4-:R-:W-:Y:S11]  /*26d40*/  HMMA.16816.F32 R24, R16.reuse, R10, R24 ;  /* 0x0000000a1018723c */ /* 0x050ff60000001818 */
[----:B------:R-:W-:Y:S11]  /*26d50*/  @!UPT UIADD3 URZ, URZ, URZ, URZ ;  /* 0x0000003f3f3ff290 */ /* 0x000ff6000fffe03f */
[----:B------:R-:W-:Y:S01]  /*26d60*/  @!UPT UIADD3 URZ, URZ, URZ, URZ ;  /* 0x0000003f3f3ff290 */ /* 0x000fe2000fffe03f */
[----:B------:R-:W-:Y:S01]  /*26d70*/  STL.64 [R1+0x4c0], R24 ;  /* 0x0004c01801007387 */ /* 0x000fe20000100a00 */
[----:B------:R0:W-:Y:S03]  /*26d80*/  STL.64 [R1+0x4c8], R26 ;  /* 0x0004c81a01007387 */ /* 0x0001e60000100a00 */
[----:B0-----:R-:W4:Y:S01]  /*26d90*/  LDL.LU.64 R26, [R1+0x24a8] ;  /* 0x0024a800011a7983 */ /* 0x001f220000300a00 */
[----:B------:R0:W-:Y:S02]  /*26da0*/  STL.64 [R1+0x2428], R10 ;  /* 0x0024280a01007387 */ /* 0x0001e40000100a00 */
[----:B------:R-:W4:Y:S02]  /*26db0*/  LDL.LU R8, [R1+0x380] ;  /* 0x0003800001087983 */ /* 0x000f240000300800 */
[----:B------:R-:W4:Y:S01]  /*26dc0*/  LDL.LU R9, [R1+0x384] ;  /* 0x0003840001097983 */ /* 0x000f220000300800 */
[----:B0-----:R-:W4:Y:S01]  /*26dd0*/  LDL.LU R10, [R1+0x388] ;  /* 0x00038800010a7983 */ /* 0x001f220000300800 */
[----:B------:R-:W4:Y:S02]  /*26de0*/  LDL.LU R11, [R1+0x38c] ;  /* 0x00038c00010b7983 */ /* 0x000f240000300800 */
[C---:B----4-:R-:W-:Y:S11]  /*26df0*/  HMMA.16816.F32 R8, R16.reuse, R26, R8 ;  /* 0x0000001a1008723c */ /* 0x050ff60000001808 */
        /* <DEDUP_REMOVED lines=15> */
[----:B------:R-:W-:Y:S01]  /*26ef0*/  STL.64 [R1+0x23f8], R6 ;  /* 0x0023f80601007387 */ /* 0x000fe20000100a00 */
[----:B---3--:R-:W-:Y:S11]  /*26f00*/  HMMA.16816.F32 R24, R16, R22, R24 ;  /* 0x000000161018723c */ /* 0x008ff60000001818 */
[----:B------:R-:W-:Y:S11]  /*26f10*/  @!UPT UIADD3 URZ, URZ, URZ, URZ ;  /* 0x0000003f3f3ff290 */ /* 0x000ff6000fffe03f */
[----:B------:R-:W-:Y:S01]  /*26f20*/  @!UPT UIADD3 URZ, URZ, URZ, URZ ;  /* 0x0000003f3f3ff290 */ /* 0x000fe2000fffe03f */
[----:B------:R-:W-:Y:S01]  /*26f30*/  STL.64 [R1+0x490], R24 ;  /* 0x0004901801007387 */ /* 0x000fe20000100a00 */
[----:B------:R0:W-:Y:S03]  /*26f40*/  STL.64 [R1+0x498], R26 ;  /* 0x0004981a01007387 */ /* 0x0001e60000100a00 */
[----:B0-----:R-:W2:Y:S01]  /*26f50*/  LDL.LU.64 R26, [R1+0x2480] ;  /* 0x00248000011a7983 */ /* 0x001ea20000300a00 */
[----:B------:R-:W2:Y:S02]  /*26f60*/  LDL.LU.64 R24, [R1+0x2478] ;  /* 0x0024780001187983 */ /* 0x000ea40000300a00 */
[----:B------:R-:W-:Y:S02]  /*26f70*/  IMAD.MOV.U32 R29, RZ, RZ, R22 ;  /* 0x000000ffff1d7224 */ /* 0x000fe400078e0016 */
[----:B------:R-:W-:Y:S02]  /*26f80*/  IMAD.MOV.U32 R3, RZ, RZ, R23 ;  /* 0x000000ffff037224 */ /* 0x000fe400078e0017 */
[----:B------:R-:W3:Y:S01]  /*26f90*/  LDL.LU.64 R22, [R1+0x2470] ;  /* 0x0024700001167983 */ /* 0x000ee20000300a00 */
[----:B------:R-:W3:Y:S02]  /*26fa0*/  LDL.LU.64 R20, [R1+0x2468] ;  /* 0x0024680001147983 */ /* 0x000ee40000300a00 */
[----:B------:R-:W-:-:S02]  /*26fb0*/  IMAD.MOV.U32 R7, RZ, RZ, R8 ;  /* 0x000000ffff077224 */ /* 0x000fc400078e0008 */
[----:B------:R-:W-:Y:S01]  /*26fc0*/  IMAD.MOV.U32 R6, RZ, RZ, R9 ;  /* 0x000000ffff067224 */ /* 0x000fe200078e0009 */
[----:B--2---:R-:W-:Y:S11]  /*26fd0*/  HMMA.16816.F32 R16, R16, R14, R24 ;  /* 0x0000000e1010723c */ /* 0x004ff60000001818 */
[----:B------:R-:W-:Y:S11]  /*26fe0*/  @!UPT UIADD3 URZ, URZ, URZ, URZ ;  /* 0x0000003f3f3ff290 */ /* 0x000ff6000fffe03f */
[----:B------:R-:W-:Y:S01]  /*26ff0*/  @!UPT UIADD3 URZ, URZ, URZ, URZ ;  /* 0x0000003f3f3ff290 */ /* 0x000fe2000fffe03f */
[----:B------:R-:W-:Y:S01]  /*27000*/  STL.64 [R1+0x2a0], R16 ;  /* 0x0002a01001007387 */ /* 0x000fe20000100a00 */
[----:B------:R-:W-:Y:S02]  /*27010*/  STL.64 [R1+0x2a8], R18 ;  /* 0x0002a81201007387 */ /* 0x000fe40000100a00 */
[----:B------:R-:W2:Y:S02]  /*27020*/  LDL.LU R8, [R1+0x270] ;  /* 0x0002700001087983 */ /* 0x000ea40000300800 */
[----:B------:R-:W2:Y:S01]  /*27030*/  LDL.LU R9, [R1+0x274] ;  /* 0x0002740001097983 */ /* 0x000ea20000300800 */
[----:B------:R-:W4:Y:S01]  /*27040*/  LDL.LU R10, [R1+0x278] ;  /* 0x00027800010a7983 */ /* 0x000f220000300800 */
[----:B------:R-:W4:Y:S03]  /*27050*/  LDL.LU R11, [R1+0x27c] ;  /* 0x00027c00010b7983 */ /* 0x000f260000300800 */
[----:B----4-:R0:W-:Y:S01]  /*27060*/  STL.64 [R1+0x2438], R10 ;  /* 0x0024380a01007387 */ /* 0x0101e20000100a00 */
[----:B--2---:R-:W-:Y:S02]  /*27070*/  STL.64 [R1+0x2430], R8 ;  /* 0x0024300801007387 */ /* 0x004fe40000100a00 */
[----:B0-----:R-:W-:-:S02]  /*27080*/  IMAD.MOV.U32 R10, RZ, RZ, R5 ;  /* 0x000000ffff0a7224 */ /* 0x001fc400078e0005 */
[----:B------:R-:W-:-:S05]  /*27090*/  IMAD.MOV.U32 R11, RZ, RZ, R4 ;  /* 0x000000ffff0b7224 */ /* 0x000fca00078e0004 */
[----:B------:R-:W-:Y:S01]  /*270a0*/  STL.64 [R1+0x2448], R10 ;  /* 0x0024480a01007387 */ /* 0x000fe20000100a00 */
[----:B------:R0:W-:Y:S02]  /*270b0*/  STL.64 [R1+0x2410], R6 ;  /* 0x0024100601007387 */ /* 0x0001e40000100a00 */
[----:B------:R-:W2:Y:S02]  /*270c0*/  LDL.LU R4, [R1+0x260] ;  /* 0x0002600001047983 */ /* 0x000ea40000300800 */
[----:B------:R-:W2:Y:S01]  /*270d0*/  LDL.LU R5, [R1+0x264] ;  /* 0x0002640001057983 */ /* 0x000ea20000300800 */
[----:B0-----:R-:W4:Y:S01]  /*270e0*/  LDL.LU R6, [R1+0x268] ;  /* 0x0002680001067983 */ /* 0x001f220000300800 */
[----:B------:R-:W4:Y:S03]  /*270f0*/  LDL.LU R7, [R1+0x26c] ;  /* 0x00026c0001077983 */ /* 0x000f260000300800 */
[----:B----4-:R0:W-:Y:S01]  /*27100*/  STL.64 [R1+0x2420], R6 ;  /* 0x0024200601007387 */ /* 0x0101e20000100a00 */
[----:B--2---:R1:W-:Y:S03]  /*27110*/  STL.64 [R1+0x2418], R4 ;  /* 0x0024180401007387 */ /* 0x0043e60000100a00 */
[----:B0-----:R-:W2:Y:S04]  /*27120*/  LDL.LU.64 R6, [R1+0x18] ;  /* 0x0000180001067983 */ /* 0x001ea80000300a00 */
[----:B--2---:R0:W-:Y:S01]  /*27130*/  STL.64 [R1+0x2440], R6 ;  /* 0x0024400601007387 */ /* 0x0041e20000100a00 */
[----:B-1----:R-:W2:Y:S02]  /*27140*/  LDL.LU R4, [R1+0x280] ;  /* 0x0002800001047983 */ /* 0x002ea40000300800 */
[----:B------:R-:W2:Y:S01]  /*27150*/  LDL.LU R5, [R1+0x284] ;  /* 0x0002840001057983 */ /* 0x000ea20000300800 */
[----:B0-----:R-:W4:Y:S01]  /*27160*/  LDL.LU R6, [R1+0x288] ;  /* 0x0002880001067983 */ /* 0x001f220000300800 */
[----:B------:R-:W4:Y:S02]  /*27170*/  LDL.LU R7, [R1+0x28c] ;  /* 0x00028c0001077983 */ /* 0x000f240000300800 */
[----:B------:R-:W-:-:S02]  /*27180*/  IMAD.MOV.U32 R11, RZ, RZ, R12 ;  /* 0x000000ffff0b7224 */ /* 0x000fc400078e000c */
[----:B------:R-:W-:Y:S01]  /*27190*/  IMAD.MOV.U32 R10, RZ, RZ, R13 ;  /* 0x000000ffff0a7224 */ /* 0x000fe200078e000d */
[----:B----4-:R-:W-:Y:S01]  /*271a0*/  STL.64 [R1+0x2458], R6 ;  /* 0x0024580601007387 */ /* 0x010fe20000100a00 */
[----:B--2---:R0:W-:Y:S03]  /*271b0*/  STL.64 [R1+0x2450], R4 ;  /* 0x0024500401007387 */ /* 0x0041e60000100a00 */
[----:B0-----:R-:W3:Y:S01]  /*271c0*/  LDL.LU R4, [R1+0x290] ;  /* 0x0002900001047983 */ /* 0x001ee20000300800 */
[----:B------:R-:W3:Y:S02]  /*271d0*/  LDL.LU R5, [R1+0x294] ;  /* 0x0002940001057983 */ /* 0x000ee40000300800 */
[----:B------:R-:W3:Y:S02]  /*271e0*/  LDL.LU R6, [R1+0x298] ;  /* 0x0002980001067983 */ /* 0x000ee40000300800 */
[----:B------:R-:W3:Y:S01]  /*271f0*/  LDL.LU R7, [R1+0x29c] ;  /* 0x00029c0001077983 */ /* 0x000ee20000300800 */
[----:B------:R0:W-:Y:S01]  /*27200*/  STL.64 [R1+0x23e0], R14 ;  /* 0x0023e00e01007387 */ /* 0x0001e20000100a00 */
[----:B------:R-:W2:Y:S02]  /*27210*/  LDL.LU R12, [R1+0x230] ;  /* 0x00023000010c7983 */ /* 0x000ea40000300800 */
[----:B------:R-:W2:Y:S01]  /*27220*/  LDL.LU R13, [R1+0x234] ;  /* 0x00023400010d7983 */ /* 0x000ea20000300800 */
[----:B0-----:R-:W4:Y:S01]  /*27230*/  LDL.LU R14, [R1+0x238] ;  /* 0x00023800010e7983 */ /* 0x001f220000300800 */
[----:B------:R-:W4:Y:S03]  /*27240*/  LDL.LU R15, [R1+0x23c] ;  /* 0x00023c00010f7983 */ /* 0x000f260000300800 */
[----:B----4-:R-:W-:Y:S01]  /*27250*/  STL.64 [R1+0x23f0], R14 ;  /* 0x0023f00e01007387 */ /* 0x010fe20000100a00 */
[----:B--2---:R0:W-:Y:S03]  /*27260*/  STL.64 [R1+0x23e8], R12 ;  /* 0x0023e80c01007387 */ /* 0x0041e60000100a00 */
[----:B0-----:R-:W2:Y:S01]  /*27270*/  LDL.LU R12, [R1+0x240] ;  /* 0x00024000010c7983 */ /* 0x001ea20000300800 */
[----:B------:R-:W2:Y:S02]  /*27280*/  LDL.LU R13, [R1+0x244] ;  /* 0x00024400010d7983 */ /* 0x000ea40000300800 */
[----:B------:R-:W4:Y:S02]  /*27290*/  LDL.LU R14, [R1+0x248] ;  /* 0x00024800010e7983 */ /* 0x000f240000300800 */
[----:B------:R-:W4:Y:S01]  /*272a0*/  LDL.LU R15, [R1+0x24c] ;  /* 0x00024c00010f7983 */ /* 0x000f220000300800 */
[----:B---3--:R-:W-:Y:S01]  /*272b0*/  HMMA.16816.F32 R8, R20, R10, R4 ;  /* 0x0000000a1408723c */ /* 0x008fe20000001804 */
[----:B------:R-:W-:-:S02]  /*272c0*/  IMAD.MOV.U32 R18, RZ, RZ, R29 ;  /* 0x000000ffff127224 */ /* 0x000fc400078e001d */
[----:B------:R-:W-:Y:S01]  /*272d0*/  IMAD.MOV.U32 R19, RZ, RZ, R3 ;  /* 0x000000ffff137224 */ /* 0x000fe200078e0003 */
[----:B----4-:R-:W-:Y:S01]  /*272e0*/  STL.64 [R1+0x2408], R14 ;  /* 0x0024080e01007387 */ /* 0x010fe20000100a00 */
[----:B--2---:R0:W-:Y:S03]  /*272f0*/  STL.64 [R1+0x2400], R12 ;  /* 0x0024000c01007387 */ /* 0x0041e60000100a00 */
        /* <DEDUP_REMOVED lines=8> */
[----:B------:R-:W4:Y:S01]  /*27380*/  LDL.LU R29, [R1+0x2464] ;  /* 0x00246400011d7983 */ /* 0x000f220000300800 */
[----:B------:R-:W2:Y:S02]  /*27390*/  LDL.LU R3, [R1+0x2460] ;  /* 0x0024600001037983 */ /* 0x000ea40000300800 */
[----:B------:R-:W2:Y:S02]  /*273a0*/  LDL.LU.64 R6, [R1+0x2458] ;  /* 0x0024580001067983 */ /* 0x000ea40000300a00 */
[----:B------:R-:W2:Y:S01]  /*273b0*/  LDL.LU.64 R4, [R1+0x2450] ;  /* 0x0024500001047983 */ /* 0x000ea20000300a00 */
[----:B------:R-:W-:Y:S01]  /*273c0*/  STL.64 [R1+0x290], R8 ;  /* 0x0002900801007387 */ /* 0x000fe20000100a00 */
[----:B------:R0:W-:Y:S03]  /*273d0*/  STL.64 [R1+0x298], R10 ;  /* 0x0002980a01007387 */ /* 0x0001e60000100a00 */
        /* <DEDUP_REMOVED lines=24> */
[----:B------:R-:W-:Y:S02]  /*27560*/  STL.64 [R1+0x23b8], R10 ;  /* 0x0023b80a01007387 */ /* 0x000fe40000100a00 */
[----:B------:R0:W-:Y:S02]  /*27570*/  STL.64 [R1+0x23b0], R8 ;  /* 0x0023b00801007387 */ /* 0x0001e40000100a00 */
[----:B0-----:R-:W3:Y:S01]  /*27580*/  LDL.LU R8, [R1+0x160] ;  /* 0x0001600001087983 */ /* 0x001ee20000300800 */
[----:B------:R-:W3:Y:S02]  /*27590*/  LDL.LU R9, [R1+0x164] ;  /* 0x0001640001097983 */ /* 0x000ee40000300800 */
[----:B------:R-:W3:Y:S02]  /*275a0*/  LDL.LU R10, [R1+0x168] ;  /* 0x00016800010a7983 */ /* 0x000ee40000300800 */
[----:B------:R-:W3:Y:S01]  /*275b0*/  LDL.LU R11, [R1+0x16c] ;  /* 0x00016c00010b7983 */ /* 0x000ee20000300800 */
[C---:B--2---:R-:W-:Y:S01]  /*275c0*/  HMMA.16816.F32 R4, R20.reuse, R6, R12 ;  /* 0x000000061404723c */ /* 0x044fe2000000180c */
[----:B---3--:R0:W-:Y:S01]  /*275d0*/  STL.64 [R1+0x23c8], R10 ;  /* 0x0023c80a01007387 */ /* 0x0081e20000100a00 */
[----:B------:R-:W-:Y:S03]  /*275e0*/  STL.64 [R1+0x23c0], R8 ;  /* 0x0023c00801007387 */ /* 0x000fe60000100a00 */
[----:B0-----:R-:W2:Y:S01]  /*275f0*/  LDL.LU.64 R10, [R1+0x48] ;  /* 0x00004800010a7983 */ /* 0x001ea20000300a00 */
[----:B------:R-:W3:Y:S02]  /*27600*/  LDL.LU.64 R14, [R1+0x2408] ;  /* 0x00240800010e7983 */ /* 0x000ee40000300a00 */
[----:B------:R-:W3:Y:S11]  /*27610*/  LDL.LU.64 R12, [R1+0x2400] ;  /* 0x00240000010c7983 */ /* 0x000ef60000300a00 */
[----:B------:R-:W-:Y:S04]  /*27620*/  @!UPT UIADD3 URZ, URZ, URZ, URZ ;  /* 0x0000003f3f3ff290 */ /* 0x000fe8000fffe03f */
[----:B------:R-:W-:Y:S01]  /*27630*/  STL.64 [R1+0x250], R4 ;  /* 0x0002500401007387 */ /* 0x000fe20000100a00 */
[----:B------:R0:W-:Y:S04]  /*27640*/  STL.64 [R1+0x258], R6 ;  /* 0x0002580601007387 */ /* 0x0001e80000100a00 */
[----:B0-----:R-:W3:Y:S02]  /*27650*/  LDL.LU.64 R6, [R1+0x23f8] ;  /* 0x0023f80001067983 */ /* 0x001ee40000300a00 */
[C---:B---3--:R-:W-:Y:S11]  /*27660*/  HMMA.16816.F32 R12, R20.reuse, R6, R12 ;  /* 0x00000006140c723c */ /* 0x048ff6000000180c */
[----:B------:R-:W-:Y:S11]  /*27670*/  @!UPT UIADD3 URZ, URZ, URZ, URZ ;  /* 0x0000003f3f3ff290 */ /* 0x000ff6000fffe03f */
[----:B------:R-:W-:Y:S01]  /*27680*/  @!UPT UIADD3 URZ, URZ, URZ, URZ ;  /* 0x0000003f3f3ff290 */ /* 0x000fe2000fffe03f */
        /* <DEDUP_REMOVED lines=20> */
[----:B---3--:R-:W-:Y:S02]  /*277d0*/  HMMA.16816.F32 R20, R20, R14, R24 ;  /* 0x0000000e1414723c */ /* 0x008fe40000001818 */
[----:B------:R-:W2:Y:S01]  /*277e0*/  LDL.LU.64 R26, [R1+0x23d8] ;  /* 0x0023d800011a7983 */ /* 0x000ea20000300a00 */
[----:B------:R-:W2:Y:S11]  /*277f0*/  LDL.LU.64 R24, [R1+0x23d0] ;  /* 0x0023d00001187983 */ /* 0x000eb60000300a00 */
[----:B------:R-:W-:Y:S09]  /*27800*/  @!UPT UIADD3 URZ, URZ, URZ, URZ ;  /* 0x0000003f3f3ff290 */ /* 0x000ff2000fffe03f */
[----:B------:R-:W-:Y:S01]  /*27810*/  STL.64 [R1+0x180], R20 ;  /* 0x0001801401007387 */ /* 0x000fe20000100a00 */
[----:B------:R0:W-:Y:S03]  /*27820*/  STL.64 [R1+0x188], R22 ;  /* 0x0001881601007387 */ /* 0x0001e60000100a00 */
[----:B0-----:R-:W3:Y:S01]  /*27830*/  LDL.LU.64 R22, [R1+0x28] ;  /* 0x0000280001167983 */ /* 0x001ee20000300a00 */
[----:B------:R0:W-:Y:S02]  /*27840*/  STL.64 [R1+0x23a8], R14 ;  /* 0x0023a80e01007387 */ /* 0x0001e40000100a00 */
[----:B------:R-:W3:Y:S02]  /*27850*/  LDL.LU R12, [R1+0x150] ;  /* 0x00015000010c7983 */ /* 0x000ee40000300800 */
[----:B------:R-:W3:Y:S01]  /*27860*/  LDL.LU R13, [R1+0x154] ;  /* 0x00015400010d7983 */ /* 0x000ee20000300800 */
[----:B0-----:R-:W4:Y:S01]  /*27870*/  LDL.LU R14, [R1+0x158] ;  /* 0x00015800010e7983 */ /* 0x001f220000300800 */
[----:B------:R-:W4:Y:S01]  /*27880*/  LDL.LU R15, [R1+0x15c] ;  /* 0x00015c00010f7983 */ /* 0x000f220000300800 */
[----:B--2---:R-:W-:Y:S11]  /*27890*/  HMMA.16816.F32 R4, R24, R10, R4 ;  /* 0x0000000a1804723c */ /* 0x004ff60000001804 */
[----:B------:R-:W-:Y:S11]  /*278a0*/  @!UPT UIADD3 URZ, URZ, URZ, URZ ;  /* 0x0000003f3f3ff290 */ /* 0x000ff6000fffe03f */
[----:B------:R-:W-:Y:S01]  /*278b0*/  @!UPT UIADD3 URZ, URZ, URZ, URZ ;  /* 0x0000003f3f3ff290 */ /* 0x000fe2000fffe03f */
[----:B------:R0:W-:Y:S01]  /*278c0*/  STL.64 [R1+0x170], R4 ;  /* 0x0001700401007387 */ /* 0x0001e20000100a00 */
[----:B------:R3:W-:Y:S02]  /*278d0*/  STL.64 [R1+0x178], R6 ;  /* 0x0001780601007387 */ /* 0x0007e40000100a00 */
[----:B0-----:R-:W-:Y:S02]  /*278e0*/  IMAD.MOV.U32 R5, RZ, RZ, R10 ;  /* 0x000000ffff057224 */ /* 0x001fe400078e000a */
[----:B------:R-:W-:Y:S02]  /*278f0*/  IMAD.MOV.U32 R4, RZ, RZ, R11 ;  /* 0x000000ffff047224 */ /* 0x000fe400078e000b */
[----:B------:R-:W2:Y:S01]  /*27900*/  LDL.LU.64 R10, [R1+0x23c8] ;  /* 0x0023c800010a7983 */ /* 0x000ea20000300a00 */
[----:B------:R-:W2:Y:S02]  /*27910*/  LDL.LU.64 R8, [R1+0x23c0] ;  /* 0x0023c00001087983 */ /* 0x000ea40000300a00 */
[----:B---3--:R-:W-:-:S02]  /*27920*/  IMAD.MOV.U32 R7, RZ, RZ, R22 ;  /* 0x000000ffff077224 */ /* 0x008fc400078e0016 */
[----:B------:R-:W-:Y:S01]  /*27930*/  IMAD.MOV.U32 R6, RZ, RZ, R23 ;  /* 0x000000ffff067224 */ /* 0x000fe200078e0017 */
[----:B--2---:R-:W-:Y:S11]  /*27940*/  HMMA.16816.F32 R8, R24, R22, R8 ;  /* 0x000000161808723c */ /* 0x004ff60000001808 */
[----:B------:R-:W-:Y:S11]  /*27950*/  @!UPT UIADD3 URZ, URZ, URZ, URZ ;  /* 0x0000003f3f3ff290 */ /* 0x000ff6000fffe03f */
[----:B------:R-:W-:Y:S01]  /*27960*/  @!UPT UIADD3 URZ, URZ, URZ, URZ ;  /* 0x0000003f3f3ff290 */ /* 0x000fe2000fffe03f */
[----:B------:R-:W-:Y:S01]  /*27970*/  STL.64 [R1+0x160], R8 ;  /* 0x0001600801007387 */ /* 0x000fe20000100a00 */
[----:B------:R0:W-:Y:S03]  /*27980*/  STL.64 [R1+0x168], R10 ;  /* 0x0001680a01007387 */ /* 0x0001e60000100a00 */
[----:B0-----:R-:W2:Y:S01]  /*27990*/  LDL.LU.64 R10, [R1+0x23b8] ;  /* 0x0023b800010a7983 */ /* 0x001ea20000300a00 */
[----:B------:R-:W3:Y:S02]  /*279a0*/  LDL.LU.64 R8, [R1+0x23b0] ;  /* 0x0023b00001087983 */ /* 0x000ee40000300a00 */
[----:B------:R-:W2:Y:S02]  /*279b0*/  LDL.LU R20, [R1+0x70] ;  /* 0x0000700001147983 */ /* 0x000ea40000300800 */
[----:B------:R-:W2:Y:S01]  /*279c0*/  LDL.LU R21, [R1+0x74] ;  /* 0x0000740001157983 */ /* 0x000ea20000300800 */
[----:B------:R-:W2:Y:S01]  /*279d0*/  LDL.LU R22, [R1+0x78] ;  /* 0x0000780001167983 */ /* 0x000ea20000300800 */
[----:B------:R-:W2:Y:S03]  /*279e0*/  LDL.LU R23, [R1+0x7c] ;  /* 0x00007c0001177983 */ /* 0x000ea60000300800 */
[----:B--2---:R3:W-:Y:S02]  /*279f0*/  STL.64 [R1+0x2328], R22 ;  /* 0x0023281601007387 */ /* 0x0047e40000100a00 */
[----:B---3--:R-:W-:-:S02]  /*27a00*/  IMAD.MOV.U32 R22, RZ, RZ, R9 ;  /* 0x000000ffff167224 */ /* 0x008fc400078e0009 */
[----:B------:R-:W-:-:S07]  /*27a10*/  IMAD.MOV.U32 R23, RZ, RZ, R8 ;  /* 0x000000ffff177224 */ /* 0x000fce00078e0008 */
[C---:B----4-:R-:W-:Y:S01]  /*27a20*/  HMMA.16816.F32 R12, R24.reuse, R22, R12 ;  /* 0x00000016180c723c */ /* 0x050fe2000000180c */
[----:B------:R-:W-:Y:S01]  /*27a30*/  STL.64 [R1+0x2320], R20 ;  /* 0x0023201401007387 */ /* 0x000fe20000100a00 */
[----:B------:R-:W-:Y:S11]  /*27a40*/  STL.64 [R1+0x2338], R22 ;  /* 0x0023381601007387 */ /* 0x000ff60000100a00 */
[----:B------:R-:W-:Y:S10]  /*27a50*/  @!UPT UIADD3 URZ, URZ, URZ, URZ ;  /* 0x0000003f3f3ff290 */ /* 0x000ff4000fffe03f */
[----:B------:R-:W-:Y:S01]  /*27a60*/  STL.64 [R1+0x150], R12 ;  /* 0x0001500c01007387 */ /* 0x000fe20000100a00 */
[----:B------:R0:W-:Y:S02]  /*27a70*/  STL.64 [R1+0x158], R14 ;  /* 0x0001580e01007387 */ /* 0x0001e40000100a00 */
[----:B0-----:R-:W-:Y:S01]  /*27a80*/  HMMA.16816.F32 R12, R24, R10, R16 ;  /* 0x0000000a180c723c */ /* 0x001fe20000001810 */
[----:B------:R-:W-:Y:S02]  /*27a90*/  IMAD.MOV.U32 R22, RZ, RZ, R7 ;  /* 0x000000ffff167224 */ /* 0x000fe400078e0007 */
[----:B------:R-:W-:Y:S11]  /*27aa0*/  IMAD.MOV.U32 R23, RZ, RZ, R6 ;  /* 0x000000ffff177224 */ /* 0x000ff600078e0006 */
[----:B------:R-:W-:Y:S09]  /*27ab0*/  @!UPT UIADD3 URZ, URZ, URZ, URZ ;  /* 0x0000003f3f3ff290 */ /* 0x000ff2000fffe03f */
[----:B------:R0:W-:Y:S01]  /*27ac0*/  STL.64 [R1+0x140], R12 ;  /* 0x0001400c01007387 */ /* 0x0001e20000100a00 */
[----:B------:R1:W-:Y:S02]  /*27ad0*/  STL.64 [R1+0x148], R14 ;  /* 0x0001480e01007387 */ /* 0x0003e40000100a00 */
[----:B------:R-:W2:Y:S02]  /*27ae0*/  LDL.LU R16, [R1+0x120] ;  /* 0x0001200001107983 */ /* 0x000ea40000300800 */
[----:B------:R-:W2:Y:S01]  /*27af0*/  LDL.LU R17, [R1+0x124] ;  /* 0x0001240001117983 */ /* 0x000ea20000300800 */
[----:B------:R-:W2:Y:S01]  /*27b00*/  LDL.LU R18, [R1+0x128] ;  /* 0x0001280001127983 */ /* 0x000ea20000300800 */
[----:B------:R-:W2:Y:S03]  /*27b10*/  LDL.LU R19, [R1+0x12c] ;  /* 0x00012c0001137983 */ /* 0x000ea60000300800 */
[----:B0-----:R-:W3:Y:S01]  /*27b20*/  LDL.LU R12, [R1+0x130] ;  /* 0x00013000010c7983 */ /* 0x001ee20000300800 */
[----:B------:R-:W3:Y:S02]  /*27b30*/  LDL.LU R13, [R1+0x134] ;  /* 0x00013400010d7983 */ /* 0x000ee40000300800 */
[----:B-1----:R-:W3:Y:S02]  /*27b40*/  LDL.LU R14, [R1+0x138] ;  /* 0x00013800010e7983 */ /* 0x002ee40000300800 */
[----:B------:R-:W3:Y:S01]  /*27b50*/  LDL.LU R15, [R1+0x13c] ;  /* 0x00013c00010f7983 */ /* 0x000ee20000300800 */
[----:B------:R-:W3:Y:S01]  /*27b60*/  LDL.LU.64 R6, [R1+0x38] ;  /* 0x0000380001067983 */ /* 0x000ee20000300a00 */
[----:B------:R0:W-:Y:S02]  /*27b70*/  STL.64 [R1+0x2350], R22 ;  /* 0x0023501601007387 */ /* 0x0001e40000100a00 */
[----:B------:R1:W-:Y:S02]  /*27b80*/  STL.64 [R1+0x2330], R10 ;  /* 0x0023300a01007387 */ /* 0x0003e40000100a00 */
[----:B------:R-:W4:Y:S01]  /*27b90*/  LDL.LU R8, [R1+0x80] ;  /* 0x0000800001087983 */ /* 0x000f220000300800 */
[----:B------:R-:W4:Y:S01]  /*27ba0*/  LDL.LU R9, [R1+0x84] ;  /* 0x0000840001097983 */ /* 0x000f220000300800 */
[----:B0-----:R-:W-:-:S02]  /*27bb0*/  IMAD.MOV.U32 R22, RZ, RZ, R5 ;  /* 0x000000ffff167224 */ /* 0x001fc400078e0005 */
[----:B------:R-:W-:Y:S01]  /*27bc0*/  IMAD.MOV.U32 R23, RZ, RZ, R4 ;  /* 0x000000ffff177224 */ /* 0x000fe200078e0004 */
[----:B-1----:R-:W2:Y:S01]  /*27bd0*/  LDL.LU R10, [R1+0x88] ;  /* 0x00008800010a7983 */ /* 0x002ea20000300800 */
[----:B------:R-:W2:Y:S03]  /*27be0*/  LDL.LU R11, [R1+0x8c] ;  /* 0x00008c00010b7983 */ /* 0x000ea60000300800 */
[----:B------:R0:W-:Y:S01]  /*27bf0*/  STL.64 [R1+0x2380], R22 ;  /* 0x0023801601007387 */ /* 0x0001e20000100a00 */
        /* <DEDUP_REMOVED lines=10> */
[----:B------:R-:W-:Y:S01]  /*27ca0*/  STL.64 [R1+0x2348], R10 ;  /* 0x0023480a01007387 */ /* 0x000fe20000100a00 */
[----:B----4-:R0:W-:Y:S03]  /*27cb0*/  STL.64 [R1+0x2340], R8 ;  /* 0x0023400801007387 */ /* 0x0101e60000100a00 */
[----:B0-----:R-:W4:Y:S01]  /*27cc0*/  LDL.LU R8, [R1+0x90] ;  /* 0x0000900001087983 */ /* 0x001f220000300800 */
[----:B------:R-:W4:Y:S02]  /*27cd0*/  LDL.LU R9, [R1+0x94] ;  /* 0x0000940001097983 */ /* 0x000f240000300800 */
[----:B------:R-:W2:Y:S02]  /*27ce0*/  LDL.LU R10, [R1+0x98] ;  /* 0x00009800010a7983 */ /* 0x000ea40000300800 */
[----:B------:R-:W2:Y:S01]  /*27cf0*/  LDL.LU R11, [R1+0x9c] ;  /* 0x00009c00010b7983 */ /* 0x000ea20000300800 */
[C---:B---3--:R-:W-:Y:S01]  /*27d00*/  HMMA.16816.F32 R12, R24.reuse, R6, R12 ;  /* 0x00000006180c723c */ /* 0x048fe2000000180c */
[----:B--2---:R-:W-:Y:S01]  /*27d10*/  STL.64 [R1+0x2360], R10 ;  /* 0x0023600a01007387 */ /* 0x004fe20000100a00 */
[----:B----4-:R0:W-:Y:S03]  /*27d20*/  STL.64 [R1+0x2358], R8 ;  /* 0x0023580801007387 */ /* 0x0101e60000100a00 */
[----:B0-----:R-:W2:Y:S01]  /*27d30*/  LDL.LU R8, [R1+0xa0] ;  /* 0x0000a00001087983 */ /* 0x001ea20000300800 */
[----:B------:R-:W2:Y:S02]  /*27d40*/  LDL.LU R9, [R1+0xa4] ;  /* 0x0000a40001097983 */ /* 0x000ea40000300800 */
[----:B------:R-:W2:Y:S02]  /*27d50*/  LDL.LU R10, [R1+0xa8] ;  /* 0x0000a800010a7983 */ /* 0x000ea40000300800 */
[----:B------:R-:W2:Y:S11]  /*27d60*/  LDL.LU R11, [R1+0xac] ;  /* 0x0000ac00010b7983 */ /* 0x000eb60000300800 */
[----:B------:R-:W-:Y:S02]  /*27d70*/  @!UPT UIADD3 URZ, URZ, URZ, URZ ;  /* 0x0000003f3f3ff290 */ /* 0x000fe4000fffe03f */
[----:B------:R0:W-:Y:S01]  /*27d80*/  STL.64 [R1+0x130], R12 ;  /* 0x0001300c01007387 */ /* 0x0001e20000100a00 */
[----:B------:R1:W-:Y:S02]  /*27d90*/  STL.64 [R1+0x138], R14 ;  /* 0x0001380e01007387 */ /* 0x0003e40000100a00 */
[----:B0-----:R-:W-:Y:S01]  /*27da0*/  IMAD.MOV.U32 R13, RZ, RZ, R6 ;  /* 0x000000ffff0d7224 */ /* 0x001fe200078e0006 */
[----:B-1----:R-:W3:Y:S01]  /*27db0*/  LDL.LU.64 R14, [R1+0x23a8] ;  /* 0x0023a800010e7983 */ /* 0x002ee20000300a00 */
[----:B------:R-:W-:Y:S02]  /*27dc0*/  IMAD.MOV.U32 R12, RZ, RZ, R7 ;  /* 0x000000ffff0c7224 */ /* 0x000fe400078e0007 */
[----:B------:R-:W4:Y:S02]  /*27dd0*/  LDL.LU.64 R6, [R1+0x23a0] ;  /* 0x0023a00001067983 */ /* 0x000f240000300a00 */
[C---:B----4-:R-:W-:Y:S11]  /*27de0*/  HMMA.16816.F32 R16, R24.reuse, R6, R16 ;  /* 0x000000061810723c */ /* 0x050ff60000001810 */
[----:B------:R-:W-:Y:S11]  /*27df0*/  @!UPT UIADD3 URZ, URZ, URZ, URZ ;  /* 0x0000003f3f3ff290 */ /* 0x000ff6000fffe03f */
[----:B------:R-:W-:Y:S01]  /*27e00*/  @!UPT UIADD3 URZ, URZ, URZ, URZ ;  /* 0x0000003f3f3ff290 */ /* 0x000fe2000fffe03f */
[----:B------:R-:W-:Y:S01]  /*27e10*/  STL.64 [R1+0x120], R16 ;  /* 0x0001201001007387 */ /* 0x000fe20000100a00 */
[----:B------:R0:W-:Y:S03]  /*27e20*/  STL.64 [R1+0x128], R18 ;  /* 0x0001281201007387 */ /* 0x0001e60000100a00 */
[----:B0-----:R-:W4:Y:S01]  /*27e30*/  LDL.LU.64 R18, [R1+0x2398] ;  /* 0x0023980001127983 */ /* 0x001f220000300a00 */
[----:B------:R0:W-:Y:S02]  /*27e40*/  STL.64 [R1+0x2318], R6 ;  /* 0x0023180601007387 */ /* 0x0001e40000100a00 */
[----:B------:R-:W2:Y:S02]  /*27e50*/  LDL.LU R4, [R1+0x220] ;  /* 0x0002200001047983 */ /* 0x000ea40000300800 */
[----:B------:R-:W2:Y:S01]  /*27e60*/  LDL.LU R5, [R1+0x224] ;  /* 0x0002240001057983 */ /* 0x000ea20000300800 */
[----:B0-----:R-:W2:Y:S01]  /*27e70*/  LDL.LU R6, [R1+0x228] ;  /* 0x0002280001067983 */ /* 0x001ea20000300800 */
[----:B------:R-:W2:Y:S01]  /*27e80*/  LDL.LU R7, [R1+0x22c] ;  /* 0x00022c0001077983 */ /* 0x000ea20000300800 */
[C---:B----4-:R-:W-:Y:S11]  /*27e90*/  HMMA.16816.F32 R20, R24.reuse, R18, R20 ;  /* 0x000000121814723c */ /* 0x050ff60000001814 */
[----:B------:R-:W-:Y:S11]  /*27ea0*/  @!UPT UIADD3 URZ, URZ, URZ, URZ ;  /* 0x0000003f3f3ff290 */ /* 0x000ff6000fffe03f */
[----:B------:R-:W-:Y:S01]  /*27eb0*/  @!UPT UIADD3 URZ, URZ, URZ, URZ ;  /* 0x0000003f3f3ff290 */ /* 0x000fe2000fffe03f */
[----:B------:R-:W-:Y:S01]  /*27ec0*/  STL.64 [R1+0x110], R20 ;  /* 0x0001101401007387 */ /* 0x000fe20000100a00 */
[----:B------:R0:W-:Y:S03]  /*27ed0*/  STL.64 [R1+0x118], R22 ;  /* 0x0001181601007387 */ /* 0x0001e60000100a00 */
[----:B0-----:R-:W3:Y:S01]  /*27ee0*/  LDL.LU.64 R22, [R1+0x2390] ;  /* 0x0023900001167983 */ /* 0x001ee20000300a00 */
[----:B------:R-:W3:Y:S02]  /*27ef0*/  LDL.LU.64 R20, [R1+0x2388] ;  /* 0x0023880001147983 */ /* 0x000ee40000300a00 */
[----:B------:R0:W-:Y:S02]  /*27f00*/  STL.64 [R1+0x2300], R18 ;  /* 0x0023001201007387 */ /* 0x0001e40000100a00 */
[----:B------:R-:W4:Y:S01]  /*27f10*/  LDL.LU R16, [R1+0x340] ;  /* 0x0003400001107983 */ /* 0x000f220000300800 */
[----:B------:R-:W4:Y:S04]  /*27f20*/  LDL.LU R17, [R1+0x344] ;  /* 0x0003440001117983 */ /* 0x000f280000300800 */
[----:B0-----:R-:W2:Y:S01]  /*27f30*/  LDL.LU R18, [R1+0x348] ;  /* 0x0003480001127983 */ /* 0x001ea20000300800 */
[----:B------:R-:W2:Y:S01]  /*27f40*/  LDL.LU R19, [R1+0x34c] ;  /* 0x00034c0001137983 */ /* 0x000ea20000300800 */
[----:B---3--:R-:W-:Y:S02]  /*27f50*/  HMMA.16816.F32 R24, R24, R14, R20 ;  /* 0x0000000e1818723c */ /* 0x008fe40000001814 */
[----:B--2---:R0:W-:Y:S01]  /*27f60*/  STL.64 [R1+0x2310], R18 ;  /* 0x0023101201007387 */ /* 0x0041e20000100a00 */
[----:B----4-:R1:W-:Y:S02]  /*27f70*/  STL.64 [R1+0x2308], R16 ;  /* 0x0023081001007387 */ /* 0x0103e40000100a00 */
[----:B------:R-:W2:Y:S11]  /*27f80*/  LDL.LU.64 R22, [R1+0x2380] ;  /* 0x0023800001167983 */ /* 0x000eb60000300a00 */
[----:B------:R-:W-:Y:S07]  /*27f90*/  @!UPT UIADD3 URZ, URZ, URZ, URZ ;  /* 0x0000003f3f3ff290 */ /* 0x000fee000fffe03f */
[----:B------:R-:W-:Y:S01]  /*27fa0*/  STL.64 [R1+0xb0], R24 ;  /* 0x0000b01801007387 */ /* 0x000fe20000100a00 */
[----:B------:R3:W-:Y:S02]  /*27fb0*/  STL.64 [R1+0xb8], R26 ;  /* 0x0000b81a01007387 */ /* 0x0007e40000100a00 */
[----:B0-----:R-:W-:Y:S02]  /*27fc0*/  IMAD.MOV.U32 R18, RZ, RZ, R13 ;  /* 0x000000ffff127224 */ /* 0x001fe400078e000d */
[----:B-1----:R-:W-:Y:S02]  /*27fd0*/  IMAD.MOV.U32 R17, RZ, RZ, R14 ;  /* 0x000000ffff117224 */ /* 0x002fe400078e000e */
[----:B------:R-:W-:Y:S02]  /*27fe0*/  IMAD.MOV.U32 R16, RZ, RZ, R15 ;  /* 0x000000ffff107224 */ /* 0x000fe400078e000f */
[----:B------:R-:W-:Y:S01]  /*27ff0*/  IMAD.MOV.U32 R19, RZ, RZ, R12 ;  /* 0x000000ffff137224 */ /* 0x000fe200078e000c */
[----:B------:R-:W2:Y:S01]  /*28000*/  LDL.LU.64 R14, [R1+0x2378] ;  /* 0x00237800010e7983 */ /* 0x000ea20000300a00 */
[----:B------:R-:W2:Y:S02]  /*28010*/  LDL.LU.64 R12, [R1+0x2370] ;  /* 0x00237000010c7983 */ /* 0x000ea40000300a00 */
[----:B---3--:R-:W-:-:S02]  /*28020*/  IMAD.MOV.U32 R26, RZ, RZ, R17 ;  /* 0x000000ffff1a7224 */ /* 0x008fc400078e0011 */
[----:B------:R-:W-:-:S05]  /*28030*/  IMAD.MOV.U32 R27, RZ, RZ, R16 ;  /* 0x000000ffff1b7224 */ /* 0x000fca00078e0010 */
[----:B------:R0:W-:Y:S01]  /*28040*/  STL.64 [R1+0x22f8], R26 ;  /* 0x0022f81a01007387 */ /* 0x0001e20000100a00 */
[----:B------:R-:W3:Y:S02]  /*28050*/  LDL.LU R24, [R1+0x350] ;  /* 0x0003500001187983 */ /* 0x000ee40000300800 */
[----:B------:R-:W3:Y:S01]  /*28060*/  LDL.LU R25, [R1+0x354] ;  /* 0x0003540001197983 */ /* 0x000ee20000300800 */
[----:B0-----:R-:W3:Y:S01]  /*28070*/  LDL.LU R26, [R1+0x358] ;  /* 0x00035800011a7983 */ /* 0x001ee20000300800 */
[----:B------:R-:W-:Y:S02]  /*28080*/  IMAD.MOV.U32 R27, RZ, RZ, R3 ;  /* 0x000000ffff1b7224 */ /* 0x000fe400078e0003 */
[----:B------:R-:W4:Y:S01]  /*28090*/  LDL.LU R3, [R1+0x2368] ;  /* 0x0023680001037983 */ /* 0x000f220000300800 */
        /* <DEDUP_REMOVED lines=20> */
[----:B------:R-:W2:Y:S01]  /*281e0*/  LDL.LU.64 R20, [R1+0x2320] ;  /* 0x0023200001147983 */ /* 0x000ea20000300a00 */
[C---:B------:R-:W-:Y:S08]  /*281f0*/  HMMA.16816.F32 R16, R12.reuse, R18, R4 ;  /* 0x000000120c10723c */ /* 0x040ff00000001804 */
[----:B--2---:R-:W-:Y:S01]  /*28200*/  HMMA.16816.F32 R20, R12, R10, R20 ;  /* 0x0000000a0c14723c */ /* 0x004fe20000001814 */
[----:B------:R-:W0:Y:S04]  /*28210*/  LDSM.16.MT88.4 R8, [R28+0x10000] ;  /* 0x010000001c08783b */ /* 0x000e280000004200 */
[----:B0-----:R-:W-:Y:S11]  /*28220*/  STL.64 [R1+0x22f0], R10 ;  /* 0x0022f00a01007387 */ /* 0x001ff60000100a00 */
[----:B------:R-:W-:Y:S07]  /*28230*/  @!UPT UIADD3 URZ, URZ, URZ, URZ ;  /* 0x0000003f3f3ff290 */ /* 0x000fee000fffe03f */
[----:B------:R-:W-:Y:S02]  /*28240*/  STL.64 [R1+0x470], R20 ;  /* 0x0004701401007387 */ /* 0x000fe40000100a00 */
[----:B------:R-:W-:Y:S02]  /*28250*/  STL.64 [R1+0x478], R22 ;  /* 0x0004781601007387 */ /* 0x000fe40000100a00 */
[----:B------:R0:W-:Y:S01]  /*28260*/  STL.64 [R1+0x22e8], R8 ;  /* 0x0022e80801007387 */ /* 0x0001e20000100a00 */
[----:B----4-:R-:W-:Y:S04]  /*28270*/  LDSM.16.M88.4 R20, [R3+0x20080] ;  /* 0x020080000314783b */ /* 0x010fe80000000200 */
[----:B0-----:R-:W2:Y:S01]  /*28280*/  LDL.LU R8, [R1+0x330] ;  /* 0x0003300001087983 */ /* 0x001ea20000300800 */
[----:B------:R-:W2:Y:S02]  /*28290*/  LDL.LU R9, [R1+0x334] ;  /* 0x0003340001097983 */ /* 0x000ea40000300800 */
[----:B------:R-:W2:Y:S02]  /*282a0*/  LDL.LU R10, [R1+0x338] ;  /* 0x00033800010a7983 */ /* 0x000ea40000300800 */
[----:B------:R-:W2:Y:S01]  /*282b0*/  LDL.LU R11, [R1+0x33c] ;  /* 0x00033c00010b7983 */ /* 0x000ea20000300800 */
[----:B------:R-:W4:Y:S01]  /*282c0*/  LDL.LU.64 R6, [R1+0x2318] ;  /* 0x0023180001067983 */ /* 0x000f220000300a00 */
[----:B------:R-:W-:Y:S02]  /*282d0*/  STL.64 [R1+0x220], R16 ;  /* 0x0002201001007387 */ /* 0x000fe40000100a00 */
[----:B------:R-:W-:Y:S02]  /*282e0*/  STL.64 [R1+0x228], R18 ;  /* 0x0002281201007387 */ /* 0x000fe40000100a00 */
[----:B------:R-:W0:Y:S04]  /*282f0*/  LDSM.16.M88.4 R16, [R3+0x21080] ;  /* 0x021080000310783b */ /* 0x000e280000000200 */
[----:B0-----:R-:W-:Y:S01]  /*28300*/  STL.64 [R1+0x30], R16 ;  /* 0x0000301001007387 */ /* 0x001fe20000100a00 */
[----:B------:R0:W-:Y:S02]  /*28310*/  STL.64 [R1+0x38], R18 ;  /* 0x0000381201007387 */ /* 0x0001e40000100a00 */
[----:B------:R-:W-:-:S02]  /*28320*/  IMAD.MOV.U32 R5, RZ, RZ, R16 ;  /* 0x000000ffff057224 */ /* 0x000fc400078e0010 */
[----:B------:R-:W-:Y:S01]  /*28330*/  IMAD.MOV.U32 R4, RZ, RZ, R17 ;  /* 0x000000ffff047224 */ /* 0x000fe200078e0011 */
[----:B0-----:R-:W4:Y:S01]  /*28340*/  LDL.LU.64 R18, [R1+0x2310] ;  /* 0x0023100001127983 */ /* 0x001f220000300a00 */
[----:B------:R-:W4:Y:S02]  /*28350*/  LDL.LU.64 R16, [R1+0x2308] ;  /* 0x0023080001107983 */ /* 0x000f240000300a00 */
[----:B------:R-:W-:Y:S02]  /*28360*/  STL.64 [R1+0x40], R20 ;  /* 0x0000401401007387 */ /* 0x000fe40000100a00 */
[----:B------:R-:W-:Y:S01]  /*28370*/  STL.64 [R1+0x48], R22 ;  /* 0x0000481601007387 */ /* 0x000fe20000100a00 */
[----:B----4-:R-:W-:Y:S11]  /*28380*/  HMMA.16816.F32 R16, R12, R6, R16 ;  /* 0x000000060c10723c */ /* 0x010ff60000001810 */
[----:B------:R-:W-:Y:S11]  /*28390*/  @!UPT UIADD3 URZ, URZ, URZ, URZ ;  /* 0x0000003f3f3ff290 */ /* 0x000ff6000fffe03f */
[----:B------:R-:W-:Y:S01]  /*283a0*/  @!UPT UIADD3 URZ, URZ, URZ, URZ ;  /* 0x0000003f3f3ff290 */ /* 0x000fe2000fffe03f */
[----:B------:R-:W-:Y:S01]  /*283b0*/  STL.64 [R1+0x340], R16 ;  /* 0x0003401001007387 */ /* 0x000fe20000100a00 */
[----:B------:R-:W-:Y:S02]  /*283c0*/  STL.64 [R1+0x348], R18 ;  /* 0x0003481201007387 */ /* 0x000fe40000100a00 */
[----:B------:R-:W0:Y:S02]  /*283d0*/  LDSM.16.M88.4 R16, [R3+0x22080] ;  /* 0x022080000310783b */ /* 0x000e240000000200 */
[----:B0-----:R-:W-:Y:S02]  /*283e0*/  STL.64 [R1+0x10], R16 ;  /* 0x0000101001007387 */ /* 0x001fe40000100a00 */
[----:B------:R-:W-:Y:S02]  /*283f0*/  IMAD.MOV.U32 R7, RZ, RZ, R16 ;  /* 0x000000ffff077224 */ /* 0x000fe400078e0010 */
[----:B------:R-:W-:Y:S02]  /*28400*/  STL.64 [R1+0x18], R18 ;  /* 0x0000181201007387 */ /* 0x000fe40000100a00 */
[----:B------:R-:W-:-:S02]  /*28410*/  IMAD.MOV.U32 R6, RZ, RZ, R17 ;  /* 0x000000ffff067224 */ /* 0x000fc400078e0011 */
[----:B------:R-:W0:Y:S04]  /*28420*/  LDSM.16.M88.4 R16, [R3+0x23080] ;  /* 0x023080000310783b */ /* 0x000e280000000200 */
[----:B0-----:R-:W-:Y:S01]  /*28430*/  STL.64 [R1], R16 ;  /* 0x0000001001007387 */ /* 0x001fe20000100a00 */
[----:B------:R0:W-:Y:S03]  /*28440*/  STL.64 [R1+0x8], R18 ;  /* 0x0000081201007387 */ /* 0x0001e60000100a00 */
[----:B0-----:R-:W3:Y:S01]  /*28450*/  LDL.LU.64 R18, [R1+0x2300] ;  /* 0x0023000001127983 */ /* 0x001ee20000300a00 */
[----:B------:R-:W-:Y:S02]  /*28460*/  IMAD.MOV.U32 R23, RZ, RZ, R16 ;  /* 0x000000ffff177224 */ /* 0x000fe400078e0010 */
[----:B------:R-:W-:-:S02]  /*28470*/  IMAD.MOV.U32 R22, RZ, RZ, R17 ;  /* 0x000000ffff167224 */ /* 0x000fc400078e0011 */
[C---:B---3--:R-:W-:Y:S01]  /*28480*/  HMMA.16816.F32 R16, R12.reuse, R18, R24 ;  /* 0x000000120c10723c */ /* 0x048fe20000001818 */
[----:B------:R-:W2:Y:S11]  /*28490*/  LDL.LU.64 R26, [R1+0x22f8] ;  /* 0x0022f800011a7983 */ /* 0x000eb60000300a00 */
[----:B------:R-:W-:Y:S11]  /*284a0*/  @!UPT UIADD3 URZ, URZ, URZ, URZ ;  /* 0x0000003f3f3ff290 */ /* 0x000ff6000fffe03f */
[----:B------:R-:W-:Y:S01]  /*284b0*/  STL.64 [R1+0x460], R16 ;  /* 0x0004601001007387 */ /* 0x000fe20000100a00 */
[----:B------:R-:W-:Y:S02]  /*284c0*/  STL.64 [R1+0x468], R18 ;  /* 0x0004681201007387 */ /* 0x000fe40000100a00 */
[----:B------:R0:W1:Y:S01]  /*284d0*/  LDSM.16.M88.4 R16, [R3+0x24080] ;  /* 0x024080000310783b */ /* 0x0000620000000200 */
[----:B--2---:R-:W-:Y:S01]  /*284e0*/  HMMA.16816.F32 R12, R12, R26, R8 ;  /* 0x0000001a0c0c723c */ /* 0x004fe20000001808 */
[----:B------:R-:W2:Y:S02]  /*284f0*/  LDL.LU.64 R10, [R1+0x22f0] ;  /* 0x0022f000010a7983 */ /* 0x000ea40000300a00 */
[----:B------:R-:W2:Y:S11]  /*28500*/  LDL.LU.64 R8, [R1+0x22e8] ;  /* 0x0022e80001087983 */ /* 0x000eb60000300a00 */
[----:B------:R-:W-:Y:S09]  /*28510*/  @!UPT UIADD3 URZ, URZ, URZ, URZ ;  /* 0x0000003f3f3ff290 */ /* 0x000ff2000fffe03f */
[----:B------:R3:W-:Y:S01]  /*28520*/  STL.64 [R1+0x330], R12 ;  /* 0x0003300c01007387 */ /* 0x0007e20000100a00 */
[----:B------:R-:W-:Y:S02]  /*28530*/  STL [R1+0x338], R14 ;  /* 0x0003380e01007387 */ /* 0x000fe40000100800 */
[----:B0-----:R-:W-:Y:S02]  /*28540*/  IMAD.MOV.U32 R3, RZ, RZ, R15 ;  /* 0x000000ffff037224 */ /* 0x001fe400078e000f */
[----:B------:R-:W4:Y:S01]  /*28550*/  LDL R15, [R1+0x790] ;  /* 0x00079000010f7983 */ /* 0x000f220000100800 */
[----:B---3--:R-:W-:Y:S02]  /*28560*/  IMAD.MOV.U32 R12, RZ, RZ, R23 ;  /* 0x000000ffff0c7224 */ /* 0x008fe400078e0017 */
[----:B------:R-:W-:-:S05]  /*28570*/  IMAD.MOV.U32 R13, RZ, RZ, R22 ;  /* 0x000000ffff0d7224 */ /* 0x000fca00078e0016 */
[----:B------:R0:W-:Y:S01]  /*28580*/  STL.64 [R1+0x22a8], R12 ;  /* 0x0022a80c01007387 */ /* 0x0001e20000100a00 */
[----:B------:R-:W2:Y:S02]  /*28590*/  LDL.LU R24, [R1+0x320] ;  /* 0x0003200001187983 */ /* 0x000ea40000300800 */
[----:B------:R-:W2:Y:S02]  /*285a0*/  LDL.LU R25, [R1+0x324] ;  /* 0x0003240001197983 */ /* 0x000ea40000300800 */
[----:B------:R-:W2:Y:S01]  /*285b0*/  LDL.LU R26, [R1+0x328] ;  /* 0x00032800011a7983 */ /* 0x000ea20000300800 */
[----:B------:R-:W2:Y:S01]  /*285c0*/  LDL.LU R27, [R1+0x32c] ;  /* 0x00032c00011b7983 */ /* 0x000ea20000300800 */
[----:B0-----:R-:W-:Y:S02]  /*285d0*/  IMAD.MOV.U32 R12, RZ, RZ, R7 ;  /* 0x000000ffff0c7224 */ /* 0x001fe400078e0007 */
[----:B------:R-:W-:-:S05]  /*285e0*/  IMAD.MOV.U32 R13, RZ, RZ, R6 ;  /* 0x000000ffff0d7224 */ /* 0x000fca00078e0006 */
[----:B------:R-:W-:Y:S01]  /*285f0*/  STL.64 [R1+0x22c0], R12 ;  /* 0x0022c00c01007387 */ /* 0x000fe20000100a00 */
[----:B------:R-:W-:Y:S02]  /*28600*/  STL [R1+0x1fc0], R3 ;  /* 0x001fc00301007387 */ /* 0x000fe40000100800 */
[----:B-1----:R-:W-:Y:S02]  /*28610*/  STL.64 [R1+0x20], R16 ;  /* 0x0000201001007387 */ /* 0x002fe40000100a00 */
[----:B------:R-:W-:Y:S01]  /*28620*/  STL.64 [R1+0x28], R18 ;  /* 0x0000281201007387 */ /* 0x000fe20000100a00 */
[----:B------:R0:W-:Y:S04]  /*28630*/  STL.64 [R1+0x22a0], R16 ;  /* 0x0022a01001007387 */ /* 0x0001e80000100a00 */
[----:B0-----:R-:W3:Y:S01]  /*28640*/  LDL.LU R16, [R1+0x2f0] ;  /* 0x0002f00001107983 */ /* 0x001ee20000300800 */
[----:B------:R-:W3:Y:S02]  /*28650*/  LDL.LU R17, [R1+0x2f4] ;  /* 0x0002f40001117983 */ /* 0x000ee40000300800 */
[----:B------:R-:W2:Y:S02]  /*28660*/  LDL.LU R18, [R1+0x2f8] ;  /* 0x0002f80001127983 */ /* 0x000ea40000300800 */
[----:B------:R-:W2:Y:S02]  /*28670*/  LDL.LU R19, [R1+0x2fc] ;  /* 0x0002fc0001137983 */ /* 0x000ea40000300800 */
[----:B--2---:R-:W-:Y:S01]  /*28680*/  STL.64 [R1+0x22b8], R18 ;  /* 0x0022b81201007387 */ /* 0x004fe20000100a00 */
[----:B---3--:R0:W-:Y:S03]  /*28690*/  STL.64 [R1+0x22b0], R16 ;  /* 0x0022b01001007387 */ /* 0x0081e60000100a00 */
[----:B0-----:R-:W2:Y:S01]  /*286a0*/  LDL.LU R16, [R1+0x300] ;  /* 0x0003000001107983 */ /* 0x001ea20000300800 */
[----:B------:R-:W2:Y:S02]  /*286b0*/  LDL.LU R17, [R1+0x304] ;  /* 0x0003040001117983 */ /* 0x000ea40000300800 */
[----:B------:R-:W3:Y:S02]  /*286c0*/  LDL.LU R18, [R1+0x308] ;  /* 0x0003080001127983 */ /* 0x000ee40000300800 */
[----:B------:R-:W3:Y:S02]  /*286d0*/  LDL.LU R19, [R1+0x30c] ;  /* 0x00030c0001137983 */ /* 0x000ee40000300800 */
[----:B---3--:R-:W-:Y:S01]  /*286e0*/  STL.64 [R1+0x22d0], R18 ;  /* 0x0022d01201007387 */ /* 0x008fe20000100a00 */
[----:B--2---:R0:W-:Y:S02]  /*286f0*/  STL.64 [R1+0x22c8], R16 ;  /* 0x0022c81001007387 */ /* 0x0041e40000100a00 */
[----:B0-----:R-:W-:-:S02]  /*28700*/  IMAD.MOV.U32 R16, RZ, RZ, R5 ;  /* 0x000000ffff107224 */ /* 0x001fc400078e0005 */
[----:B------:R-:W-:Y:S02]  /*28710*/  IMAD.MOV.U32 R17, RZ, RZ, R4 ;  /* 0x000000ffff117224 */ /* 0x000fe400078e0004 */
[----:B----4-:R-:W0:Y:S04]  /*28720*/  LDSM.16.M88.4 R4, [R15+0x25080] ;  /* 0x025080000f04783b */ /* 0x010e280000000200 */
[----:B0-----:R-:W-:Y:S01]  /*28730*/  STL.64 [R1+0x2298], R6 ;  /* 0x0022980601007387 */ /* 0x001fe20000100a00 */
[----:B------:R0:W-:Y:S03]  /*28740*/  STL.64 [R1+0x2290], R4 ;  /* 0x0022900401007387 */ /* 0x0001e60000100a00 */
[----:B0-----:R-:W2:Y:S01]  /*28750*/  LDL.LU R4, [R1+0x2e0] ;  /* 0x0002e00001047983 */ /* 0x001ea20000300800 */
[----:B------:R-:W2:Y:S02]  /*28760*/  LDL.LU R5, [R1+0x2e4] ;  /* 0x0002e40001057983 */ /* 0x000ea40000300800 */
[----:B------:R-:W3:Y:S02]  /*28770*/  LDL.LU R6, [R1+0x2e8] ;  /* 0x0002e80001067983 */ /* 0x000ee40000300800 */
[----:B------:R-:W3:Y:S01]  /*28780*/  LDL.LU R7, [R1+0x2ec] ;  /* 0x0002ec0001077983 */ /* 0x000ee20000300800 */
[----:B------:R-:W-:Y:S01]  /*28790*/  HMMA.16816.F32 R24, R8, R20, R24 ;  /* 0x000000140818723c */ /* 0x000fe20000001818 */
[----:B---3--:R-:W-:Y:S01]  /*287a0*/  STL.64 [R1+0x22e0], R6 ;  /* 0x0022e00601007387 */ /* 0x008fe20000100a00 */
[----:B--2---:R0:W-:Y:S03]  /*287b0*/  STL.64 [R1+0x22d8], R4 ;  /* 0x0022d80401007387 */ /* 0x0041e60000100a00 */
[----:B0-----:R-:W2:Y:S01]  /*287c0*/  LDL.LU R4, [R1+0x310] ;  /* 0x0003100001047983 */ /* 0x001ea20000300800 */
[----:B------:R-:W2:Y:S02]  /*287d0*/  LDL.LU R5, [R1+0x314] ;  /* 0x0003140001057983 */ /* 0x000ea40000300800 */
[----:B------:R-:W2:Y:S02]  /*287e0*/  LDL.LU R6, [R1+0x318] ;  /* 0x0003180001067983 */ /* 0x000ea40000300800 */
[----:B------:R-:W2:Y:S01]  /*287f0*/  LDL.LU R7, [R1+0x31c] ;  /* 0x00031c0001077983 */ /* 0x000ea20000300800 */
[----:B------:R-:W3:Y:S11]  /*28800*/  LDL.LU R20, [R1+0x2d0] ;  /* 0x0002d00001147983 */ /* 0x000ef60000300800 */
[----:B------:R-:W-:Y:S01]  /*28810*/  @!UPT UIADD3 URZ, URZ, URZ, URZ ;  /* 0x0000003f3f3ff290 */ /* 0x000fe2000fffe03f */
[----:B------:R-:W-:Y:S02]  /*28820*/  STL.64 [R1+0x320], R24 ;  /* 0x0003201801007387 */ /* 0x000fe40000100a00 */
[----:B------:R-:W-:Y:S02]  /*28830*/  STL.64 [R1+0x328], R26 ;  /* 0x0003281a01007387 */ /* 0x000fe40000100a00 */
[----:B------:R-:W0:Y:S04]  /*28840*/  LDSM.16.M88.4 R24, [R15+0x26080] ;  /* 0x026080000f18783b */ /* 0x000e280000000200 */
[----:B------:R-:W1:Y:S01]  /*28850*/  LDSM.16.M88.4 R12, [R15+0x27080] ;  /* 0x027080000f0c783b */ /* 0x000e620000000200 */
[----:B------:R-:W-:Y:S02]  /*28860*/  IMAD.MOV.U32 R23, RZ, RZ, R0 ;  /* 0x000000ffff177224 */ /* 0x000fe400078e0000 */
[----:B------:R-:W-:-:S02]  /*28870*/  IMAD.MOV.U32 R22, RZ, RZ, R2 ;  /* 0x000000ffff167224 */ /* 0x000fc400078e0002 */
[----:B------:R-:W-:Y:S02]  /*28880*/  IMAD.MOV.U32 R21, RZ, RZ, R29 ;  /* 0x000000ffff157224 */ /* 0x000fe400078e001d */
[----:B0-----:R-:W-:Y:S02]  /*28890*/  IMAD.MOV.U32 R0, RZ, RZ, R27 ;  /* 0x000000ffff007224 */ /* 0x001fe400078e001b */
[----:B------:R-:W-:Y:S01]  /*288a0*/  IMAD.MOV.U32 R2, RZ, RZ, R26 ;  /* 0x000000ffff027224 */ /* 0x000fe200078e001a */
[----:B------:R-:W-:Y:S01]  /*288b0*/  STL.64 [R1+0x70], R24 ;  /* 0x0000701801007387 */ /* 0x000fe20000100a00 */
[----:B------:R-:W-:Y:S02]  /*288c0*/  STL.64 [R1+0x78], R26 ;  /* 0x0000781a01007387 */ /* 0x000fe40000100a00 */
[----:B------:R-:W-:Y:S01]  /*288d0*/  STL [R1+0x1eec], R0 ;  /* 0x001eec0001007387 */ /* 0x000fe20000100800 */
[----:B------:R-:W-:Y:S01]  /*288e0*/  STL [R1+0x1ee8], R2 ;  /* 0x001ee80201007387 */ /* 0x000fe20000100800 */
[----:B--2---:R-:W-:Y:S03]  /*288f0*/  HMMA.16816.F32 R16, R8, R16, R4 ;  /* 0x000000100810723c */ /* 0x004fe60000001804 */
[----:B------:R-:W2:Y:S01]  /*28900*/  LDL.LU.64 R6, [R1+0x22e0] ;  /* 0x0022e00001067983 */ /* 0x000ea20000300a00 */
[----:B------:R-:W2:Y:S11]  /*28910*/  LDL.LU.64 R4, [R1+0x22d8] ;  /* 0x0022d80001047983 */ /* 0x000eb60000300a00 */
[----:B------:R-:W-:Y:S08]  /*28920*/  @!UPT UIADD3 URZ, URZ, URZ, URZ ;  /* 0x0000003f3f3ff290 */ /* 0x000ff0000fffe03f */
[----:B------:R-:W-:Y:S01]  /*28930*/  STL.64 [R1+0x310], R16 ;  /* 0x0003101001007387 */ /* 0x000fe20000100a00 */
[----:B------:R-:W-:Y:S02]  /*28940*/  IMAD.MOV.U32 R29, RZ, RZ, R19 ;  /* 0x000000ffff1d7224 */ /* 0x000fe400078e0013 */
[----:B------:R0:W-:Y:S02]  /*28950*/  STL [R1+0x318], R18 ;  /* 0x0003181201007387 */ /* 0x0001e40000100800 */
[----:B0-----:R-:W4:Y:S01]  /*28960*/  LDL.LU.64 R18, [R1+0x22d0] ;  /* 0x0022d00001127983 */ /* 0x001f220000300a00 */
[----:B------:R-:W4:Y:S02]  /*28970*/  LDL.LU.64 R16, [R1+0x22c8] ;  /* 0x0022c80001107983 */ /* 0x000f240000300a00 */
[----:B------:R-:W-:Y:S02]  /*28980*/  STL [R1+0x1ef0], R29 ;  /* 0x001ef01d01007387 */ /* 0x000fe40000100800 */
[----:B-1----:R0:W-:Y:S01]  /*28990*/  STL.64 [R1+0x80], R12 ;  /* 0x0000800c01007387 */ /* 0x0021e20000100a00 */
[----:B------:R4:W-:Y:S04]  /*289a0*/  STL.64 [R1+0x88], R14 ;  /* 0x0000880e01007387 */ /* 0x0009e80000100a00 */
[----:B0-----:R-:W4:Y:S01]  /*289b0*/  LDL.LU.64 R12, [R1+0x22c0] ;  /* 0x0022c000010c7983 */ /* 0x001f220000300a00 */
[----:B------:R-:W-:-:S05]  /*289c0*/  IMAD.MOV.U32 R3, RZ, RZ, R15 ;  /* 0x000000ffff037224 */ /* 0x000fca00078e000f */
[----:B------:R-:W-:Y:S01]  /*289d0*/  STL [R1+0x2038], R3 ;  /* 0x0020380301007387 */ /* 0x000fe20000100800 */
[----:B----4-:R-:W-:Y:S03]  /*289e0*/  HMMA.16816.F32 R12, R8, R12, R16 ;  /* 0x0000000c080c723c */ /* 0x010fe60000001810 */
[----:B------:R-:W4:Y:S01]  /*289f0*/  LDL.LU.64 R18, [R1+0x22b8] ;  /* 0x0022b80001127983 */ /* 0x000f220000300a00 */
[----:B------:R-:W4:Y:S11]  /*28a00*/  LDL.LU.64 R16, [R1+0x22b0] ;  /* 0x0022b00001107983 */ /* 0x000f360000300a00 */
[----:B------:R-:W-:Y:S08]  /*28a10*/  @!UPT UIADD3 URZ, URZ, URZ, URZ ;  /* 0x0000003f3f3ff290 */ /* 0x000ff0000fffe03f */
[----:B------:R0:W-:Y:S01]  /*28a20*/  STL [R1+0x300], R12 ;  /* 0x0003000c01007387 */ /* 0x0001e20000100800 */
[----:B------:R-:W-:-:S03]  /*28a30*/  IMAD.MOV.U32 R29, RZ, RZ, R13 ;  /* 0x000000ffff1d7224 */ /* 0x000fc600078e000d */
[----:B0-----:R-:W4:Y:S01]  /*28a40*/  LDL.LU.64 R12, [R1+0x22a8] ;  /* 0x0022a800010c7983 */ /* 0x001f220000300a00 */
[----:B------:R-:W-:Y:S02]  /*28a50*/  IMAD.MOV.U32 R0, RZ, RZ, R14 ;  /* 0x000000ffff007224 */ /* 0x000fe400078e000e */
[----:B------:R-:W-:Y:S02]  /*28a60*/  IMAD.MOV.U32 R2, RZ, RZ, R15 ;  /* 0x000000ffff027224 */ /* 0x000fe400078e000f */
[----:B------:R0:W-:Y:S01]  /*28a70*/  STL [R1+0x1efc], R29 ;  /* 0x001efc1d01007387 */ /* 0x0001e20000100800 */
[----:B------:R1:W-:Y:S02]  /*28a80*/  STL [R1+0x1ef8], R0 ;  /* 0x001ef80001007387 */ /* 0x0003e40000100800 */
[----:B------:R0:W-:Y:S01]  /*28a90*/  STL [R1+0x1ef4], R2 ;  /* 0x001ef40201007387 */ /* 0x0001e20000100800 */
[C---:B----4-:R-:W-:Y:S01]  /*28aa0*/  HMMA.16816.F32 R12, R8.reuse, R12, R16 ;  /* 0x0000000c080c723c */ /* 0x050fe20000001810 */
[----:B------:R-:W2:Y:S11]  /*28ab0*/  LDL.LU.64 R16, [R1+0x22a0] ;  /* 0x0022a00001107983 */ /* 0x000eb60000300a00 */
[----:B------:R-:W-:Y:S11]  /*28ac0*/  @!UPT UIADD3 URZ, URZ, URZ, URZ ;  /* 0x0000003f3f3ff290 */ /* 0x000ff6000fffe03f */
[----:B------:R-:W-:Y:S01]  /*28ad0*/  STL.64 [R1+0x2f0], R12 ;  /* 0x0002f00c01007387 */ /* 0x000fe20000100a00 */
[----:B------:R-:W-:Y:S02]  /*28ae0*/  STL.64 [R1+0x2f8], R14 ;  /* 0x0002f80e01007387 */ /* 0x000fe40000100a00 */
[----:B------:R-:W-:Y:S01]  /*28af0*/  LDSM.16.MT88.4 R12, [R28+0x10080] ;  /* 0x010080001c0c783b */ /* 0x000fe20000004200 */
[C---:B--2---:R-:W-:Y:S01]  /*28b00*/  HMMA.16816.F32 R16, R8.reuse, R16, R4 ;  /* 0x000000100810723c */ /* 0x044fe20000001804 */
[----:B------:R-:W2:Y:S02]  /*28b10*/  LDL.LU.64 R6, [R1+0x2298] ;  /* 0x0022980001067983 */ /* 0x000ea40000300a00 */
[----:B------:R-:W3:Y:S11]  /*28b20*/  LDL.LU.64 R4, [R1+0x2290] ;  /* 0x0022900001047983 */ /* 0x000ef60000300a00 */
[----:B------:R-:W-:Y:S09]  /*28b30*/  @!UPT UIADD3 URZ, URZ, URZ, URZ ;  /* 0x0000003f3f3ff290 */ /* 0x000ff2000fffe03f */
[----:B------:R-:W-:Y:S01]  /*28b40*/  STL [R1+0x2ec], R19 ;  /* 0x0002ec1301007387 */ /* 0x000fe20000100800 */
[----:B0-----:R-:W-:Y:S02]  /*28b50*/  IMAD.MOV.U32 R29, RZ, RZ, R16 ;  /* 0x000000ffff1d7224 */ /* 0x001fe400078e0010 */
[----:B-1----:R-:W-:Y:S02]  /*28b60*/  IMAD.MOV.U32 R0, RZ, RZ, R17 ;  /* 0x000000ffff007224 */ /* 0x002fe400078e0011 */
[----:B------:R-:W-:Y:S02]  /*28b70*/  IMAD.MOV.U32 R2, RZ, RZ, R18 ;  /* 0x000000ffff027224 */ /* 0x000fe400078e0012 */
[----:B------:R-:W0:Y:S04]  /*28b80*/  LDSM.16.MT88.4 R16, [R28+0x10100] ;  /* 0x010100001c10783b */ /* 0x000e280000004200 */
[----:B------:R-:W-:Y:S01]  /*28b90*/  STL [R1+0x1f08], R2 ;  /* 0x001f080201007387 */ /* 0x000fe20000100800 */
[----:B------:R-:W-:Y:S02]  /*28ba0*/  STL [R1+0x1f04], R0 ;  /* 0x001f040001007387 */ /* 0x000fe40000100800 */
[----:B------:R-:W-:Y:S01]  /*28bb0*/  STL [R1+0x1f00], R29 ;  /* 0x001f001d01007387 */ /* 0x000fe20000100800 */
[----:B0-----:R-:W-:Y:S01]  /*28bc0*/  STL.64 [R1+0x2218], R18 ;  /* 0x0022181201007387 */ /* 0x001fe20000100a00 */
[----:B------:R0:W-:Y:S03]  /*28bd0*/  STL.64 [R1+0x2210], R16 ;  /* 0x0022101001007387 */ /* 0x0001e60000100a00 */
[----:B0-----:R-:W4:Y:S01]  /*28be0*/  LDL.LU R16, [R1+0x210] ;  /* 0x0002100001107983 */ /* 0x001f220000300800 */
[----:B------:R-:W4:Y:S02]  /*28bf0*/  LDL.LU R17, [R1+0x214] ;  /* 0x0002140001117983 */ /* 0x000f240000300800 */
[----:B------:R-:W4:Y:S02]  /*28c00*/  LDL.LU R18, [R1+0x218] ;  /* 0x0002180001127983 */ /* 0x000f240000300800 */
[----:B------:R-:W4:Y:S01]  /*28c10*/  LDL.LU R19, [R1+0x21c] ;  /* 0x00021c0001137983 */ /* 0x000f220000300800 */
[C---:B---3--:R-:W-:Y:S01]  /*28c20*/  HMMA.16816.F32 R20, R8.reuse, R4, R20 ;  /* 0x000000040814723c */ /* 0x048fe20000001814 */
[----:B--2---:R-:W-:Y:S01]  /*28c30*/  STL.64 [R1+0x2238], R6 ;  /* 0x0022380601007387 */ /* 0x004fe20000100a00 */
[----:B------:R0:W-:Y:S11]  /*28c40*/  STL.64 [R1+0x2230], R4 ;  /* 0x0022300401007387 */ /* 0x0001f60000100a00 */
[----:B------:R-:W-:Y:S10]  /*28c50*/  @!UPT UIADD3 URZ, URZ, URZ, URZ ;  /* 0x0000003f3f3ff290 */ /* 0x000ff4000fffe03f */
[----:B------:R-:W-:Y:S01]  /*28c60*/  STL.64 [R1+0x2d0], R20 ;  /* 0x0002d01401007387 */ /* 0x000fe20000100a00 */
[----:B------:R-:W-:Y:S02]  /*28c70*/  STL.64 [R1+0x2d8], R22 ;  /* 0x0002d81601007387 */ /* 0x000fe40000100a00 */
[----:B0-----:R-:W2:Y:S02]  /*28c80*/  LDL.LU R4, [R1+0x2c0] ;  /* 0x0002c00001047983 */ /* 0x001ea40000300800 */
[----:B------:R-:W2:Y:S01]  /*28c90*/  LDL.LU R5, [R1+0x2c4] ;  /* 0x0002c40001057983 */ /* 0x000ea20000300800 */
[----:B------:R-:W2:Y:S01]  /*28ca0*/  LDL.LU R6, [R1+0x2c8] ;  /* 0x0002c80001067983 */ /* 0x000ea20000300800 */
[----:B------:R-:W2:Y:S03]  /*28cb0*/  LDL.LU R7, [R1+0x2cc] ;  /* 0x0002cc0001077983 */ /* 0x000ea60000300800 */
[----:B------:R-:W0:Y:S04]  /*28cc0*/  LDSM.16.MT88.4 R20, [R28+0x10180] ;  /* 0x010180001c14783b */ /* 0x000e280000004200 */
[----:B0-----:R-:W-:Y:S01]  /*28cd0*/  STL.64 [R1+0x21a0], R22 ;  /* 0x0021a01601007387 */ /* 0x001fe20000100a00 */
[----:B------:R0:W-:Y:S03]  /*28ce0*/  STL.64 [R1+0x2198], R20 ;  /* 0x0021981401007387 */ /* 0x0001e60000100a00 */
[----:B0-----:R-:W4:Y:S01]  /*28cf0*/  LDL.64 R20, [R1+0x80] ;  /* 0x0000800001147983 */ /* 0x001f220000100a00 */
[C---:B--2---:R-:W-:Y:S03]  /*28d00*/  HMMA.16816.F32 R4, R8.reuse, R24, R4 ;  /* 0x000000180804723c */ /* 0x044fe60000001804 */
[----:B------:R-:W0:Y:S04]  /*28d10*/  LDSM.16.MT88.4 R24, [R28+0x10200] ;  /* 0x010200001c18783b */ /* 0x000e280000004200 */
[----:B0-----:R-:W-:Y:S11]  /*28d20*/  STL.64 [R1+0x2120], R26 ;  /* 0x0021201a01007387 */ /* 0x001ff60000100a00 */
[----:B------:R-:W-:Y:S05]  /*28d30*/  @!UPT UIADD3 URZ, URZ, URZ, URZ ;  /* 0x0000003f3f3ff290 */ /* 0x000fea000fffe03f */
[----:B------:R-:W-:Y:S02]  /*28d40*/  STL.64 [R1+0x2c0], R4 ;  /* 0x0002c00401007387 */ /* 0x000fe40000100a00 */
[----:B------:R-:W-:Y:S02]  /*28d50*/  STL.64 [R1+0x2c8], R6 ;  /* 0x0002c80601007387 */ /* 0x000fe40000100a00 */
[----:B------:R0:W-:Y:S02]  /*28d60*/  STL.64 [R1+0x2118], R24 ;  /* 0x0021181801007387 */ /* 0x0001e40000100a00 */
[----:B0-----:R-:W2:Y:S01]  /*28d70*/  LDL.64 R24, [R1+0x70] ;  /* 0x0000700001187983 */ /* 0x001ea20000100a00 */
[----:B----4-:R-:W-:Y:S01]  /*28d80*/  HMMA.16816.F32 R4, R8, R20, R16 ;  /* 0x000000140804723c */ /* 0x010fe20000001810 */
[----:B------:R-:W-:Y:S02]  /*28d90*/  IMAD.MOV.U32 R3, RZ, RZ, R21 ;  /* 0x000000ffff037224 */ /* 0x000fe400078e0015 */
[----:B------:R-:W0:Y:S04]  /*28da0*/  LDSM.16.MT88.4 R8, [R28+0x10280] ;  /* 0x010280001c08783b */ /* 0x000e280000004200 */
[----:B------:R-:W-:Y:S01]  /*28db0*/  IMAD.MOV.U32 R18, RZ, RZ, R20 ;  /* 0x000000ffff127224 */ /* 0x000fe200078e0014 */
[----:B--2---:R-:W-:Y:S11]  /*28dc0*/  STL.64 [R1+0x2228], R24 ;  /* 0x0022281801007387 */ /* 0x004ff60000100a00 */
[----:B------:R-:W-:Y:S04]  /*28dd0*/  @!UPT UIADD3 URZ, URZ, URZ, URZ ;  /* 0x0000003f3f3ff290 */ /* 0x000fe8000fffe03f */
[----:B------:R-:W-:Y:S02]  /*28de0*/  STL [R1+0x210], R4 ;  /* 0x0002100401007387 */ /* 0x000fe40000100800 */
[----:B------:R-:W2:Y:S02]  /*28df0*/  LDL.LU R20, [R1+0x2b0] ;  /* 0x0002b00001147983 */ /* 0x000ea40000300800 */
[----:B------:R-:W2:Y:S01]  /*28e00*/  LDL.LU R21, [R1+0x2b4] ;  /* 0x0002b40001157983 */ /* 0x000ea20000300800 */
[----:B------:R-:W3:Y:S01]  /*28e10*/  LDL.LU R22, [R1+0x2b8] ;  /* 0x0002b80001167983 */ /* 0x000ee20000300800 */
[----:B------:R-:W3:Y:S02]  /*28e20*/  LDL.LU R23, [R1+0x2bc] ;  /* 0x0002bc0001177983 */ /* 0x000ee40000300800 */
[----:B------:R-:W-:Y:S01]  /*28e30*/  IMAD.MOV.U32 R2, RZ, RZ, R5 ;  /* 0x000000ffff027224 */ /* 0x000fe200078e0005 */
[----:B---3--:R-:W-:Y:S01]  /*28e40*/  STL.64 [R1+0x21b8], R22 ;  /* 0x0021b81601007387 */ /* 0x008fe20000100a00 */
[----:B--2---:R1:W-:Y:S03]  /*28e50*/  STL.64 [R1+0x21b0], R20 ;  /* 0x0021b01401007387 */ /* 0x0043e60000100a00 */
[----:B-1----:R-:W2:Y:S01]  /*28e60*/  LDL.LU R20, [R1+0xc0] ;  /* 0x0000c00001147983 */ /* 0x002ea20000300800 */
[----:B------:R-:W2:Y:S02]  /*28e70*/  LDL.LU R21, [R1+0xc4] ;  /* 0x0000c40001157983 */ /* 0x000ea40000300800 */
[----:B------:R-:W3:Y:S02]  /*28e80*/  LDL.LU R22, [R1+0xc8] ;  /* 0x0000c80001167983 */ /* 0x000ee40000300800 */
[----:B------:R-:W3:Y:S01]  /*28e90*/  LDL.LU R23, [R1+0xcc] ;  /* 0x0000cc0001177983 */ /* 0x000ee20000300800 */
[----:B------:R-:W4:Y:S04]  /*28ea0*/  LDL.64 R4, [R1+0x20] ;  /* 0x0000200001047983 */ /* 0x000f280000100a00 */
[----:B----4-:R1:W-:Y:S01]  /*28eb0*/  STL.64 [R1+0x2250], R4 ;  /* 0x0022500401007387 */ /* 0x0103e20000100a00 */
[----:B------:R-:W4:Y:S02]  /*28ec0*/  LDL.LU R24, [R1+0x1b0] ;  /* 0x0001b00001187983 */ /* 0x000f240000300800 */
[----:B------:R-:W4:Y:S02]  /*28ed0*/  LDL.LU R25, [R1+0x1b4] ;  /* 0x0001b40001197983 */ /* 0x000f240000300800 */
[----:B------:R-:W2:Y:S01]  /*28ee0*/  LDL.LU R26, [R1+0x1b8] ;  /* 0x0001b800011a7983 */ /* 0x000ea20000300800 */
[----:B------:R-:W2:Y:S04]  /*28ef0*/  LDL.LU R27, [R1+0x1bc] ;  /* 0x0001bc00011b7983 */ /* 0x000ea80000300800 */
[----:B-1----:R-:W2:Y:S04]  /*28f00*/  LDL R4, [R1] ;  /* 0x0000000001047983 */ /* 0x002ea80000100800 */
[----:B------:R-:W2:Y:S01]  /*28f10*/  LDL R5, [R1+0x4] ;  /* 0x0000040001057983 */ /* 0x000ea20000100800 */
[----:B------:R-:W-:-:S02]  /*28f20*/  IMAD.MOV.U32 R0, RZ, RZ, R6 ;  /* 0x000000ffff007224 */ /* 0x000fc400078e0006 */
[----:B------:R-:W-:Y:S01]  /*28f30*/  IMAD.MOV.U32 R29, RZ, RZ, R7 ;  /* 0x000000ffff1d7224 */ /* 0x000fe200078e0007 */
[----:B--2---:R1:W-:Y:S04]  /*28f40*/  STL.64 [R1+0x2268], R4 ;  /* 0x0022680401007387 */ /* 0x0043e80000100a00 */
[----:B-1----:R-:W2:Y:S01]  /*28f50*/  LDL.LU R4, [R1+0x1e0] ;  /* 0x0001e00001047983 */ /* 0x002ea20000300800 */
[----:B------:R-:W2:Y:S02]  /*28f60*/  LDL.LU R5, [R1+0x1e4] ;  /* 0x0001e40001057983 */ /* 0x000ea40000300800 */
[----:B------:R-:W2:Y:S02]  /*28f70*/  LDL.LU R6, [R1+0x1e8] ;  /* 0x0001e80001067983 */ /* 0x000ea40000300800 */
[----:B------:R-:W2:Y:S02]  /*28f80*/  LDL.LU R7, [R1+0x1ec] ;  /* 0x0001ec0001077983 */ /* 0x000ea40000300800 */
[----:B--2---:R-:W-:Y:S01]  /*28f90*/  STL.64 [R1+0x2278], R6 ;  /* 0x0022780601007387 */ /* 0x004fe20000100a00 */
[----:B------:R1:W-:Y:S02]  /*28fa0*/  STL.64 [R1+0x2270], R4 ;  /* 0x0022700401007387 */ /* 0x0003e40000100a00 */
[----:B------:R-:W2:Y:S02]  /*28fb0*/  LDL R16, [R1+0x40] ;  /* 0x0000400001107983 */ /* 0x000ea40000100800 */
[----:B------:R-:W2:Y:S01]  /*28fc0*/  LDL R17, [R1+0x44] ;  /* 0x0000440001117983 */ /* 0x000ea20000100800 */
[----:B-1----:R-:W2:Y:S04]  /*28fd0*/  LDL R4, [R1+0x30] ;  /* 0x0000300001047983 */ /* 0x002ea80000100800 */
[----:B------:R-:W2:Y:S01]  /*28fe0*/  LDL R5, [R1+0x34] ;  /* 0x0000340001057983 */ /* 0x000ea20000100800 */
[----:B------:R-:W-:Y:S02]  /*28ff0*/  STL.64 [R1+0x2248], R26 ;  /* 0x0022481a01007387 */ /* 0x000fe40000100a00 */
[----:B----4-:R1:W-:Y:S02]  /*29000*/  STL.64 [R1+0x2240], R24 ;  /* 0x0022401801007387 */ /* 0x0103e40000100a00 */
[----:B-1----:R-:W4:Y:S01]  /*29010*/  LDL.LU R24, [R1+0x1c0] ;  /* 0x0001c00001187983 */ /* 0x002f220000300800 */
[----:B------:R-:W4:Y:S02]  /*29020*/  LDL.LU R25, [R1+0x1c4] ;  /* 0x0001c40001197983 */ /* 0x000f240000300800 */
[----:B------:R-:W2:Y:S02]  /*29030*/  LDL.LU R26, [R1+0x1c8] ;  /* 0x0001c800011a7983 */ /* 0x000ea40000300800 */
[----:B------:R-:W2:Y:S02]  /*29040*/  LDL.LU R27, [R1+0x1cc] ;  /* 0x0001cc00011b7983 */ /* 0x000ea40000300800 */
[----:B--2---:R-:W-:Y:S01]  /*29050*/  STL.64 [R1+0x2260], R26 ;  /* 0x0022601a01007387 */ /* 0x004fe20000100a00 */
[----:B----4-:R1:W-:Y:S03]  /*29060*/  STL.64 [R1+0x2258], R24 ;  /* 0x0022581801007387 */ /* 0x0103e60000100a00 */
[----:B-1----:R-:W2:Y:S01]  /*29070*/  LDL.LU R24, [R1+0x1d0] ;  /* 0x0001d00001187983 */ /* 0x002ea20000300800 */
[----:B------:R-:W2:Y:S02]  /*29080*/  LDL.LU R25, [R1+0x1d4] ;  /* 0x0001d40001197983 */ /* 0x000ea40000300800 */
[----:B------:R-:W4:Y:S02]  /*29090*/  LDL.LU R26, [R1+0x1d8] ;  /* 0x0001d800011a7983 */ /* 0x000f240000300800 */
[----:B------:R-:W4:Y:S02]  /*290a0*/  LDL.LU R27, [R1+0x1dc] ;  /* 0x0001dc00011b7983 */ /* 0x000f240000300800 */
[----:B----4-:R-:W-:Y:S01]  /*290b0*/  STL.64 [R1+0x2288], R26 ;  /* 0x0022881a01007387 */ /* 0x010fe20000100a00 */
[----:B--2---:R1:W-:Y:S03]  /*290c0*/  STL.64 [R1+0x2280], R24 ;  /* 0x0022801801007387 */ /* 0x0043e60000100a00 */
[----:B-1----:R-:W2:Y:S01]  /*290d0*/  LDL.LU R24, [R1+0x1f0] ;  /* 0x0001f00001187983 */ /* 0x002ea20000300800 */
[----:B------:R-:W2:Y:S02]  /*290e0*/  LDL.LU R25, [R1+0x1f4] ;  /* 0x0001f40001197983 */ /* 0x000ea40000300800 */
[----:B------:R-:W2:Y:S02]  /*290f0*/  LDL.LU R26, [R1+0x1f8] ;  /* 0x0001f800011a7983 */ /* 0x000ea40000300800 */
[----:B------:R-:W2:Y:S01]  /*29100*/  LDL.LU R27, [R1+0x1fc] ;  /* 0x0001fc00011b7983 */ /* 0x000ea20000300800 */
[----:B---3--:R-:W-:Y:S01]  /*29110*/  STL.64 [R1+0x21c8], R22 ;  /* 0x0021c81601007387 */ /* 0x008fe20000100a00 */
[----:B------:R1:W-:Y:S03]  /*29120*/  STL.64 [R1+0x21c0], R20 ;  /* 0x0021c01401007387 */ /* 0x0003e60000100a00 */
[----:B-1----:R-:W3:Y:S04]  /*29130*/  LDL R20, [R1+0x10] ;  /* 0x0000100001147983 */ /* 0x002ee80000100800 */
[----:B------:R-:W3:Y:S01]  /*29140*/  LDL R21, [R1+0x14] ;  /* 0x0000140001157983 */ /* 0x000ee20000100800 */
[----:B------:R-:W-:Y:S02]  /*29150*/  STL [R1+0x2034], R29 ;  /* 0x0020341d01007387 */ /* 0x000fe40000100800 */
[----:B------:R-:W-:Y:S02]  /*29160*/  STL [R1+0x2030], R0 ;  /* 0x0020300001007387 */ /* 0x000fe40000100800 */
[----:B------:R-:W-:Y:S01]  /*29170*/  STL [R1+0x1fc4], R2 ;  /* 0x001fc40201007387 */ /* 0x000fe20000100800 */
[----:B0-----:R-:W-:Y:S01]  /*29180*/  STL.64 [R1+0x20b0], R10 ;  /* 0x0020b00a01007387 */ /* 0x001fe20000100a00 */
[----:B------:R0:W-:Y:S02]  /*29190*/  STL.64 [R1+0x20a8], R8 ;  /* 0x0020a80801007387 */ /* 0x0001e40000100a00 */
[----:B0-----:R-:W-:-:S02]  /*291a0*/  IMAD.MOV.U32 R8, RZ, RZ, R18 ;  /* 0x000000ffff087224 */ /* 0x001fc400078e0012 */
[----:B------:R-:W-:-:S05]  /*291b0*/  IMAD.MOV.U32 R9, RZ, RZ, R3 ;  /* 0x000000ffff097224 */ /* 0x000fca00078e0003 */
[----:B------:R0:W-:Y:S04]  /*291c0*/  STL.64 [R1+0x2220], R8 ;  /* 0x0022200801007387 */ /* 0x0001e80000100a00 */
[----:B0-----:R-:W4:Y:S01]  /*291d0*/  LDL.LU R8, [R1+0x200] ;  /* 0x0002000001087983 */ /* 0x001f220000300800 */
[----:B------:R-:W4:Y:S02]  /*291e0*/  LDL.LU R9, [R1+0x204] ;  /* 0x0002040001097983 */ /* 0x000f240000300800 */
[----:B------:R-:W4:Y:S02]  /*291f0*/  LDL.LU R10, [R1+0x208] ;  /* 0x00020800010a7983 */ /* 0x000f240000300800 */
[----:B------:R-:W4:Y:S01]  /*29200*/  LDL.LU R11, [R1+0x20c] ;  /* 0x00020c00010b7983 */ /* 0x000f220000300800 */
[C---:B--2---:R-:W-:Y:S08]  /*29210*/  HMMA.16816.F32 R4, R12.reuse, R4, R24 ;  /* 0x000000040c04723c */ /* 0x044ff00000001818 */
[C---:B----4-:R-:W-:Y:S01]  /*29220*/  HMMA.16816.F32 R16, R12.reuse, R16, R8 ;  /* 0x000000100c10723c */ /* 0x050fe20000001808 */
        /* <DEDUP_REMOVED lines=11> */
[----:B------:R-:W2:Y:S01]  /*292e0*/  LDL.LU.64 R26, [R1+0x2288] ;  /* 0x00228800011a7983 */ /* 0x000ea20000300a00 */
[----:B------:R-:W2:Y:S02]  /*292f0*/  LDL.LU.64 R24, [R1+0x2280] ;  /* 0x0022800001187983 */ /* 0x000ea40000300a00 */
[----:B------:R-:W-:Y:S02]  /*29300*/  STL.64 [R1+0x1f0], R4 ;  /* 0x0001f00401007387 */ /* 0x000fe40000100a00 */
[----:B------:R0:W-:Y:S02]  /*29310*/  STL.64 [R1+0x1f8], R6 ;  /* 0x0001f80601007387 */ /* 0x0001e40000100a00 */
[----:B0-----:R-:W3:Y:S01]  /*29320*/  LDL.LU.64 R6, [R1+0x2278] ;  /* 0x0022780001067983 */ /* 0x001ee20000300a00 */
[----:B------:R-:W3:Y:S02]  /*29330*/  LDL.LU.64 R4, [R1+0x2270] ;  /* 0x0022700001047983 */ /* 0x000ee40000300a00 */
[C---:B---3--:R-:W-:Y:S11]  /*29340*/  HMMA.16816.F32 R4, R12.reuse, R20, R4 ;  /* 0x000000140c04723c */ /* 0x048ff60000001804 */
[----:B------:R-:W-:Y:S11]  /*29350*/  @!UPT UIADD3 URZ, URZ, URZ, URZ ;  /* 0x0000003f3f3ff290 */ /* 0x000ff6000fffe03f */
[----:B------:R-:W-:Y:S01]  /*29360*/  @!UPT UIADD3 URZ, URZ, URZ, URZ ;  /* 0x0000003f3f3ff290 */ /* 0x000fe2000fffe03f */
[----:B------:R0:W-:Y:S01]  /*29370*/  STL.64 [R1+0x1e0], R4 ;  /* 0x0001e00401007387 */ /* 0x0001e20000100a00 */
[----:B------:R-:W-:Y:S03]  /*29380*/  STL.64 [R1+0x1e8], R6 ;  /* 0x0001e80601007387 */ /* 0x000fe60000100a00 */
[----:B0-----:R-:W2:Y:S01]  /*29390*/  LDL.LU.64 R4, [R1+0x2268] ;  /* 0x0022680001047983 */ /* 0x001ea20000300a00 */
[----:B------:R0:W-:Y:S03]  /*293a0*/  STL.64 [R1+0x21e0], R20 ;  /* 0x0021e01401007387 */ /* 0x0001e60000100a00 */
[----:B0-----:R-:W3:Y:S01]  /*293b0*/  LDL.64 R20, [R1+0x30] ;  /* 0x0000300001147983 */ /* 0x001ee20000100a00 */
[C---:B--2---:R-:W-:Y:S03]  /*293c0*/  HMMA.16816.F32 R4, R12.reuse, R4, R24 ;  /* 0x000000040c04723c */ /* 0x044fe60000001818 */
[----:B---3--:R0:W-:Y:S04]  /*293d0*/  STL.64 [R1+0x21f8], R20 ;  /* 0x0021f81401007387 */ /* 0x0081e80000100a00 */
[----:B0-----:R-:W2:Y:S01]  /*293e0*/  LDL.64 R20, [R1+0x40] ;  /* 0x0000400001147983 */ /* 0x001ea20000100a00 */
[----:B------:R-:W3:Y:S02]  /*293f0*/  LDL.LU.64 R26, [R1+0x2260] ;  /* 0x00226000011a7983 */ /* 0x000ee40000300a00 */
[----:B------:R-:W3:Y:S11]  /*29400*/  LDL.LU.64 R24, [R1+0x2258] ;  /* 0x0022580001187983 */ /* 0x000ef60000300a00 */
[----:B------:R-:W-:Y:S02]  /*29410*/  @!UPT UIADD3 URZ, URZ, URZ, URZ ;  /* 0x0000003f3f3ff290 */ /* 0x000fe4000fffe03f */
[----:B------:R0:W-:Y:S01]  /*29420*/  STL.64 [R1+0x1d0], R4 ;  /* 0x0001d00401007387 */ /* 0x0001e20000100a00 */
[----:B------:R-:W-:Y:S04]  /*29430*/  STL.64 [R1+0x1d8], R6 ;  /* 0x0001d80601007387 */ /* 0x000fe80000100a00 */
[----:B0-----:R-:W3:Y:S02]  /*29440*/  LDL.LU.64 R4, [R1+0x2250] ;  /* 0x0022500001047983 */ /* 0x001ee40000300a00 */
[C---:B---3--:R-:W-:Y:S01]  /*29450*/  HMMA.16816.F32 R24, R12.reuse, R4, R24 ;  /* 0x000000040c18723c */ /* 0x048fe20000001818 */
[----:B------:R-:W-:Y:S02]  /*29460*/  IMAD.MOV.U32 R2, RZ, RZ, R4 ;  /* 0x000000ffff027224 */ /* 0x000fe400078e0004 */
[----:B------:R-:W-:Y:S11]  /*29470*/  IMAD.MOV.U32 R0, RZ, RZ, R5 ;  /* 0x000000ffff007224 */ /* 0x000ff600078e0005 */
[----:B------:R-:W-:Y:S09]  /*29480*/  @!UPT UIADD3 URZ, URZ, URZ, URZ ;  /* 0x0000003f3f3ff290 */ /* 0x000ff2000fffe03f */
[----:B------:R-:W-:Y:S01]  /*29490*/  STL.64 [R1+0x1c0], R24 ;  /* 0x0001c01801007387 */ /* 0x000fe20000100a00 */
[----:B------:R0:W-:Y:S03]  /*294a0*/  STL.64 [R1+0x1c8], R26 ;  /* 0x0001c81a01007387 */ /* 0x0001e60000100a00 */
[----:B0-----:R-:W3:Y:S01]  /*294b0*/  LDL.LU.64 R26, [R1+0x2248] ;  /* 0x00224800011a7983 */ /* 0x001ee20000300a00 */
[----:B------:R-:W3:Y:S02]  /*294c0*/  LDL.LU.64 R24, [R1+0x2240] ;  /* 0x0022400001187983 */ /* 0x000ee40000300a00 */
[----:B------:R-:W2:Y:S02]  /*294d0*/  LDL.LU.64 R6, [R1+0x2238] ;  /* 0x0022380001067983 */ /* 0x000ea40000300a00 */
[----:B------:R-:W3:Y:S02]  /*294e0*/  LDL.LU.64 R4, [R1+0x2230] ;  /* 0x0022300001047983 */ /* 0x000ee40000300a00 */
[C---:B---3--:R-:W-:Y:S11]  /*294f0*/  HMMA.16816.F32 R24, R12.reuse, R4, R24 ;  /* 0x000000040c18723c */ /* 0x048ff60000001818 */
[----:B------:R-:W-:Y:S11]  /*29500*/  @!UPT UIADD3 URZ, URZ, URZ, URZ ;  /* 0x0000003f3f3ff290 */ /* 0x000ff6000fffe03f */
[----:B------:R-:W-:Y:S01]  /*29510*/  @!UPT UIADD3 URZ, URZ, URZ, URZ ;  /* 0x0000003f3f3ff290 */ /* 0x000fe2000fffe03f */
[----:B------:R0:W-:Y:S01]  /*29520*/  STL.64 [R1+0x1b0], R24 ;  /* 0x0001b01801007387 */ /* 0x0001e20000100a00 */
[----:B------:R-:W-:Y:S03]  /*29530*/  STL.64 [R1+0x1b8], R26 ;  /* 0x0001b81a01007387 */ /* 0x000fe60000100a00 */
[----:B0-----:R-:W3:Y:S01]  /*29540*/  LDL.LU.64 R24, [R1+0x2228] ;  /* 0x0022280001187983 */ /* 0x001ee20000300a00 */
[----:B--2---:R-:W-:Y:S02]  /*29550*/  STL.64 [R1+0x21d8], R6 ;  /* 0x0021d80601007387 */ /* 0x004fe40000100a00 */
        /* <DEDUP_REMOVED lines=11> */
[C---:B---3--:R-:W-:Y:S01]  /*29610*/  HMMA.16816.F32 R8, R12.reuse, R24, R8 ;  /* 0x000000180c08723c */ /* 0x048fe20000001808 */
        /* <DEDUP_REMOVED lines=9> */
[----:B0-----:R-:W4:Y:S02]  /*296b0*/  LDL.LU.64 R8, [R1+0x2220] ;  /* 0x0022200001087983 */ /* 0x001f240000300a00 */
[----:B----4-:R-:W-:Y:S02]  /*296c0*/  HMMA.16816.F32 R12, R12, R8, R16 ;  /* 0x000000080c0c723c */ /* 0x010fe40000001810 */
[----:B------:R-:W2:Y:S01]  /*296d0*/  LDL.LU.64 R18, [R1+0x2218] ;  /* 0x0022180001127983 */ /* 0x000ea20000300a00 */
[----:B------:R-:W2:Y:S02]  /*296e0*/  LDL.LU.64 R16, [R1+0x2210] ;  /* 0x0022100001107983 */ /* 0x000ea40000300a00 */
[----:B------:R0:W-:Y:S02]  /*296f0*/  STL.64 [R1+0x21a8], R8 ;  /* 0x0021a80801007387 */ /* 0x0001e40000100a00 */
[----:B0-----:R-:W-:-:S02]  /*29700*/  IMAD.MOV.U32 R8, RZ, RZ, R2 ;  /* 0x000000ffff087224 */ /* 0x001fc400078e0002 */
[----:B------:R-:W-:Y:S02]  /*29710*/  IMAD.MOV.U32 R9, RZ, RZ, R0 ;  /* 0x000000ffff097224 */ /* 0x000fe400078e0000 */
[----:B------:R-:W-:Y:S11]  /*29720*/  IMAD.MOV.U32 R2, RZ, RZ, R20 ;  /* 0x000000ffff027224 */ /* 0x000ff600078e0014 */
[----:B------:R-:W-:Y:S01]  /*29730*/  @!UPT UIADD3 URZ, URZ, URZ, URZ ;  /* 0x0000003f3f3ff290 */ /* 0x000fe2000fffe03f */
[----:B------:R0:W-:Y:S01]  /*29740*/  STL.64 [R1+0x100], R12 ;  /* 0x0001000c01007387 */ /* 0x0001e20000100a00 */
[----:B------:R-:W-:Y:S02]  /*29750*/  STL.64 [R1+0x108], R14 ;  /* 0x0001080e01007387 */ /* 0x000fe40000100a00 */
[----:B------:R-:W-:Y:S01]  /*29760*/  IMAD.MOV.U32 R0, RZ, RZ, R21 ;  /* 0x000000ffff007224 */ /* 0x000fe200078e0015 */
[----:B0-----:R-:W3:Y:S01]  /*29770*/  LDL.64 R12, [R1] ;  /* 0x00000000010c7983 */ /* 0x001ee20000100a00 */
        /* <DEDUP_REMOVED lines=19> */
[----:B------:R-:W4:Y:S11]  /*298b0*/  LDL.LU.64 R4, [R1+0x21d0] ;  /* 0x0021d00001047983 */ /* 0x000f360000300a00 */
[----:B------:R-:W-:Y:S10]  /*298c0*/  @!UPT UIADD3 URZ, URZ, URZ, URZ ;  /* 0x0000003f3f3ff290 */ /* 0x000ff4000fffe03f */
[----:B------:R-:W-:Y:S01]  /*298d0*/  STL.64 [R1+0xd0], R20 ;  /* 0x0000d01401007387 */ /* 0x000fe20000100a00 */
[----:B------:R0:W-:Y:S03]  /*298e0*/  STL.64 [R1+0xd8], R22 ;  /* 0x0000d81601007387 */ /* 0x0001e60000100a00 */
[----:B0-----:R-:W3:Y:S01]  /*298f0*/  LDL.LU.64 R22, [R1+0x21c8] ;  /* 0x0021c80001167983 */ /* 0x001ee20000300a00 */
[----:B------:R-:W3:Y:S02]  /*29900*/  LDL.LU.64 R20, [R1+0x21c0] ;  /* 0x0021c00001147983 */ /* 0x000ee40000300a00 */
[----:B---3--:R-:W-:Y:S11]  /*29910*/  HMMA.16816.F32 R20, R16, R12, R20 ;  /* 0x0000000c1014723c */ /* 0x008ff60000001814 */
[----:B------:R-:W-:Y:S11]  /*29920*/  @!UPT UIADD3 URZ, URZ, URZ, URZ ;  /* 0x0000003f3f3ff290 */ /* 0x000ff6000fffe03f */
[----:B------:R-:W-:Y:S01]  /*29930*/  @!UPT UIADD3 URZ, URZ, URZ, URZ ;  /* 0x0000003f3f3ff290 */ /* 0x000fe2000fffe03f */
[----:B------:R-:W-:Y:S01]  /*29940*/  STL.64 [R1+0xc0], R20 ;  /* 0x0000c01401007387 */ /* 0x000fe20000100a00 */
[----:B------:R0:W-:Y:S03]  /*29950*/  STL.64 [R1+0xc8], R22 ;  /* 0x0000c81601007387 */ /* 0x0001e60000100a00 */
[----:B0-----:R-:W4:Y:S01]  /*29960*/  LDL.LU.64 R22, [R1+0x21b8] ;  /* 0x0021b80001167983 */ /* 0x001f220000300a00 */
[----:B------:R-:W4:Y:S02]  /*29970*/  LDL.LU.64 R20, [R1+0x21b0] ;  /* 0x0021b00001147983 */ /* 0x000f240000300a00 */
[----:B------:R0:W-:Y:S02]  /*29980*/  STL.64 [R1+0x2150], R12 ;  /* 0x0021500c01007387 */ /* 0x0001e40000100a00 */
[----:B0-----:R-:W3:Y:S04]  /*29990*/  LDL.64 R12, [R1+0x10] ;  /* 0x00001000010c7983 */ /* 0x001ee80000100a00 */
[----:B---3--:R0:W-:Y:S02]  /*299a0*/  STL.64 [R1+0x2168], R12 ;  /* 0x0021680c01007387 */ /* 0x0081e40000100a00 */
[----:B0-----:R-:W-:-:S02]  /*299b0*/  IMAD.MOV.U32 R12, RZ, RZ, R10 ;  /* 0x000000ffff0c7224 */ /* 0x001fc400078e000a */
[----:B------:R-:W-:-:S05]  /*299c0*/  IMAD.MOV.U32 R13, RZ, RZ, R3 ;  /* 0x000000ffff0d7224 */ /* 0x000fca00078e0003 */
[----:B------:R0:W-:Y:S04]  /*299d0*/  STL.64 [R1+0x2180], R12 ;  /* 0x0021800c01007387 */ /* 0x0001e80000100a00 */
[----:B0-----:R-:W3:Y:S01]  /*299e0*/  LDL.LU R12, [R1+0x190] ;  /* 0x00019000010c7983 */ /* 0x001ee20000300800 */
[----:B------:R-:W3:Y:S02]  /*299f0*/  LDL.LU R13, [R1+0x194] ;  /* 0x00019400010d7983 */ /* 0x000ee40000300800 */
[----:B------:R-:W3:Y:S02]  /*29a00*/  LDL.LU R14, [R1+0x198] ;  /* 0x00019800010e7983 */ /* 0x000ee40000300800 */
[----:B------:R-:W3:Y:S02]  /*29a10*/  LDL.LU R15, [R1+0x19c] ;  /* 0x00019c00010f7983 */ /* 0x000ee40000300800 */
[C---:B---3--:R-:W-:Y:S08]  /*29a20*/  HMMA.16816.F32 R12, R16.reuse, R8, R12 ;  /* 0x00000008100c723c */ /* 0x048ff0000000180c */
[C---:B----4-:R-:W-:Y:S11]  /*29a30*/  HMMA.16816.F32 R8, R16.reuse, R4, R20 ;  /* 0x000000041008723c */ /* 0x050ff60000001814 */
[----:B------:R-:W-:Y:S04]  /*29a40*/  @!UPT UIADD3 URZ, URZ, URZ, URZ ;  /* 0x0000003f3f3ff290 */ /* 0x000fe8000fffe03f */
[----:B------:R-:W-:Y:S01]  /*29a50*/  STL.64 [R1+0x190], R12 ;  /* 0x0001900c01007387 */ /* 0x000fe20000100a00 */
[----:B------:R-:W-:Y:S07]  /*29a60*/  STL.64 [R1+0x198], R14 ;  /* 0x0001980e01007387 */ /* 0x000fee0000100a00 */
[----:B------:R0:W-:Y:S02]  /*29a70*/  STL.64 [R1+0x2b0], R8 ;  /* 0x0002b00801007387 */ /* 0x0001e40000100a00 */
[----:B------:R1:W-:Y:S01]  /*29a80*/  STL.64 [R1+0x2b8], R10 ;  /* 0x0002b80a01007387 */ /* 0x0003e20000100a00 */
[----:B0-----:R-:W3:Y:S01]  /*29a90*/  LDL.LU R8, [R1+0x590] ;  /* 0x0005900001087983 */ /* 0x001ee20000300800 */
[----:B------:R-:W3:Y:S02]  /*29aa0*/  LDL.LU R9, [R1+0x594] ;  /* 0x0005940001097983 */ /* 0x000ee40000300800 */
[----:B-1----:R-:W3:Y:S02]  /*29ab0*/  LDL.LU R10, [R1+0x598] ;  /* 0x00059800010a7983 */ /* 0x002ee40000300800 */
[----:B------:R-:W3:Y:S01]  /*29ac0*/  LDL.LU R11, [R1+0x59c] ;  /* 0x00059c00010b7983 */ /* 0x000ee20000300800 */
[----:B--2---:R-:W-:Y:S01]  /*29ad0*/  STL.64 [R1+0x2138], R6 ;  /* 0x0021380601007387 */ /* 0x004fe20000100a00 */
[----:B------:R0:W-:Y:S03]  /*29ae0*/  STL.64 [R1+0x2130], R4 ;  /* 0x0021300401007387 */ /* 0x0001e60000100a00 */
[----:B0-----:R-:W2:Y:S01]  /*29af0*/  LDL.LU R4, [R1+0x530] ;  /* 0x0005300001047983 */ /* 0x001ea20000300800 */
[----:B------:R-:W2:Y:S02]  /*29b00*/  LDL.LU R5, [R1+0x534] ;  /* 0x0005340001057983 */ /* 0x000ea40000300800 */
[----:B------:R-:W4:Y:S02]  /*29b10*/  LDL.LU R6, [R1+0x538] ;  /* 0x0005380001067983 */ /* 0x000f240000300800 */
[----:B------:R-:W4:Y:S01]  /*29b20*/  LDL.LU R7, [R1+0x53c] ;  /* 0x00053c0001077983 */ /* 0x000f220000300800 */
[----:B------:R-:W2:Y:S01]  /*29b30*/  LDL.LU R20, [R1+0x580] ;  /* 0x0005800001147983 */ /* 0x000ea20000300800 */
[----:B------:R-:W3:Y:S02]  /*29b40*/  LDL.LU R21, [R1+0x584] ;  /* 0x0005840001157983 */ /* 0x000ee40000300800 */
[----:B------:R-:W3:Y:S02]  /*29b50*/  LDL.LU R22, [R1+0x588] ;  /* 0x0005880001167983 */ /* 0x000ee40000300800 */
[----:B------:R-:W3:Y:S01]  /*29b60*/  LDL.LU R23, [R1+0x58c] ;  /* 0x00058c0001177983 */ /* 0x000ee20000300800 */
[----:B----4-:R-:W-:Y:S01]  /*29b70*/  STL.64 [R1+0x2148], R6 ;  /* 0x0021480601007387 */ /* 0x010fe20000100a00 */
[----:B--2---:R0:W-:Y:S03]  /*29b80*/  STL.64 [R1+0x2140], R4 ;  /* 0x0021400401007387 */ /* 0x0041e60000100a00 */
[----:B0-----:R-:W2:Y:S01]  /*29b90*/  LDL.LU R4, [R1+0x540] ;  /* 0x0005400001047983 */ /* 0x001ea20000300800 */
[----:B------:R-:W2:Y:S02]  /*29ba0*/  LDL.LU R5, [R1+0x544] ;  /* 0x0005440001057983 */ /* 0x000ea40000300800 */
[----:B------:R-:W4:Y:S02]  /*29bb0*/  LDL.LU R6, [R1+0x548] ;  /* 0x0005480001067983 */ /* 0x000f240000300800 */
[----:B------:R-:W4:Y:S02]  /*29bc0*/  LDL.LU R7, [R1+0x54c] ;  /* 0x00054c0001077983 */ /* 0x000f240000300800 */
[----:B----4-:R-:W-:Y:S01]  /*29bd0*/  STL.64 [R1+0x2160], R6 ;  /* 0x0021600601007387 */ /* 0x010fe20000100a00 */
[----:B--2---:R0:W-:Y:S03]  /*29be0*/  STL.64 [R1+0x2158], R4 ;  /* 0x0021580401007387 */ /* 0x0041e60000100a00 */
[----:B0-----:R-:W2:Y:S01]  /*29bf0*/  LDL.LU R4, [R1+0x550] ;  /* 0x0005500001047983 */ /* 0x001ea20000300800 */
[----:B------:R-:W2:Y:S02]  /*29c00*/  LDL.LU R5, [R1+0x554] ;  /* 0x0005540001057983 */ /* 0x000ea40000300800 */
[----:B------:R-:W4:Y:S02]  /*29c10*/  LDL.LU R6, [R1+0x558] ;  /* 0x0005580001067983 */ /* 0x000f240000300800 */
[----:B------:R-:W4:Y:S01]  /*29c20*/  LDL.LU R7, [R1+0x55c] ;  /* 0x00055c0001077983 */ /* 0x000f220000300800 */
[C---:B---3--:R-:W-:Y:S01]  /*29c30*/  HMMA.16816.F32 R8, R16.reuse, R24, R8 ;  /* 0x000000181008723c */ /* 0x048fe20000001808 */
[----:B----4-:R-:W-:Y:S01]  /*29c40*/  STL.64 [R1+0x2178], R6 ;  /* 0x0021780601007387 */ /* 0x010fe20000100a00 */
        /* <DEDUP_REMOVED lines=9> */
[----:B------:R-:W2:Y:S02]  /*29ce0*/  LDL.LU R6, [R1+0x578] ;  /* 0x0005780001067983 */ /* 0x000ea40000300800 */
[----:B------:R-:W2:Y:S02]  /*29cf0*/  LDL.LU R7, [R1+0x57c] ;  /* 0x00057c0001077983 */ /* 0x000ea40000300800 */
[----:B------:R0:W-:Y:S01]  /*29d00*/  STL.64 [R1+0x3e0], R8 ;  /* 0x0003e00801007387 */ /* 0x0001e20000100a00 */
[----:B------:R-:W-:Y:S03]  /*29d10*/  STL.64 [R1+0x3e8], R10 ;  /* 0x0003e80a01007387 */ /* 0x000fe60000100a00 */
[----:B0-----:R-:W3:Y:S01]  /*29d20*/  LDL.LU.64 R8, [R1+0x21a8] ;  /* 0x0021a80001087983 */ /* 0x001ee20000300a00 */
[----:B------:R0:W-:Y:S03]  /*29d30*/  STL.64 [R1+0x2128], R24 ;  /* 0x0021281801007387 */ /* 0x0001e60000100a00 */
[----:B0-----:R-:W4:Y:S01]  /*29d40*/  LDL.LU R24, [R1+0x520] ;  /* 0x0005200001187983 */ /* 0x001f220000300800 */
[----:B------:R-:W4:Y:S02]  /*29d50*/  LDL.LU R25, [R1+0x524] ;  /* 0x0005240001197983 */ /* 0x000f240000300800 */
[----:B------:R-:W4:Y:S02]  /*29d60*/  LDL.LU R26, [R1+0x528] ;  /* 0x00052800011a7983 */ /* 0x000f240000300800 */
[----:B------:R-:W4:Y:S01]  /*29d70*/  LDL.LU R27, [R1+0x52c] ;  /* 0x00052c00011b7983 */ /* 0x000f220000300800 */
[----:B---3--:R-:W-:Y:S01]  /*29d80*/  HMMA.16816.F32 R16, R16, R8, R20 ;  /* 0x000000081010723c */ /* 0x008fe20000001814 */
[----:B------:R-:W2:Y:S01]  /*29d90*/  LDL.LU.64 R22, [R1+0x21a0] ;  /* 0x0021a00001167983 */ /* 0x000ea20000300a00 */
[----:B------:R-:W2:Y:S02]  /*29da0*/  LDL.LU.64 R20, [R1+0x2198] ;  /* 0x0021980001147983 */ /* 0x000ea40000300a00 */
[----:B------:R-:W-:-:S02]  /*29db0*/  IMAD.MOV.U32 R12, RZ, RZ, R2 ;  /* 0x000000ffff0c7224 */ /* 0x000fc400078e0002 */
[----:B------:R-:W-:Y:S11]  /*29dc0*/  IMAD.MOV.U32 R13, RZ, RZ, R0 ;  /* 0x000000ffff0d7224 */ /* 0x000ff600078e0000 */
[----:B------:R-:W-:Y:S06]  /*29dd0*/  @!UPT UIADD3 URZ, URZ, URZ, URZ ;  /* 0x0000003f3f3ff290 */ /* 0x000fec000fffe03f */
[----:B------:R0:W-:Y:S01]  /*29de0*/  STL.64 [R1+0x3d0], R16 ;  /* 0x0003d01001007387 */ /* 0x0001e20000100a00 */
[----:B------:R-:W-:Y:S03]  /*29df0*/  STL.64 [R1+0x3d8], R18 ;  /* 0x0003d81201007387 */ /* 0x000fe60000100a00 */
[----:B0-----:R-:W3:Y:S01]  /*29e00*/  LDL.LU.64 R16, [R1+0x20] ;  /* 0x0000200001107983 */ /* 0x001ee20000300a00 */
        /* <DEDUP_REMOVED lines=30> */
[----:B------:R0:W-:Y:S02]  /*29ff0*/  STL.64 [R1+0x20f8], R12 ;  /* 0x0020f80c01007387 */ /* 0x0001e40000100a00 */
[----:B0-----:R-:W2:Y:S01]  /*2a000*/  LDL.LU R12, [R1+0x500] ;  /* 0x00050000010c7983 */ /* 0x001ea20000300800 */
[----:B------:R-:W2:Y:S02]  /*2a010*/  LDL.LU R13, [R1+0x504] ;  /* 0x00050400010d7983 */ /* 0x000ea40000300800 */
[----:B------:R-:W2:Y:S02]  /*2a020*/  LDL.LU R14, [R1+0x508] ;  /* 0x00050800010e7983 */ /* 0x000ea40000300800 */
[----:B------:R-:W2:Y:S01]  /*2a030*/  LDL.LU R15, [R1+0x50c] ;  /* 0x00050c00010f7983 */ /* 0x000ea20000300800 */
[C---:B---3--:R-:W-:Y:S11]  /*2a040*/  HMMA.16816.F32 R4, R20.reuse, R16, R4 ;  /* 0x000000101404723c */ /* 0x048ff60000001804 */
[----:B------:R-:W-:Y:S11]  /*2a050*/  @!UPT UIADD3 URZ, URZ, URZ, URZ ;  /* 0x0000003f3f3ff290 */ /* 0x000ff6000fffe03f */
[----:B------:R-:W-:Y:S01]  /*2a060*/  @!UPT UIADD3 URZ, URZ, URZ, URZ ;  /* 0x0000003f3f3ff290 */ /* 0x000fe2000fffe03f */
[----:B------:R-:W-:Y:S01]  /*2a070*/  STL.64 [R1+0x410], R4 ;  /* 0x0004100401007387 */ /* 0x000fe20000100a00 */
[----:B------:R0:W-:Y:S03]  /*2a080*/  STL.64 [R1+0x418], R6 ;  /* 0x0004180601007387 */ /* 0x0001e60000100a00 */
[----:B0-----:R-:W3:Y:S01]  /*2a090*/  LDL.LU.64 R6, [R1+0x2138] ;  /* 0x0021380001067983 */ /* 0x001ee20000300a00 */
[----:B------:R-:W4:Y:S02]  /*2a0a0*/  LDL.LU.64 R4, [R1+0x2130] ;  /* 0x0021300001047983 */ /* 0x000f240000300a00 */
[----:B------:R0:W-:Y:S02]  /*2a0b0*/  STL.64 [R1+0x20f0], R16 ;  /* 0x0020f01001007387 */ /* 0x0001e40000100a00 */
[----:B0-----:R-:W2:Y:S01]  /*2a0c0*/  LDL.LU R16, [R1+0x3f0] ;  /* 0x0003f00001107983 */ /* 0x001ea20000300800 */
[----:B------:R-:W2:Y:S02]  /*2a0d0*/  LDL.LU R17, [R1+0x3f4] ;  /* 0x0003f40001117983 */ /* 0x000ea40000300800 */
[----:B------:R-:W2:Y:S02]  /*2a0e0*/  LDL.LU R18, [R1+0x3f8] ;  /* 0x0003f80001127983 */ /* 0x000ea40000300800 */
[----:B------:R-:W2:Y:S01]  /*2a0f0*/  LDL.LU R19, [R1+0x3fc] ;  /* 0x0003fc0001137983 */ /* 0x000ea20000300800 */
[C---:B----4-:R-:W-:Y:S11]  /*2a100*/  HMMA.16816.F32 R24, R20.reuse, R4, R24 ;  /* 0x000000041418723c */ /* 0x050ff60000001818 */
[----:B------:R-:W-:Y:S11]  /*2a110*/  @!UPT UIADD3 URZ, URZ, URZ, URZ ;  /* 0x0000003f3f3ff290 */ /* 0x000ff6000fffe03f */
[----:B------:R-:W-:Y:S01]  /*2a120*/  @!UPT UIADD3 URZ, URZ, URZ, URZ ;  /* 0x0000003f3f3ff290 */ /* 0x000fe2000fffe03f */
[----:B------:R0:W-:Y:S01]  /*2a130*/  STL.64 [R1+0x400], R24 ;  /* 0x0004001801007387 */ /* 0x0001e20000100a00 */
[----:B------:R-:W-:Y:S03]  /*2a140*/  STL.64 [R1+0x408], R26 ;  /* 0x0004081a01007387 */ /* 0x000fe60000100a00 */
[----:B0-----:R-:W4:Y:S01]  /*2a150*/  LDL.LU.64 R24, [R1+0x2128] ;  /* 0x0021280001187983 */ /* 0x001f220000300a00 */
[C---:B--2---:R-:W-:Y:S01]  /*2a160*/  HMMA.16816.F32 R12, R20.reuse, R8, R12 ;  /* 0x00000008140c723c */ /* 0x044fe2000000180c */
[----:B---3--:R0:W-:Y:S02]  /*2a170*/  STL.64 [R1+0x20e8], R6 ;  /* 0x0020e80601007387 */ /* 0x0081e40000100a00 */
[----:B------:R1:W-:Y:S05]  /*2a180*/  STL.64 [R1+0x20e0], R4 ;  /* 0x0020e00401007387 */ /* 0x0003ea0000100a00 */
[----:B----4-:R-:W-:Y:S01]  /*2a190*/  HMMA.16816.F32 R16, R20, R24, R16 ;  /* 0x000000181410723c */ /* 0x010fe20000001810 */
[----:B0-----:R-:W-:-:S02]  /*2a1a0*/  IMAD.MOV.U32 R6, RZ, RZ, R24 ;  /* 0x000000ffff067224 */ /* 0x001fc400078e0018 */
[----:B-1----:R-:W-:Y:S11]  /*2a1b0*/  IMAD.MOV.U32 R5, RZ, RZ, R25 ;  /* 0x000000ffff057224 */ /* 0x002ff600078e0019 */
[----:B------:R-:W-:Y:S09]  /*2a1c0*/  @!UPT UIADD3 URZ, URZ, URZ, URZ ;  /* 0x0000003f3f3ff290 */ /* 0x000ff2000fffe03f */
[----:B------:R0:W-:Y:S01]  /*2a1d0*/  STL.64 [R1+0x3f0], R16 ;  /* 0x0003f01001007387 */ /* 0x0001e20000100a00 */
[----:B------:R-:W-:Y:S02]  /*2a1e0*/  STL.64 [R1+0x3f8], R18 ;  /* 0x0003f81201007387 */ /* 0x000fe40000100a00 */
[----:B------:R-:W2:Y:S02]  /*2a1f0*/  LDL.LU.64 R26, [R1+0x2120] ;  /* 0x00212000011a7983 */ /* 0x000ea40000300a00 */
[----:B------:R-:W2:Y:S01]  /*2a200*/  LDL.LU.64 R24, [R1+0x2118] ;  /* 0x0021180001187983 */ /* 0x000ea20000300a00 */
[----:B------:R-:W-:Y:S01]  /*2a210*/  STL [R1+0x2104], R6 ;  /* 0x0021040601007387 */ /* 0x000fe20000100800 */
[----:B------:R1:W-:Y:S03]  /*2a220*/  STL [R1+0x2100], R5 ;  /* 0x0021000501007387 */ /* 0x0003e60000100800 */
[----:B0-----:R-:W2:Y:S01]  /*2a230*/  LDL.64 R16, [R1+0x40] ;  /* 0x0000400001107983 */ /* 0x001ea20000100a00 */
[----:B------:R-:W3:Y:S02]  /*2a240*/  LDL.LU R4, [R1+0x4e0] ;  /* 0x0004e00001047983 */ /* 0x000ee40000300800 */
[----:B------:R-:W-:Y:S02]  /*2a250*/  STL.64 [R1+0x3c0], R12 ;  /* 0x0003c00c01007387 */ /* 0x000fe40000100a00 */
[----:B------:R-:W-:Y:S01]  /*2a260*/  STL.64 [R1+0x3c8], R14 ;  /* 0x0003c80e01007387 */ /* 0x000fe20000100a00 */
[----:B-1----:R-:W3:Y:S01]  /*2a270*/  LDL.LU R5, [R1+0x4e4] ;  /* 0x0004e40001057983 */ /* 0x002ee20000300800 */
[----:B------:R-:W4:Y:S02]  /*2a280*/  LDL.LU R6, [R1+0x4e8] ;  /* 0x0004e80001067983 */ /* 0x000f240000300800 */
[----:B------:R-:W4:Y:S02]  /*2a290*/  LDL.LU R7, [R1+0x4ec] ;  /* 0x0004ec0001077983 */ /* 0x000f240000300800 */
[----:B----4-:R-:W-:Y:S01]  /*2a2a0*/  STL.64 [R1+0x2110], R6 ;  /* 0x0021100601007387 */ /* 0x010fe20000100a00 */
[----:B---3--:R0:W-:Y:S03]  /*2a2b0*/  STL.64 [R1+0x2108], R4 ;  /* 0x0021080401007387 */ /* 0x0081e60000100a00 */
[----:B0-----:R-:W2:Y:S01]  /*2a2c0*/  LDL.LU R4, [R1+0x4f0] ;  /* 0x0004f00001047983 */ /* 0x001ea20000300800 */
[----:B------:R-:W2:Y:S02]  /*2a2d0*/  LDL.LU R5, [R1+0x4f4] ;  /* 0x0004f40001057983 */ /* 0x000ea40000300800 */
[----:B------:R-:W2:Y:S02]  /*2a2e0*/  LDL.LU R6, [R1+0x4f8] ;  /* 0x0004f80001067983 */ /* 0x000ea40000300800 */
[----:B------:R-:W2:Y:S01]  /*2a2f0*/  LDL.LU R7, [R1+0x4fc] ;  /* 0x0004fc0001077983 */ /* 0x000ea20000300800 */
[----:B------:R-:W3:Y:S01]  /*2a300*/  LDL.64 R12, [R1+0x30] ;  /* 0x00003000010c7983 */ /* 0x000ee20000100a00 */
[----:B------:R0:W-:Y:S03]  /*2a310*/  STL.64 [R1+0x20c0], R8 ;  /* 0x0020c00801007387 */ /* 0x0001e60000100a00 */
[----:B0-----:R-:W4:Y:S01]  /*2a320*/  LDL.LU R8, [R1+0x4d0] ;  /* 0x0004d00001087983 */ /* 0x001f220000300800 */
[----:B------:R-:W4:Y:S02]  /*2a330*/  LDL.LU R9, [R1+0x4d4] ;  /* 0x0004d40001097983 */ /* 0x000f240000300800 */
[----:B------:R-:W4:Y:S02]  /*2a340*/  LDL.LU R10, [R1+0x4d8] ;  /* 0x0004d800010a7983 */ /* 0x000f240000300800 */
[----:B------:R-:W4:Y:S01]  /*2a350*/  LDL.LU R11, [R1+0x4dc] ;  /* 0x0004dc00010b7983 */ /* 0x000f220000300800 */
[----:B------:R-:W2:Y:S01]  /*2a360*/  LDL.LU R20, [R1+0x240] ;  /* 0x0002400001147983 */ /* 0x000ea20000300800 */
        /* <DEDUP_REMOVED lines=9> */
[----:B------:R-:W-:Y:S01]  /*2a400*/  HMMA.16816.F32 R4, R24, R16, R4 ;  /* 0x000000101804723c */ /* 0x000fe20000001804 */
[----:B--2---:R-:W-:Y:S01]  /*2a410*/  STL.64 [R1+0x2058], R22 ;  /* 0x0020581601007387 */ /* 0x004fe20000100a00 */
[----:B------:R0:W-:Y:S03]  /*2a420*/  STL.64 [R1+0x2050], R20 ;  /* 0x0020501401007387 */ /* 0x0001e60000100a00 */
[----:B0-----:R-:W2:Y:S01]  /*2a430*/  LDL.LU R20, [R1+0x260] ;  /* 0x0002600001147983 */ /* 0x001ea20000300800 */
[----:B------:R-:W2:Y:S02]  /*2a440*/  LDL.LU R21, [R1+0x264] ;  /* 0x0002640001157983 */ /* 0x000ea40000300800 */
[----:B------:R-:W2:Y:S02]  /*2a450*/  LDL.LU R22, [R1+0x268] ;  /* 0x0002680001167983 */ /* 0x000ea40000300800 */
[----:B------:R-:W2:Y:S02]  /*2a460*/  LDL.LU R23, [R1+0x26c] ;  /* 0x00026c0001177983 */ /* 0x000ea40000300800 */
[----:B--2---:R-:W-:Y:S01]  /*2a470*/  STL.64 [R1+0x2068], R22 ;  /* 0x0020681601007387 */ /* 0x004fe20000100a00 */
[----:B------:R-:W-:Y:S10]  /*2a480*/  STL.64 [R1+0x2060], R20 ;  /* 0x0020601401007387 */ /* 0x000ff40000100a00 */
[----:B------:R-:W-:Y:S02]  /*2a490*/  STL.64 [R1+0x3b0], R4 ;  /* 0x0003b00401007387 */ /* 0x000fe40000100a00 */
[----:B------:R0:W-:Y:S02]  /*2a4a0*/  STL.64 [R1+0x3b8], R6 ;  /* 0x0003b80601007387 */ /* 0x0001e40000100a00 */
[----:B0-----:R-:W3:Y:S01]  /*2a4b0*/  LDL.LU.64 R6, [R1+0x2110] ;  /* 0x0021100001067983 */ /* 0x001ee20000300a00 */
[----:B------:R-:W3:Y:S02]  /*2a4c0*/  LDL.LU.64 R4, [R1+0x2108] ;  /* 0x0021080001047983 */ /* 0x000ee40000300a00 */
[----:B------:R-:W-:-:S02]  /*2a4d0*/  IMAD.MOV.U32 R20, RZ, RZ, R2 ;  /* 0x000000ffff147224 */ /* 0x000fc400078e0002 */
[----:B------:R-:W-:Y:S02]  /*2a4e0*/  IMAD.MOV.U32 R21, RZ, RZ, R0 ;  /* 0x000000ffff157224 */ /* 0x000fe400078e0000 */
[----:B------:R-:W-:Y:S02]  /*2a4f0*/  IMAD.MOV.U32 R2, RZ, RZ, R16 ;  /* 0x000000ffff027224 */ /* 0x000fe400078e0010 */
[----:B------:R-:W-:Y:S01]  /*2a500*/  IMAD.MOV.U32 R0, RZ, RZ, R17 ;  /* 0x000000ffff007224 */ /* 0x000fe200078e0011 */
[----:B------:R-:W2:Y:S01]  /*2a510*/  LDL.LU R16, [R1+0x4c0] ;  /* 0x0004c00001107983 */ /* 0x000ea20000300800 */
        /* <DEDUP_REMOVED lines=8> */
[----:B0-----:R-:W3:Y:S01]  /*2a5a0*/  LDL.LU R6, [R1+0x2104] ;  /* 0x0021040001067983 */ /* 0x001ee20000300800 */
[----:B------:R-:W2:Y:S01]  /*2a5b0*/  LDL.LU R5, [R1+0x2100] ;  /* 0x0021000001057983 */ /* 0x000ea20000300800 */
[----:B----4-:R-:W-:Y:S01]  /*2a5c0*/  HMMA.16816.F32 R8, R24, R20, R8 ;  /* 0x000000141808723c */ /* 0x010fe20000001808 */
[----:B------:R-:W-:Y:S02]  /*2a5d0*/  IMAD.MOV.U32 R4, RZ, RZ, R12 ;  /* 0x000000ffff047224 */ /* 0x000fe400078e000c */
[----:B------:R-:W-:Y:S02]  /*2a5e0*/  IMAD.MOV.U32 R3, RZ, RZ, R13 ;  /* 0x000000ffff037224 */ /* 0x000fe400078e000d */
[----:B------:R-:W4:Y:S11]  /*2a5f0*/  LDL.LU.64 R12, [R1+0x20f8] ;  /* 0x0020f800010c7983 */ /* 0x000f360000300a00 */
[----:B------:R-:W-:Y:S07]  /*2a600*/  @!UPT UIADD3 URZ, URZ, URZ, URZ ;  /* 0x0000003f3f3ff290 */ /* 0x000fee000fffe03f */
[----:B------:R3:W-:Y:S01]  /*2a610*/  STL.64 [R1+0x390], R8 ;  /* 0x0003900801007387 */ /* 0x0007e20000100a00 */
[----:B------:R-:W-:Y:S02]  /*2a620*/  STL.64 [R1+0x398], R10 ;  /* 0x0003980a01007387 */ /* 0x000fe40000100a00 */
[----:B---3--:R-:W-:Y:S02]  /*2a630*/  IMAD.MOV.U32 R8, RZ, RZ, R6 ;  /* 0x000000ffff087224 */ /* 0x008fe400078e0006 */
[----:B--2---:R-:W-:-:S05]  /*2a640*/  IMAD.MOV.U32 R9, RZ, RZ, R5 ;  /* 0x000000ffff097224 */ /* 0x004fca00078e0005 */
[----:B------:R-:W-:Y:S01]  /*2a650*/  STL.64 [R1+0x20d8], R8 ;  /* 0x0020d80801007387 */ /* 0x000fe20000100a00 */
[----:B------:R0:W-:Y:S02]  /*2a660*/  STL.64 [R1+0x2078], R20 ;  /* 0x0020781401007387 */ /* 0x0001e40000100a00 */
[----:B0-----:R-:W-:Y:S02]  /*2a670*/  IMAD.MOV.U32 R20, RZ, RZ, R4 ;  /* 0x000000ffff147224 */ /* 0x001fe400078e0004 */
[----:B------:R-:W-:-:S05]  /*2a680*/  IMAD.MOV.U32 R21, RZ, RZ, R3 ;  /* 0x000000ffff157224 */ /* 0x000fca00078e0003 */
[----:B------:R0:W-:Y:S01]  /*2a690*/  STL.64 [R1+0x2090], R20 ;  /* 0x0020901401007387 */ /* 0x0001e20000100a00 */
[----:B------:R-:W2:Y:S02]  /*2a6a0*/  LDL.LU R4, [R1+0x4b0] ;  /* 0x0004b00001047983 */ /* 0x000ea40000300800 */
[----:B------:R-:W2:Y:S02]  /*2a6b0*/  LDL.LU R5, [R1+0x4b4] ;  /* 0x0004b40001057983 */ /* 0x000ea40000300800 */
[----:B------:R-:W2:Y:S01]  /*2a6c0*/  LDL.LU R6, [R1+0x4b8] ;  /* 0x0004b80001067983 */ /* 0x000ea20000300800 */
[----:B------:R-:W2:Y:S01]  /*2a6d0*/  LDL.LU R7, [R1+0x4bc] ;  /* 0x0004bc0001077983 */ /* 0x000ea20000300800 */
[----:B------:R-:W3:Y:S02]  /*2a6e0*/  LDL.LU R8, [R1+0x4a0] ;  /* 0x0004a00001087983 */ /* 0x000ee40000300800 */
[----:B------:R-:W3:Y:S02]  /*2a6f0*/  LDL.LU R9, [R1+0x4a4] ;  /* 0x0004a40001097983 */ /* 0x000ee40000300800 */
[----:B------:R-:W3:Y:S01]  /*2a700*/  LDL.LU R10, [R1+0x4a8] ;  /* 0x0004a800010a7983 */ /* 0x000ee20000300800 */
[----:B------:R-:W3:Y:S01]  /*2a710*/  LDL.LU R11, [R1+0x4ac] ;  /* 0x0004ac00010b7983 */ /* 0x000ee20000300800 */
[----:B0-----:R-:W-:-:S02]  /*2a720*/  IMAD.MOV.U32 R20, RZ, RZ, R2 ;  /* 0x000000ffff147224 */ /* 0x001fc400078e0002 */
[----:B------:R-:W-:-:S05]  /*2a730*/  IMAD.MOV.U32 R21, RZ, RZ, R0 ;  /* 0x000000ffff157224 */ /* 0x000fca00078e0000 */
[----:B------:R0:W-:Y:S04]  /*2a740*/  STL.64 [R1+0x20b8], R20 ;  /* 0x0020b81401007387 */ /* 0x0001e80000100a00 */
        /* <DEDUP_REMOVED lines=37> */
[----:B------:R-:W3:Y:S02]  /*2a9a0*/  LDL.LU.64 R4, [R1+0x20e0] ;  /* 0x0020e00001047983 */ /* 0x000ee40000300a00 */
[C---:B---3--:R-:W-:Y:S11]  /*2a9b0*/  HMMA.16816.F32 R8, R24.reuse, R4, R8 ;  /* 0x000000041808723c */ /* 0x048ff60000001808 */
[----:B------:R-:W-:Y:S11]  /*2a9c0*/  @!UPT UIADD3 URZ, URZ, URZ, URZ ;  /* 0x0000003f3f3ff290 */ /* 0x000ff6000fffe03f */
[----:B------:R-:W-:Y:S01]  /*2a9d0*/  @!UPT UIADD3 URZ, URZ, URZ, URZ ;  /* 0x0000003f3f3ff290 */ /* 0x000fe2000fffe03f */
[----:B------:R0:W-:Y:S01]  /*2a9e0*/  STL.64 [R1+0x360], R8 ;  /* 0x0003600801007387 */ /* 0x0001e20000100a00 */
[----:B------:R1:W-:Y:S03]  /*2a9f0*/  STL.64 [R1+0x368], R10 ;  /* 0x0003680a01007387 */ /* 0x0003e60000100a00 */
[----:B0-----:R-:W1:Y:S02]  /*2aa00*/  LDL.LU.64 R8, [R1+0x20d8] ;  /* 0x0020d80001087983 */ /* 0x001e640000300a00 */
[C---:B-1----:R-:W-:Y:S02]  /*2aa10*/  HMMA.16816.F32 R8, R24.reuse, R8, R20 ;  /* 0x000000081808723c */ /* 0x042fe40000001814 */
[----:B------:R-:W3:Y:S01]  /*2aa20*/  LDL.LU.64 R22, [R1+0x20d0] ;  /* 0x0020d00001167983 */ /* 0x000ee20000300a00 */
[----:B------:R-:W3:Y:S11]  /*2aa30*/  LDL.LU.64 R20, [R1+0x20c8] ;  /* 0x0020c80001147983 */ /* 0x000ef60000300a00 */
[----:B------:R-:W-:Y:S09]  /*2aa40*/  @!UPT UIADD3 URZ, URZ, URZ, URZ ;  /* 0x0000003f3f3ff290 */ /* 0x000ff2000fffe03f */
[----:B------:R0:W-:Y:S01]  /*2aa50*/  STL.64 [R1+0x350], R8 ;  /* 0x0003500801007387 */ /* 0x0001e20000100a00 */
[----:B------:R1:W-:Y:S03]  /*2aa60*/  STL.64 [R1+0x358], R10 ;  /* 0x0003580a01007387 */ /* 0x0003e60000100a00 */
[----:B0-----:R-:W3:Y:S02]  /*2aa70*/  LDL.LU.64 R8, [R1+0x20c0] ;  /* 0x0020c00001087983 */ /* 0x001ee40000300a00 */
[----:B---3--:R-:W-:Y:S02]  /*2aa80*/  HMMA.16816.F32 R24, R24, R8, R20 ;  /* 0x000000081818723c */ /* 0x008fe40000001814 */
[----:B------:R-:W2:Y:S01]  /*2aa90*/  LDL.LU.64 R20, [R1+0x20b8] ;  /* 0x0020b80001147983 */ /* 0x000ea20000300a00 */
[----:B-1----:R-:W2:Y:S02]  /*2aaa0*/  LDL.LU.64 R10, [R1+0x20b0] ;  /* 0x0020b000010a7983 */ /* 0x002ea40000300a00 */
[----:B------:R-:W2:Y:S11]  /*2aab0*/  LDL.LU.64 R8, [R1+0x20a8] ;  /* 0x0020a80001087983 */ /* 0x000eb60000300a00 */
[----:B------:R-:W-:Y:S07]  /*2aac0*/  @!UPT UIADD3 URZ, URZ, URZ, URZ ;  /* 0x0000003f3f3ff290 */ /* 0x000fee000fffe03f */
[----:B------:R0:W-:Y:S01]  /*2aad0*/  STL.64 [R1+0x2a0], R24 ;  /* 0x0002a01801007387 */ /* 0x0001e20000100a00 */
[----:B------:R1:W-:Y:S03]  /*2aae0*/  STL.64 [R1+0x2a8], R26 ;  /* 0x0002a81a01007387 */ /* 0x0003e60000100a00 */
[----:B0-----:R-:W3:Y:S01]  /*2aaf0*/  LDL.LU R24, [R1+0x230] ;  /* 0x0002300001187983 */ /* 0x001ee20000300800 */
[----:B------:R-:W3:Y:S02]  /*2ab00*/  LDL.LU R25, [R1+0x234] ;  /* 0x0002340001197983 */ /* 0x000ee40000300800 */
[----:B-1----:R-:W3:Y:S02]  /*2ab10*/  LDL.LU R26, [R1+0x238] ;  /* 0x00023800011a7983 */ /* 0x002ee40000300800 */
        /* <DEDUP_REMOVED lines=38> */
[----:B------:R-:W0:Y:S04]  /*2ad80*/  LDSM.16.MT88.4 R16, [R28+0x10380] ;  /* 0x010380001c10783b */ /* 0x000e280000004200 */
[----:B0-----:R-:W-:Y:S01]  /*2ad90*/  STL.64 [R1+0x1fa8], R18 ;  /* 0x001fa81201007387 */ /* 0x001fe20000100a00 */
[----:B------:R0:W-:Y:S03]  /*2ada0*/  STL.64 [R1+0x1fa0], R16 ;  /* 0x001fa01001007387 */ /* 0x0001e60000100a00 */
[----:B0-----:R-:W3:Y:S01]  /*2adb0*/  LDL.LU.64 R16, [R1+0x70] ;  /* 0x0000700001107983 */ /* 0x001ee20000300a00 */
[----:B----4-:R-:W-:Y:S02]  /*2adc0*/  STL.64 [R1+0x1fd0], R6 ;  /* 0x001fd00601007387 */ /* 0x010fe40000100a00 */
[----:B------:R0:W-:Y:S01]  /*2add0*/  STL.64 [R1+0x1fc8], R4 ;  /* 0x001fc80401007387 */ /* 0x0001e20000100a00 */
[C---:B--2---:R-:W-:Y:S11]  /*2ade0*/  HMMA.16816.F32 R20, R8.reuse, R4, R20 ;  /* 0x000000040814723c */ /* 0x044ff60000001814 */
[----:B------:R-:W-:Y:S11]  /*2adf0*/  @!UPT UIADD3 URZ, URZ, URZ, URZ ;  /* 0x0000003f3f3ff290 */ /* 0x000ff6000fffe03f */
[----:B------:R-:W-:Y:S01]  /*2ae00*/  @!UPT UIADD3 URZ, URZ, URZ, URZ ;  /* 0x0000003f3f3ff290 */ /* 0x000fe2000fffe03f */
[----:B------:R-:W-:Y:S01]  /*2ae10*/  STL.64 [R1+0x240], R20 ;  /* 0x0002401401007387 */ /* 0x000fe20000100a00 */
[----:B------:R-:W-:Y:S02]  /*2ae20*/  STL.64 [R1+0x248], R22 ;  /* 0x0002481601007387 */ /* 0x000fe40000100a00 */
[----:B------:R-:W1:Y:S04]  /*2ae30*/  LDSM.16.MT88.4 R20, [R28+0x14000] ;  /* 0x014000001c14783b */ /* 0x000e680000004200 */
[----:B0-----:R-:W2:Y:S01]  /*2ae40*/  LDL.LU.64 R4, [R1+0x80] ;  /* 0x0000800001047983 */ /* 0x001ea20000300a00 */
[----:B-1----:R-:W-:Y:S01]  /*2ae50*/  STL.64 [R1+0x1f18], R22 ;  /* 0x001f181601007387 */ /* 0x002fe20000100a00 */
[----:B------:R0:W-:Y:S03]  /*2ae60*/  STL.64 [R1+0x1f10], R20 ;  /* 0x001f101401007387 */ /* 0x0001e60000100a00 */
[----:B0-----:R-:W2:Y:S01]  /*2ae70*/  LDL.LU R20, [R1+0x180] ;  /* 0x0001800001147983 */ /* 0x001ea20000300800 */
[----:B------:R-:W2:Y:S02]  /*2ae80*/  LDL.LU R21, [R1+0x184] ;  /* 0x0001840001157983 */ /* 0x000ea40000300800 */
[----:B------:R-:W2:Y:S02]  /*2ae90*/  LDL.LU R22, [R1+0x188] ;  /* 0x0001880001167983 */ /* 0x000ea40000300800 */
[----:B------:R-:W2:Y:S01]  /*2aea0*/  LDL.LU R23, [R1+0x18c] ;  /* 0x00018c0001177983 */ /* 0x000ea20000300800 */
[C---:B---3--:R-:W-:Y:S01]  /*2aeb0*/  HMMA.16816.F32 R24, R8.reuse, R16, R24 ;  /* 0x000000100818723c */ /* 0x048fe20000001818 */
[----:B------:R-:W-:Y:S11]  /*2aec0*/  STL.64 [R1+0x2028], R16 ;  /* 0x0020281001007387 */ /* 0x000ff60000100a00 */
[----:B------:R-:W-:Y:S11]  /*2aed0*/  @!UPT UIADD3 URZ, URZ, URZ, URZ ;  /* 0x0000003f3f3ff290 */ /* 0x000ff6000fffe03f */
[----:B------:R-:W-:Y:S01]  /*2aee0*/  STL.64 [R1+0x230], R24 ;  /* 0x0002301801007387 */ /* 0x000fe20000100a00 */
[----:B------:R-:W-:Y:S02]  /*2aef0*/  STL.64 [R1+0x238], R26 ;  /* 0x0002381a01007387 */ /* 0x000fe40000100a00 */
[----:B------:R-:W0:Y:S02]  /*2af00*/  LDSM.16.MT88.4 R24, [R28+0x14080] ;  /* 0x014080001c18783b */ /* 0x000e240000004200 */
[----:B0-----:R-:W-:Y:S02]  /*2af10*/  STL.64 [R1+0x1e68], R26 ;  /* 0x001e681a01007387 */ /* 0x001fe40000100a00 */
[----:B------:R0:W-:Y:S01]  /*2af20*/  STL.64 [R1+0x1e60], R24 ;  /* 0x001e601801007387 */ /* 0x0001e20000100a00 */
[----:B--2---:R-:W-:Y:S11]  /*2af30*/  HMMA.16816.F32 R8, R8, R4, R20 ;  /* 0x000000040808723c */ /* 0x004ff60000001814 */
[----:B------:R-:W-:Y:S11]  /*2af40*/  @!UPT UIADD3 URZ, URZ, URZ, URZ ;  /* 0x0000003f3f3ff290 */ /* 0x000ff6000fffe03f */
[----:B------:R-:W-:Y:S01]  /*2af50*/  @!UPT UIADD3 URZ, URZ, URZ, URZ ;  /* 0x0000003f3f3ff290 */ /* 0x000fe2000fffe03f */
[----:B------:R-:W-:Y:S01]  /*2af60*/  STL.64 [R1+0x180], R8 ;  /* 0x0001800801007387 */ /* 0x000fe20000100a00 */
[----:B------:R-:W-:Y:S02]  /*2af70*/  STL.64 [R1+0x188], R10 ;  /* 0x0001880a01007387 */ /* 0x000fe40000100a00 */
[----:B0-----:R-:W2:Y:S02]  /*2af80*/  LDL.LU R24, [R1+0x120] ;  /* 0x0001200001187983 */ /* 0x001ea40000300800 */
[----:B------:R-:W2:Y:S01]  /*2af90*/  LDL.LU R25, [R1+0x124] ;  /* 0x0001240001197983 */ /* 0x000ea20000300800 */
[----:B------:R-:W3:Y:S01]  /*2afa0*/  LDL.LU R26, [R1+0x128] ;  /* 0x00012800011a7983 */ /* 0x000ee20000300800 */
[----:B------:R-:W3:Y:S02]  /*2afb0*/  LDL.LU R27, [R1+0x12c] ;  /* 0x00012c00011b7983 */ /* 0x000ee40000300800 */
[----:B------:R-:W-:Y:S02]  /*2afc0*/  IMAD.MOV.U32 R20, RZ, RZ, R4 ;  /* 0x000000ffff147224 */ /* 0x000fe400078e0004 */
[----:B------:R-:W-:-:S02]  /*2afd0*/  IMAD.MOV.U32 R2, RZ, RZ, R5 ;  /* 0x000000ffff027224 */ /* 0x000fc400078e0005 */
[----:B------:R-:W-:Y:S01]  /*2afe0*/  IMAD.MOV.U32 R3, RZ, RZ, R13 ;  /* 0x000000ffff037224 */ /* 0x000fe200078e000d */
[----:B------:R-:W-:Y:S04]  /*2aff0*/  LDSM.16.MT88.4 R8, [R28+0x14100] ;  /* 0x014100001c08783b */ /* 0x000fe80000004200 */
[----:B------:R-:W0:Y:S04]  /*2b000*/  LDSM.16.MT88.4 R12, [R28+0x10300] ;  /* 0x010300001c0c783b */ /* 0x000e280000004200 */
[----:B---3--:R-:W-:Y:S01]  /*2b010*/  STL.64 [R1+0x1fe0], R26 ;  /* 0x001fe01a01007387 */ /* 0x008fe20000100a00 */
[----:B--2---:R1:W-:Y:S02]  /*2b020*/  STL.64 [R1+0x1fd8], R24 ;  /* 0x001fd81801007387 */ /* 0x0043e40000100a00 */
[----:B------:R-:W2:Y:S02]  /*2b030*/  LDL.LU R4, [R1+0x130] ;  /* 0x0001300001047983 */ /* 0x000ea40000300800 */
[----:B------:R-:W2:Y:S01]  /*2b040*/  LDL.LU R5, [R1+0x134] ;  /* 0x0001340001057983 */ /* 0x000ea20000300800 */
[----:B------:R-:W3:Y:S01]  /*2b050*/  LDL.LU R6, [R1+0x138] ;  /* 0x0001380001067983 */ /* 0x000ee20000300800 */
[----:B------:R-:W3:Y:S03]  /*2b060*/  LDL.LU R7, [R1+0x13c] ;  /* 0x00013c0001077983 */ /* 0x000ee60000300800 */
[----:B---3--:R-:W-:Y:S01]  /*2b070*/  STL.64 [R1+0x1ff0], R6 ;  /* 0x001ff00601007387 */ /* 0x008fe20000100a00 */
[----:B--2---:R-:W-:Y:S02]  /*2b080*/  STL.64 [R1+0x1fe8], R4 ;  /* 0x001fe80401007387 */ /* 0x004fe40000100a00 */
[----:B-1----:R-:W2:Y:S02]  /*2b090*/  LDL R24, [R1] ;  /* 0x0000000001187983 */ /* 0x002ea40000100800 */
[----:B------:R-:W-:-:S02]  /*2b0a0*/  IMAD.MOV.U32 R25, RZ, RZ, R3 ;  /* 0x000000ffff197224 */ /* 0x000fc400078e0003 */
[----:B------:R-:W3:Y:S04]  /*2b0b0*/  LDL.LU R3, [R1+0x2038] ;  /* 0x0020380001037983 */ /* 0x000ee80000300800 */
[----:B--2---:R1:W-:Y:S04]  /*2b0c0*/  STL.64 [R1+0x1ff8], R24 ;  /* 0x001ff81801007387 */ /* 0x0043e80000100a00 */
[----:B-1----:R-:W2:Y:S04]  /*2b0d0*/  LDL.LU.64 R24, [R1+0x10] ;  /* 0x0000100001187983 */ /* 0x002ea80000300a00 */
[----:B--2---:R1:W-:Y:S04]  /*2b0e0*/  STL.64 [R1+0x2010], R24 ;  /* 0x0020101801007387 */ /* 0x0043e80000100a00 */
[----:B-1----:R-:W2:Y:S01]  /*2b0f0*/  LDL.LU R24, [R1+0x160] ;  /* 0x0001600001187983 */ /* 0x002ea20000300800 */
[----:B------:R-:W2:Y:S02]  /*2b100*/  LDL.LU R25, [R1+0x164] ;  /* 0x0001640001197983 */ /* 0x000ea40000300800 */
[----:B------:R-:W4:Y:S02]  /*2b110*/  LDL.LU R26, [R1+0x168] ;  /* 0x00016800011a7983 */ /* 0x000f240000300800 */
[----:B------:R-:W4:Y:S01]  /*2b120*/  LDL.LU R27, [R1+0x16c] ;  /* 0x00016c00011b7983 */ /* 0x000f220000300800 */
[----:B------:R-:W0:Y:S01]  /*2b130*/  LDL.LU R16, [R1+0x170] ;  /* 0x0001700001107983 */ /* 0x000e220000300800 */
[----:B------:R-:W0:Y:S02]  /*2b140*/  LDL.LU R17, [R1+0x174] ;  /* 0x0001740001117983 */ /* 0x000e240000300800 */
[----:B------:R-:W0:Y:S02]  /*2b150*/  LDL.LU R18, [R1+0x178] ;  /* 0x0001780001127983 */ /* 0x000e240000300800 */
[----:B------:R-:W0:Y:S01]  /*2b160*/  LDL.LU R19, [R1+0x17c] ;  /* 0x00017c0001137983 */ /* 0x000e220000300800 */
[----:B----4-:R-:W-:Y:S01]  /*2b170*/  STL.64 [R1+0x2020], R26 ;  /* 0x0020201a01007387 */ /* 0x010fe20000100a00 */
[----:B--2---:R1:W-:Y:S03]  /*2b180*/  STL.64 [R1+0x2018], R24 ;  /* 0x0020181801007387 */ /* 0x0043e60000100a00 */
[----:B-1----:R-:W0:Y:S01]  /*2b190*/  LDL.LU.64 R24, [R1+0x40] ;  /* 0x0000400001187983 */ /* 0x002e220000300a00 */
[----:B------:R-:W2:Y:S02]  /*2b1a0*/  LDL.LU R4, [R1+0x140] ;  /* 0x0001400001047983 */ /* 0x000ea40000300800 */
[----:B------:R-:W2:Y:S02]  /*2b1b0*/  LDL.LU R5, [R1+0x144] ;  /* 0x0001440001057983 */ /* 0x000ea40000300800 */
[----:B------:R-:W4:Y:S01]  /*2b1c0*/  LDL.LU R6, [R1+0x148] ;  /* 0x0001480001067983 */ /* 0x000f220000300800 */
[----:B------:R-:W4:Y:S01]  /*2b1d0*/  LDL.LU R7, [R1+0x14c] ;  /* 0x00014c0001077983 */ /* 0x000f220000300800 */
[----:B------:R-:W-:-:S03]  /*2b1e0*/  IMAD.MOV.U32 R27, RZ, RZ, R20 ;  /* 0x000000ffff1b7224 */ /* 0x000fc600078e0014 */
[----:B----4-:R-:W-:Y:S01]  /*2b1f0*/  STL.64 [R1+0x2008], R6 ;  /* 0x0020080601007387 */ /* 0x010fe20000100a00 */
[----:B--2---:R1:W-:Y:S03]  /*2b200*/  STL.64 [R1+0x2000], R4 ;  /* 0x0020000401007387 */ /* 0x0043e60000100a00 */
        /* <DEDUP_REMOVED lines=8> */
[----:B0-----:R-:W-:Y:S01]  /*2b290*/  HMMA.16816.F32 R16, R12, R24, R16 ;  /* 0x000000180c10723c */ /* 0x001fe20000001810 */
[----:B--2---:R-:W-:Y:S01]  /*2b2a0*/  STL.64 [R1+0x1f28], R22 ;  /* 0x001f281601007387 */ /* 0x004fe20000100a00 */
[----:B----4-:R0:W-:Y:S02]  /*2b2b0*/  STL.64 [R1+0x1f20], R20 ;  /* 0x001f201401007387 */ /* 0x0101e40000100a00 */
[----:B0-----:R-:W-:-:S02]  /*2b2c0*/  IMAD.MOV.U32 R20, RZ, RZ, R29 ;  /* 0x000000ffff147224 */ /* 0x001fc400078e001d */
[----:B------:R-:W-:Y:S01]  /*2b2d0*/  IMAD.MOV.U32 R21, RZ, RZ, R0 ;  /* 0x000000ffff157224 */ /* 0x000fe200078e0000 */
[----:B------:R-:W2:Y:S01]  /*2b2e0*/  LDL.LU R29, [R1+0x2034] ;  /* 0x00203400011d7983 */ /* 0x000ea20000300800 */
[----:B------:R-:W4:Y:S02]  /*2b2f0*/  LDL.LU R0, [R1+0x2030] ;  /* 0x0020300001007983 */ /* 0x000f240000300800 */
[----:B------:R0:W-:Y:S02]  /*2b300*/  STL.64 [R1+0x1e10], R10 ;  /* 0x001e100a01007387 */ /* 0x0001e40000100a00 */
[----:B------:R1:W-:Y:S01]  /*2b310*/  STL.64 [R1+0x1e08], R8 ;  /* 0x001e080801007387 */ /* 0x0003e20000100a00 */
[----:B0-----:R-:W2:Y:S01]  /*2b320*/  LDL R10, [R1+0x88] ;  /* 0x00008800010a7983 */ /* 0x001ea20000100800 */
[----:B---3--:R-:W-:Y:S02]  /*2b330*/  IMAD.MOV.U32 R11, RZ, RZ, R3 ;  /* 0x000000ffff0b7224 */ /* 0x008fe400078e0003 */
[----:B-1----:R-:W-:-:S02]  /*2b340*/  IMAD.MOV.U32 R8, RZ, RZ, R27 ;  /* 0x000000ffff087224 */ /* 0x002fc400078e001b */
[----:B------:R-:W-:Y:S01]  /*2b350*/  IMAD.MOV.U32 R9, RZ, RZ, R2 ;  /* 0x000000ffff097224 */ /* 0x000fe200078e0002 */
[----:B--2---:R-:W-:Y:S04]  /*2b360*/  STL.64 [R1+0x1fb8], R10 ;  /* 0x001fb80a01007387 */ /* 0x004fe80000100a00 */
[----:B------:R0:W-:Y:S02]  /*2b370*/  STL.64 [R1+0x1fb0], R8 ;  /* 0x001fb00801007387 */ /* 0x0001e40000100a00 */
[----:B0-----:R-:W2:Y:S01]  /*2b380*/  LDL.LU.64 R8, [R1+0x30] ;  /* 0x0000300001087983 */ /* 0x001ea20000300a00 */
[----:B------:R0:W-:Y:S02]  /*2b390*/  STL.64 [R1+0x170], R16 ;  /* 0x0001701001007387 */ /* 0x0001e40000100a00 */
[----:B------:R1:W-:Y:S01]  /*2b3a0*/  STL.64 [R1+0x178], R18 ;  /* 0x0001781201007387 */ /* 0x0003e20000100a00 */
[----:B0-----:R-:W3:Y:S01]  /*2b3b0*/  LDL.LU.64 R16, [R1+0x2028] ;  /* 0x0020280001107983 */ /* 0x001ee20000300a00 */
[----:B-1----:R-:W-:-:S02]  /*2b3c0*/  IMAD.MOV.U32 R19, RZ, RZ, R24 ;  /* 0x000000ffff137224 */ /* 0x002fc400078e0018 */
[----:B------:R-:W-:Y:S02]  /*2b3d0*/  IMAD.MOV.U32 R18, RZ, RZ, R25 ;  /* 0x000000ffff127224 */ /* 0x000fe400078e0019 */
[----:B------:R-:W2:Y:S01]  /*2b3e0*/  LDL.LU.64 R26, [R1+0x2020] ;  /* 0x00202000011a7983 */ /* 0x000ea20000300a00 */
[----:B------:R-:W2:Y:S02]  /*2b3f0*/  LDL.LU.64 R24, [R1+0x2018] ;  /* 0x0020180001187983 */ /* 0x000ea40000300a00 */
[C---:B--2---:R-:W-:Y:S11]  /*2b400*/  HMMA.16816.F32 R24, R12.reuse, R8, R24 ;  /* 0x000000080c18723c */ /* 0x044ff60000001818 */
[----:B------:R-:W-:Y:S11]  /*2b410*/  @!UPT UIADD3 URZ, URZ, URZ, URZ ;  /* 0x0000003f3f3ff290 */ /* 0x000ff6000fffe03f */
[----:B------:R-:W-:Y:S01]  /*2b420*/  @!UPT UIADD3 URZ, URZ, URZ, URZ ;  /* 0x0000003f3f3ff290 */ /* 0x000fe2000fffe03f */
[----:B------:R0:W-:Y:S01]  /*2b430*/  STL.64 [R1+0x160], R24 ;  /* 0x0001601801007387 */ /* 0x0001e20000100a00 */
[----:B------:R-:W-:Y:S03]  /*2b440*/  STL.64 [R1+0x168], R26 ;  /* 0x0001681a01007387 */ /* 0x000fe60000100a00 */
[----:B0-----:R-:W2:Y:S01]  /*2b450*/  LDL.LU.64 R24, [R1+0x2010] ;  /* 0x0020100001187983 */ /* 0x001ea20000300a00 */
[----:B------:R-:W-:Y:S02]  /*2b460*/  IMAD.MOV.U32 R23, RZ, RZ, R8 ;  /* 0x000000ffff177224 */ /* 0x000fe400078e0008 */
[----:B------:R-:W-:Y:S02]  /*2b470*/  IMAD.MOV.U32 R22, RZ, RZ, R9 ;  /* 0x000000ffff167224 */ /* 0x000fe400078e0009 */
[----:B------:R-:W3:Y:S01]  /*2b480*/  LDL.LU R8, [R1+0x110] ;  /* 0x0001100001087983 */ /* 0x000ee20000300800 */
[----:B------:R-:W3:Y:S01]  /*2b490*/  LDL.LU R9, [R1+0x114] ;  /* 0x0001140001097983 */ /* 0x000ee20000300800 */
[----:B------:R-:W3:Y:S02]  /*2b4a0*/  LDL.LU R10, [R1+0x118] ;  /* 0x00011800010a7983 */ /* 0x000ee40000300800 */
        /* <DEDUP_REMOVED lines=16> */
[----:B0-----:R-:W3:Y:S01]  /*2b5b0*/  LDL.LU.64 R26, [R1+0x1fe0] ;  /* 0x001fe000011a7983 */ /* 0x001ee20000300a00 */
[----:B------:R-:W3:Y:S01]  /*2b5c0*/  LDL.LU.64 R24, [R1+0x1fd8] ;  /* 0x001fd80001187983 */ /* 0x000ee20000300a00 */
[C---:B--2---:R-:W-:Y:S11]  /*2b5d0*/  HMMA.16816.F32 R4, R12.reuse, R20, R4 ;  /* 0x000000140c04723c */ /* 0x044ff60000001804 */
[----:B------:R-:W-:Y:S11]  /*2b5e0*/  @!UPT UIADD3 URZ, URZ, URZ, URZ ;  /* 0x0000003f3f3ff290 */ /* 0x000ff6000fffe03f */
[----:B------:R-:W-:Y:S01]  /*2b5f0*/  @!UPT UIADD3 URZ, URZ, URZ, URZ ;  /* 0x0000003f3f3ff290 */ /* 0x000fe2000fffe03f */
[----:B------:R-:W-:Y:S01]  /*2b600*/  STL.64 [R1+0x130], R4 ;  /* 0x0001300401007387 */ /* 0x000fe20000100a00 */
[----:B------:R0:W-:Y:S03]  /*2b610*/  STL.64 [R1+0x138], R6 ;  /* 0x0001380601007387 */ /* 0x0001e60000100a00 */
[----:B0-----:R-:W2:Y:S01]  /*2b620*/  LDL.LU.64 R6, [R1+0x1fd0] ;  /* 0x001fd00001067983 */ /* 0x001ea20000300a00 */
[----:B------:R-:W3:Y:S02]  /*2b630*/  LDL.LU.64 R4, [R1+0x1fc8] ;  /* 0x001fc80001047983 */ /* 0x000ee40000300a00 */
        /* <DEDUP_REMOVED lines=8> */
[----:B------:R-:W3:Y:S01]  /*2b6c0*/  LDL.LU R6, [R1+0x228] ;  /* 0x0002280001067983 */ /* 0x000ee20000300800 */
[----:B------:R-:W3:Y:S01]  /*2b6d0*/  LDL.LU R7, [R1+0x22c] ;  /* 0x00022c0001077983 */ /* 0x000ee20000300800 */
[----:B------:R-:W-:Y:S02]  /*2b6e0*/  HMMA.16816.F32 R8, R12, R16, R8 ;  /* 0x000000100c08723c */ /* 0x000fe40000001808 */
[----:B---3--:R-:W-:Y:S01]  /*2b6f0*/  STL.64 [R1+0x1f48], R6 ;  /* 0x001f480601007387 */ /* 0x008fe20000100a00 */
[----:B--2---:R0:W-:Y:S03]  /*2b700*/  STL.64 [R1+0x1f40], R4 ;  /* 0x001f400401007387 */ /* 0x0041e60000100a00 */
[----:B0-----:R-:W2:Y:S01]  /*2b710*/  LDL.LU R4, [R1+0x470] ;  /* 0x0004700001047983 */ /* 0x001ea20000300800 */
[----:B------:R-:W2:Y:S02]  /*2b720*/  LDL.LU R5, [R1+0x474] ;  /* 0x0004740001057983 */ /* 0x000ea40000300800 */
[----:B------:R-:W3:Y:S02]  /*2b730*/  LDL.LU R6, [R1+0x478] ;  /* 0x0004780001067983 */ /* 0x000ee40000300800 */
[----:B------:R-:W3:Y:S01]  /*2b740*/  LDL.LU R7, [R1+0x47c] ;  /* 0x00047c0001077983 */ /* 0x000ee20000300800 */
[----:B------:R-:W2:Y:S01]  /*2b750*/  LDL.LU R24, [R1+0xb0] ;  /* 0x0000b00001187983 */ /* 0x000ea20000300800 */
[----:B------:R-:W4:Y:S02]  /*2b760*/  LDL.LU R25, [R1+0xb4] ;  /* 0x0000b40001197983 */ /* 0x000f240000300800 */
[----:B------:R-:W4:Y:S02]  /*2b770*/  LDL.LU R26, [R1+0xb8] ;  /* 0x0000b800011a7983 */ /* 0x000f240000300800 */
[----:B------:R-:W4:Y:S01]  /*2b780*/  LDL.LU R27, [R1+0xbc] ;  /* 0x0000bc00011b7983 */ /* 0x000f220000300800 */
[----:B---3--:R-:W-:Y:S01]  /*2b790*/  STL.64 [R1+0x1f58], R6 ;  /* 0x001f580601007387 */ /* 0x008fe20000100a00 */
[----:B--2---:R0:W-:Y:S02]  /*2b7a0*/  STL.64 [R1+0x1f50], R4 ;  /* 0x001f500401007387 */ /* 0x0041e40000100a00 */
[----:B0-----:R-:W-:-:S02]  /*2b7b0*/  IMAD.MOV.U32 R4, RZ, RZ, R2 ;  /* 0x000000ffff047224 */ /* 0x001fc400078e0002 */
[----:B------:R-:W-:Y:S01]  /*2b7c0*/  IMAD.MOV.U32 R5, RZ, RZ, R3 ;  /* 0x000000ffff057224 */ /* 0x000fe200078e0003 */
[----:B------:R-:W2:Y:S01]  /*2b7d0*/  LDL.LU R2, [R1+0x1fc4] ;  /* 0x001fc40001027983 */ /* 0x000ea20000300800 */
[----:B------:R-:W3:Y:S03]  /*2b7e0*/  LDL.LU R3, [R1+0x1fc0] ;  /* 0x001fc00001037983 */ /* 0x000ee60000300800 */
[----:B------:R0:W-:Y:S02]  /*2b7f0*/  STL.64 [R1+0x1f70], R4 ;  /* 0x001f700401007387 */ /* 0x0001e40000100a00 */
[----:B0-----:R-:W-:Y:S02]  /*2b800*/  IMAD.MOV.U32 R4, RZ, RZ, R23 ;  /* 0x000000ffff047224 */ /* 0x001fe400078e0017 */
[----:B------:R-:W-:Y:S02]  /*2b810*/  IMAD.MOV.U32 R5, RZ, RZ, R22 ;  /* 0x000000ffff057224 */ /* 0x000fe400078e0016 */
[----:B------:R-:W-:-:S02]  /*2b820*/  IMAD.MOV.U32 R23, RZ, RZ, R16 ;  /* 0x000000ffff177224 */ /* 0x000fc400078e0010 */
[----:B------:R-:W-:Y:S01]  /*2b830*/  IMAD.MOV.U32 R22, RZ, RZ, R17 ;  /* 0x000000ffff167224 */ /* 0x000fe200078e0011 */
[----:B------:R0:W-:Y:S01]  /*2b840*/  STL.64 [R1+0x1f88], R4 ;  /* 0x001f880401007387 */ /* 0x0001e20000100a00 */
[----:B------:R-:W-:Y:S02]  /*2b850*/  STL.64 [R1+0x110], R8 ;  /* 0x0001100801007387 */ /* 0x000fe40000100a00 */
[----:B------:R1:W-:Y:S02]  /*2b860*/  STL.64 [R1+0x118], R10 ;  /* 0x0001180a01007387 */ /* 0x0003e40000100a00 */
[----:B0-----:R-:W-:Y:S02]  /*2b870*/  IMAD.MOV.U32 R4, RZ, RZ, R19 ;  /* 0x000000ffff047224 */ /* 0x001fe400078e0013 */
[----:B------:R-:W-:Y:S01]  /*2b880*/  IMAD.MOV.U32 R5, RZ, RZ, R18 ;  /* 0x000000ffff057224 */ /* 0x000fe200078e0012 */
[----:B-1----:R-:W2:Y:S01]  /*2b890*/  LDL.LU.64 R10, [R1+0x1fb8] ;  /* 0x001fb800010a7983 */ /* 0x002ea20000300a00 */
[----:B------:R-:W4:Y:S02]  /*2b8a0*/  LDL.LU.64 R8, [R1+0x1fb0] ;  /* 0x001fb00001087983 */ /* 0x000f240000300a00 */
[----:B------:R-:W2:Y:S02]  /*2b8b0*/  LDL.LU.64 R18, [R1+0x1fa8] ;  /* 0x001fa80001127983 */ /* 0x000ea40000300a00 */
[----:B------:R-:W2:Y:S01]  /*2b8c0*/  LDL.LU.64 R16, [R1+0x1fa0] ;  /* 0x001fa00001107983 */ /* 0x000ea20000300a00 */
[----:B------:R-:W-:Y:S01]  /*2b8d0*/  STL.64 [R1+0x1f68], R22 ;  /* 0x001f681601007387 */ /* 0x000fe20000100a00 */
        /* <DEDUP_REMOVED lines=16> */
[----:B------:R-:W2:Y:S02]  /*2b9e0*/  LDL.LU R22, [R1+0xa8] ;  /* 0x0000a80001167983 */ /* 0x000ea40000300800 */
[----:B------:R-:W2:Y:S01]  /*2b9f0*/  LDL.LU R23, [R1+0xac] ;  /* 0x0000ac0001177983 */ /* 0x000ea20000300800 */
[----:B------:R-:W4:Y:S11]  /*2ba00*/  LDL.LU R24, [R1+0x330] ;  /* 0x0003300001187983 */ /* 0x000f360000300800 */
[----:B------:R-:W-:Y:S01]  /*2ba10*/  @!UPT UIADD3 URZ, URZ, URZ, URZ ;  /* 0x0000003f3f3ff290 */ /* 0x000fe2000fffe03f */
[----:B------:R0:W-:Y:S02]  /*2ba20*/  STL.64 [R1+0xb0], R12 ;  /* 0x0000b00c01007387 */ /* 0x0001e40000100a00 */
[----:B------:R1:W-:Y:S02]  /*2ba30*/  STL.64 [R1+0xb8], R14 ;  /* 0x0000b80e01007387 */ /* 0x0003e40000100a00 */
[----:B------:R-:W4:Y:S01]  /*2ba40*/  LDL.LU R25, [R1+0x334] ;  /* 0x0003340001197983 */ /* 0x000f220000300800 */
[----:B------:R-:W4:Y:S04]  /*2ba50*/  LDL.LU R26, [R1+0x338] ;  /* 0x00033800011a7983 */ /* 0x000f280000300800 */
[----:B0-----:R-:W3:Y:S01]  /*2ba60*/  LDL.LU.64 R12, [R1] ;  /* 0x00000000010c7983 */ /* 0x001ee20000300a00 */
[----:B-1----:R-:W3:Y:S01]  /*2ba70*/  LDL.64 R14, [R1+0x8] ;  /* 0x00000800010e7983 */ /* 0x002ee20000100a00 */
[C---:B--2---:R-:W-:Y:S02]  /*2ba80*/  HMMA.16816.F32 R4, R16.reuse, R4, R20 ;  /* 0x000000041004723c */ /* 0x044fe40000001814 */
[----:B------:R-:W2:Y:S01]  /*2ba90*/  LDL.LU.64 R22, [R1+0x1f98] ;  /* 0x001f980001167983 */ /* 0x000ea20000300a00 */
[----:B------:R-:W2:Y:S11]  /*2baa0*/  LDL.LU.64 R20, [R1+0x1f90] ;  /* 0x001f900001147983 */ /* 0x000eb60000300a00 */
[----:B------:R-:W-:Y:S09]  /*2bab0*/  @!UPT UIADD3 URZ, URZ, URZ, URZ ;  /* 0x0000003f3f3ff290 */ /* 0x000ff2000fffe03f */
[----:B------:R0:W-:Y:S01]  /*2bac0*/  STL.64 [R1+0xa0], R4 ;  /* 0x0000a00401007387 */ /* 0x0001e20000100a00 */
[----:B------:R2:W-:Y:S03]  /*2bad0*/  STL.64 [R1+0xa8], R6 ;  /* 0x0000a80601007387 */ /* 0x0005e60000100a00 */
[----:B0-----:R-:W2:Y:S02]  /*2bae0*/  LDL.LU.64 R4, [R1+0x1f88] ;  /* 0x001f880001047983 */ /* 0x001ea40000300a00 */
[----:B--2---:R-:W-:Y:S02]  /*2baf0*/  HMMA.16816.F32 R4, R16, R4, R20 ;  /* 0x000000041004723c */ /* 0x004fe40000001814 */
[----:B------:R-:W2:Y:S01]  /*2bb00*/  LDL.LU.64 R22, [R1+0x1f80] ;  /* 0x001f800001167983 */ /* 0x000ea20000300a00 */
[----:B------:R-:W2:Y:S11]  /*2bb10*/  LDL.LU.64 R20, [R1+0x1f78] ;  /* 0x001f780001147983 */ /* 0x000eb60000300a00 */
[----:B------:R-:W-:Y:S09]  /*2bb20*/  @!UPT UIADD3 URZ, URZ, URZ, URZ ;  /* 0x0000003f3f3ff290 */ /* 0x000ff2000fffe03f */
[----:B------:R0:W-:Y:S01]  /*2bb30*/  STL.64 [R1+0x90], R4 ;  /* 0x0000900401007387 */ /* 0x0001e20000100a00 */
[----:B------:R2:W-:Y:S03]  /*2bb40*/  STL [R1+0x98], R6 ;  /* 0x0000980601007387 */ /* 0x0005e60000100800 */
[----:B0-----:R-:W2:Y:S01]  /*2bb50*/  LDL.LU.64 R4, [R1+0x1f70] ;  /* 0x001f700001047983 */ /* 0x001ea20000300a00 */
[----:B---3--:R-:W-:Y:S02]  /*2bb60*/  IMAD.MOV.U32 R27, RZ, RZ, R3 ;  /* 0x000000ffff1b7224 */ /* 0x008fe400078e0003 */
[----:B------:R-:W-:-:S05]  /*2bb70*/  IMAD.MOV.U32 R3, RZ, RZ, R7 ;  /* 0x000000ffff037224 */ /* 0x000fca00078e0007 */
[----:B------:R-:W-:Y:S01]  /*2bb80*/  STL [R1+0x1d80], R3 ;  /* 0x001d800301007387 */ /* 0x000fe20000100800 */
[C---:B--2---:R-:W-:Y:S03]  /*2bb90*/  HMMA.16816.F32 R4, R16.reuse, R4, R20 ;  /* 0x000000041004723c */ /* 0x044fe60000001814 */
[----:B------:R-:W2:Y:S01]  /*2bba0*/  LDL.LU.64 R22, [R1+0x1f68] ;  /* 0x001f680001167983 */ /* 0x000ea20000300a00 */
[----:B------:R-:W3:Y:S11]  /*2bbb0*/  LDL.LU.64 R20, [R1+0x1f60] ;  /* 0x001f600001147983 */ /* 0x000ef60000300a00 */
[----:B------:R-:W-:Y:S08]  /*2bbc0*/  @!UPT UIADD3 URZ, URZ, URZ, URZ ;  /* 0x0000003f3f3ff290 */ /* 0x000ff0000fffe03f */
        /* <DEDUP_REMOVED lines=12> */
[----:B------:R-:W-:Y:S01]  /*2bc90*/  IMAD.MOV.U32 R13, RZ, RZ, R22 ;  /* 0x000000ffff0d7224 */ /* 0x000fe200078e0016 */
[----:B------:R-:W-:Y:S01]  /*2bca0*/  STL.64 [R1+0x1ee0], R14 ;  /* 0x001ee00e01007387 */ /* 0x000fe20000100a00 */
[C---:B---3--:R-:W-:Y:S03]  /*2bcb0*/  HMMA.16816.F32 R20, R16.reuse, R20, R4 ;  /* 0x000000141014723c */ /* 0x048fe60000001804 */
[----:B------:R-:W2:Y:S01]  /*2bcc0*/  LDL.LU.64 R6, [R1+0x1f38] ;  /* 0x001f380001067983 */ /* 0x000ea20000300a00 */
[----:B------:R-:W3:Y:S11]  /*2bcd0*/  LDL.LU.64 R4, [R1+0x1f30] ;  /* 0x001f300001047983 */ /* 0x000ef60000300a00 */
[----:B------:R-:W-:Y:S08]  /*2bce0*/  @!UPT UIADD3 URZ, URZ, URZ, URZ ;  /* 0x0000003f3f3ff290 */ /* 0x000ff0000fffe03f */
        /* <DEDUP_REMOVED lines=8> */
[----:B------:R-:W-:Y:S02]  /*2bd70*/  IMAD.MOV.U32 R4, RZ, RZ, R23 ;  /* 0x000000ffff047224 */ /* 0x000fe400078e0017 */
[----:B------:R0:W-:Y:S02]  /*2bd80*/  STL [R1+0x348], R22 ;  /* 0x0003481601007387 */ /* 0x0001e40000100800 */
[----:B0-----:R-:W3:Y:S01]  /*2bd90*/  LDL.LU.64 R22, [R1+0x1f18] ;  /* 0x001f180001167983 */ /* 0x001ee20000300a00 */
[----:B------:R-:W3:Y:S02]  /*2bda0*/  LDL.LU.64 R20, [R1+0x1f10] ;  /* 0x001f100001147983 */ /* 0x000ee40000300a00 */
[----:B--2---:R-:W-:Y:S02]  /*2bdb0*/  STL.64 [R1+0x1e98], R6 ;  /* 0x001e980601007387 */ /* 0x004fe40000100a00 */
[----:B------:R0:W-:Y:S02]  /*2bdc0*/  STL [R1+0x1e90], R4 ;  /* 0x001e900401007387 */ /* 0x0001e40000100800 */
[----:B0-----:R-:W2:Y:S01]  /*2bdd0*/  LDL.LU R4, [R1+0x2f0] ;  /* 0x0002f00001047983 */ /* 0x001ea20000300800 */
[----:B------:R-:W2:Y:S02]  /*2bde0*/  LDL.LU R5, [R1+0x2f4] ;  /* 0x0002f40001057983 */ /* 0x000ea40000300800 */
[----:B------:R-:W2:Y:S02]  /*2bdf0*/  LDL.LU R6, [R1+0x2f8] ;  /* 0x0002f80001067983 */ /* 0x000ea40000300800 */
[----:B------:R-:W2:Y:S02]  /*2be00*/  LDL.LU R7, [R1+0x2fc] ;  /* 0x0002fc0001077983 */ /* 0x000ea40000300800 */
[----:B--2---:R0:W-:Y:S01]  /*2be10*/  STL.64 [R1+0x1ea8], R6 ;  /* 0x001ea80601007387 */ /* 0x0041e20000100a00 */
[----:B------:R-:W-:Y:S03]  /*2be20*/  STL.64 [R1+0x1ea0], R4 ;  /* 0x001ea00401007387 */ /* 0x000fe60000100a00 */
[----:B0-----:R-:W2:Y:S04]  /*2be30*/  LDL.64 R6, [R1+0x18] ;  /* 0x0000180001067983 */ /* 0x001ea80000100a00 */
[----:B--2---:R0:W-:Y:S04]  /*2be40*/  STL.64 [R1+0x1ec0], R6 ;  /* 0x001ec00601007387 */ /* 0x0041e80000100a00 */
[----:B0-----:R-:W2:Y:S04]  /*2be50*/  LDL R6, [R1+0x38] ;  /* 0x0000380001067983 */ /* 0x001ea80000100800 */
[----:B------:R-:W2:Y:S04]  /*2be60*/  LDL R7, [R1+0x3c] ;  /* 0x00003c0001077983 */ /* 0x000ea80000100800 */
[----:B--2---:R0:W-:Y:S01]  /*2be70*/  STL.64 [R1+0x1ed8], R6 ;  /* 0x001ed80601007387 */ /* 0x0041e20000100a00 */
[----:B------:R-:W2:Y:S02]  /*2be80*/  LDL.LU R4, [R1+0x460] ;  /* 0x0004600001047983 */ /* 0x000ea40000300800 */
[----:B------:R-:W2:Y:S01]  /*2be90*/  LDL.LU R5, [R1+0x464] ;  /* 0x0004640001057983 */ /* 0x000ea20000300800 */
[----:B0-----:R-:W2:Y:S01]  /*2bea0*/  LDL.LU R6, [R1+0x468] ;  /* 0x0004680001067983 */ /* 0x001ea20000300800 */
[----:B------:R-:W2:Y:S02]  /*2beb0*/  LDL.LU R7, [R1+0x46c] ;  /* 0x00046c0001077983 */ /* 0x000ea40000300800 */
[C---:B--2---:R-:W-:Y:S01]  /*2bec0*/  HMMA.16816.F32 R4, R16.reuse, R12, R4 ;  /* 0x0000000c1004723c */ /* 0x044fe20000001804 */
[----:B------:R-:W3:Y:S07]  /*2bed0*/  LDL.LU R12, [R1+0x320] ;  /* 0x00032000010c7983 */ /* 0x000eee0000300800 */
[----:B----4-:R-:W-:Y:S11]  /*2bee0*/  HMMA.16816.F32 R16, R16, R8, R24 ;  /* 0x000000081010723c */ /* 0x010ff60000001818 */
[----:B------:R-:W-:Y:S04]  /*2bef0*/  @!UPT UIADD3 URZ, URZ, URZ, URZ ;  /* 0x0000003f3f3ff290 */ /* 0x000fe8000fffe03f */
[----:B------:R-:W-:Y:S01]  /*2bf00*/  STL.64 [R1+0x460], R4 ;  /* 0x0004600401007387 */ /* 0x000fe20000100a00 */
[----:B------:R0:W-:Y:S02]  /*2bf10*/  STL.64 [R1+0x468], R6 ;  /* 0x0004680601007387 */ /* 0x0001e40000100a00 */
[----:B------:R-:W3:Y:S02]  /*2bf20*/  LDL.LU R13, [R1+0x324] ;  /* 0x00032400010d7983 */ /* 0x000ee40000300800 */
[----:B------:R-:W3:Y:S01]  /*2bf30*/  LDL.LU R14, [R1+0x328] ;  /* 0x00032800010e7983 */ /* 0x000ee20000300800 */
[----:B------:R-:W3:Y:S04]  /*2bf40*/  LDL.LU R15, [R1+0x32c] ;  /* 0x00032c00010f7983 */ /* 0x000ee80000300800 */
[----:B0-----:R-:W3:Y:S01]  /*2bf50*/  LDL.64 R6, [R1+0x48] ;  /* 0x0000480001067983 */ /* 0x001ee20000100a00 */
[----:B------:R-:W2:Y:S02]  /*2bf60*/  LDL.LU R24, [R1+0x210] ;  /* 0x0002100001187983 */ /* 0x000ea40000300800 */
[----:B------:R-:W-:Y:S02]  /*2bf70*/  STL.64 [R1+0x330], R16 ;  /* 0x0003301001007387 */ /* 0x000fe40000100a00 */
[----:B------:R-:W-:-:S02]  /*2bf80*/  IMAD.MOV.U32 R26, RZ, RZ, R0 ;  /* 0x000000ffff1a7224 */ /* 0x000fc400078e0000 */
[----:B------:R-:W-:Y:S01]  /*2bf90*/  IMAD.MOV.U32 R27, RZ, RZ, R29 ;  /* 0x000000ffff1b7224 */ /* 0x000fe200078e001d */
[----:B------:R-:W-:Y:S01]  /*2bfa0*/  STL.64 [R1+0x338], R18 ;  /* 0x0003381201007387 */ /* 0x000fe20000100a00 */
[----:B------:R-:W-:Y:S02]  /*2bfb0*/  IMAD.MOV.U32 R25, RZ, RZ, R2 ;  /* 0x000000ffff197224 */ /* 0x000fe400078e0002 */
[----:B------:R-:W4:Y:S02]  /*2bfc0*/  LDL.LU R2, [R1+0x1f08] ;  /* 0x001f080001027983 */ /* 0x000f240000300800 */
[----:B------:R-:W3:Y:S01]  /*2bfd0*/  LDL.LU R0, [R1+0x1f04] ;  /* 0x001f040001007983 */ /* 0x000ee20000300800 */
[----:B------:R-:W3:Y:S01]  /*2bfe0*/  LDL.LU R29, [R1+0x1f00] ;  /* 0x001f0000011d7983 */ /* 0x000ee20000300800 */
[----:B------:R-:W-:Y:S03]  /*2bff0*/  STL.64 [R1+0x1e78], R26 ;  /* 0x001e781a01007387 */ /* 0x000fe60000100a00 */
[----:B--2---:R0:W-:Y:S04]  /*2c000*/  STL.64 [R1+0x1e70], R24 ;  /* 0x001e701801007387 */ /* 0x0041e80000100a00 */
[----:B0-----:R-:W2:Y:S01]  /*2c010*/  LDL.LU R24, [R1+0x2d0] ;  /* 0x0002d00001187983 */ /* 0x001ea20000300800 */
[----:B------:R-:W2:Y:S02]  /*2c020*/  LDL.LU R25, [R1+0x2d4] ;  /* 0x0002d40001197983 */ /* 0x000ea40000300800 */
[----:B------:R-:W2:Y:S02]  /*2c030*/  LDL.LU R26, [R1+0x2d8] ;  /* 0x0002d800011a7983 */ /* 0x000ea40000300800 */
[----:B------:R-:W2:Y:S02]  /*2c040*/  LDL.LU R27, [R1+0x2dc] ;  /* 0x0002dc00011b7983 */ /* 0x000ea40000300800 */
[----:B--2---:R-:W-:Y:S01]  /*2c050*/  STL.64 [R1+0x1e88], R26 ;  /* 0x001e881a01007387 */ /* 0x004fe20000100a00 */
[----:B------:R3:W-:Y:S02]  /*2c060*/  STL.64 [R1+0x1e80], R24 ;  /* 0x001e801801007387 */ /* 0x0007e40000100a00 */
[----:B---3--:R-:W-:-:S02]  /*2c070*/  IMAD.MOV.U32 R24, RZ, RZ, R29 ;  /* 0x000000ffff187224 */ /* 0x008fc400078e001d */
[----:B------:R-:W-:Y:S01]  /*2c080*/  IMAD.MOV.U32 R25, RZ, RZ, R0 ;  /* 0x000000ffff197224 */ /* 0x000fe200078e0000 */
[----:B------:R-:W2:Y:S01]  /*2c090*/  LDL.LU R29, [R1+0x1efc] ;  /* 0x001efc00011d7983 */ /* 0x000ea20000300800 */
[----:B------:R-:W3:Y:S02]  /*2c0a0*/  LDL.LU R0, [R1+0x1ef8] ;  /* 0x001ef80001007983 */ /* 0x000ee40000300800 */
[----:B----4-:R-:W-:Y:S02]  /*2c0b0*/  IMAD.MOV.U32 R26, RZ, RZ, R2 ;  /* 0x000000ffff1a7224 */ /* 0x010fe400078e0002 */
[----:B------:R-:W4:Y:S01]  /*2c0c0*/  LDL.LU R2, [R1+0x1ef4] ;  /* 0x001ef40001027983 */ /* 0x000f220000300800 */
[----:B------:R-:W2:Y:S01]  /*2c0d0*/  LDL.LU R27, [R1+0x2ec] ;  /* 0x0002ec00011b7983 */ /* 0x000ea20000300800 */
[----:B------:R-:W-:Y:S02]  /*2c0e0*/  HMMA.16816.F32 R12, R20, R6, R12 ;  /* 0x00000006140c723c */ /* 0x000fe4000000180c */
[----:B--2---:R-:W-:Y:S01]  /*2c0f0*/  STL.64 [R1+0x1eb8], R26 ;  /* 0x001eb81a01007387 */ /* 0x004fe20000100a00 */
[----:B------:R0:W-:Y:S03]  /*2c100*/  STL.64 [R1+0x1eb0], R24 ;  /* 0x001eb01801007387 */ /* 0x0001e60000100a00 */
[----:B0-----:R-:W2:Y:S01]  /*2c110*/  LDL.LU R24, [R1+0x300] ;  /* 0x0003000001187983 */ /* 0x001ea20000300800 */
[----:B---3--:R-:W-:-:S02]  /*2c120*/  IMAD.MOV.U32 R26, RZ, RZ, R0 ;  /* 0x000000ffff1a7224 */ /* 0x008fc400078e0000 */
[----:B----4-:R-:W-:Y:S02]  /*2c130*/  IMAD.MOV.U32 R27, RZ, RZ, R2 ;  /* 0x000000ffff1b7224 */ /* 0x010fe400078e0002 */
[----:B------:R-:W-:Y:S02]  /*2c140*/  IMAD.MOV.U32 R25, RZ, RZ, R29 ;  /* 0x000000ffff197224 */ /* 0x000fe400078e001d */
[----:B------:R-:W3:Y:S01]  /*2c150*/  LDL.LU R29, [R1+0x1ef0] ;  /* 0x001ef000011d7983 */ /* 0x000ee20000300800 */
[----:B------:R-:W4:Y:S02]  /*2c160*/  LDL.LU R0, [R1+0x1eec] ;  /* 0x001eec0001007983 */ /* 0x000f240000300800 */
[----:B------:R-:W3:Y:S02]  /*2c170*/  LDL.LU R2, [R1+0x1ee8] ;  /* 0x001ee80001027983 */ /* 0x000ee40000300800 */
[----:B------:R-:W-:Y:S02]  /*2c180*/  STL.64 [R1+0x1ed0], R26 ;  /* 0x001ed01a01007387 */ /* 0x000fe40000100a00 */
[----:B------:R-:W-:Y:S01]  /*2c190*/  IMAD.MOV.U32 R9, RZ, RZ, R7 ;  /* 0x000000ffff097224 */ /* 0x000fe200078e0007 */
[----:B--2---:R0:W-:Y:S04]  /*2c1a0*/  STL.64 [R1+0x1ec8], R24 ;  /* 0x001ec81801007387 */ /* 0x0041e80000100a00 */
[----:B0-----:R-:W2:Y:S01]  /*2c1b0*/  LDL.LU R24, [R1+0x310] ;  /* 0x0003100001187983 */ /* 0x001ea20000300800 */
[----:B------:R-:W2:Y:S02]  /*2c1c0*/  LDL.LU R25, [R1+0x314] ;  /* 0x0003140001197983 */ /* 0x000ea40000300800 */
[----:B------:R-:W2:Y:S02]  /*2c1d0*/  LDL.LU R26, [R1+0x318] ;  /* 0x00031800011a7983 */ /* 0x000ea40000300800 */
[----:B------:R-:W2:Y:S01]  /*2c1e0*/  LDL.64 R18, [R1+0x28] ;  /* 0x0000280001127983 */ /* 0x000ea20000100a00 */
[----:B------:R0:W-:Y:S01]  /*2c1f0*/  STL.64 [R1+0x320], R12 ;  /* 0x0003200c01007387 */ /* 0x0001e20000100a00 */
[----:B------:R1:W-:Y:S02]  /*2c200*/  STL.64 [R1+0x328], R14 ;  /* 0x0003280e01007387 */ /* 0x0003e40000100a00 */
[----:B0-----:R-:W-:Y:S01]  /*2c210*/  IMAD.MOV.U32 R12, RZ, RZ, R6 ;  /* 0x000000ffff0c7224 */ /* 0x001fe200078e0006 */
[----:B-1----:R-:W2:Y:S01]  /*2c220*/  LDL.LU.64 R14, [R1+0x1ee0] ;  /* 0x001ee000010e7983 */ /* 0x002ea20000300a00 */
[----:B------:R-:W2:Y:S02]  /*2c230*/  LDL.LU.64 R6, [R1+0x1ed8] ;  /* 0x001ed80001067983 */ /* 0x000ea40000300a00 */
[----:B---3--:R-:W-:-:S07]  /*2c240*/  IMAD.MOV.U32 R27, RZ, RZ, R29 ;  /* 0x000000ffff1b7224 */ /* 0x008fce00078e001d */
[C---:B--2---:R-:W-:Y:S01]  /*2c250*/  HMMA.16816.F32 R4, R20.reuse, R6, R24 ;  /* 0x000000061404723c */ /* 0x044fe20000001818 */
[----:B------:R-:W2:Y:S01]  /*2c260*/  LDL.LU.64 R26, [R1+0x1ed0] ;  /* 0x001ed000011a7983 */ /* 0x000ea20000300a00 */
[----:B------:R-:W2:Y:S11]  /*2c270*/  LDL.LU.64 R24, [R1+0x1ec8] ;  /* 0x001ec80001187983 */ /* 0x000eb60000300a00 */
[----:B------:R-:W-:Y:S10]  /*2c280*/  @!UPT UIADD3 URZ, URZ, URZ, URZ ;  /* 0x0000003f3f3ff290 */ /* 0x000ff4000fffe03f */
        /* <DEDUP_REMOVED lines=11> */
[----:B------:R-:W3:Y:S02]  /*2c340*/  LDL.LU.64 R6, [R1+0x1ea8] ;  /* 0x001ea80001067983 */ /* 0x000ee40000300a00 */
[----:B------:R-:W3:Y:S02]  /*2c350*/  LDL.LU.64 R4, [R1+0x1ea0] ;  /* 0x001ea00001047983 */ /* 0x000ee40000300a00 */
[C---:B---3--:R-:W-:Y:S08]  /*2c360*/  HMMA.16816.F32 R4, R20.reuse, R14, R4 ;  /* 0x0000000e1404723c */ /* 0x048ff00000001804 */
[----:B--2---:R-:W-:Y:S11]  /*2c370*/  HMMA.16816.F32 R24, R20, R18, R24 ;  /* 0x000000121418723c */ /* 0x004ff60000001818 */
[----:B------:R-:W-:Y:S04]  /*2c380*/  @!UPT UIADD3 URZ, URZ, URZ, URZ ;  /* 0x0000003f3f3ff290 */ /* 0x000fe8000fffe03f */
[----:B------:R0:W-:Y:S01]  /*2c390*/  STL.64 [R1+0x2f0], R4 ;  /* 0x0002f00401007387 */ /* 0x0001e20000100a00 */
[----:B------:R1:W-:Y:S08]  /*2c3a0*/  STL [R1+0x2f8], R6 ;  /* 0x0002f80601007387 */ /* 0x0003f00000100800 */
[----:B------:R-:W-:Y:S02]  /*2c3b0*/  IMAD.MOV.U32 R29, RZ, RZ, R25 ;  /* 0x000000ffff1d7224 */ /* 0x000fe400078e0019 */
[----:B0-----:R-:W-:-:S02]  /*2c3c0*/  IMAD.MOV.U32 R5, RZ, RZ, R7 ;  /* 0x000000ffff057224 */ /* 0x001fc400078e0007 */
[----:B-1----:R-:W2:Y:S01]  /*2c3d0*/  LDL.LU.64 R6, [R1+0x1e98] ;  /* 0x001e980001067983 */ /* 0x002ea20000300a00 */
[----:B------:R-:W3:Y:S02]  /*2c3e0*/  LDL.LU R4, [R1+0x1e90] ;  /* 0x001e900001047983 */ /* 0x000ee40000300800 */
[----:B------:R0:W-:Y:S02]  /*2c3f0*/  STL.64 [R1+0x1e58], R14 ;  /* 0x001e580e01007387 */ /* 0x0001e40000100a00 */
[----:B------:R1:W-:Y:S02]  /*2c400*/  STL [R1+0x2e0], R24 ;  /* 0x0002e01801007387 */ /* 0x0003e40000100800 */
[----:B0-----:R-:W-:Y:S02]  /*2c410*/  IMAD.MOV.U32 R14, RZ, RZ, R2 ;  /* 0x000000ffff0e7224 */ /* 0x001fe400078e0002 */
[----:B----4-:R-:W-:Y:S02]  /*2c420*/  IMAD.MOV.U32 R15, RZ, RZ, R0 ;  /* 0x000000ffff0f7224 */ /* 0x010fe400078e0000 */
[----:B------:R-:W-:-:S02]  /*2c430*/  IMAD.MOV.U32 R2, RZ, RZ, R26 ;  /* 0x000000ffff027224 */ /* 0x000fc400078e001a */
[----:B------:R-:W-:Y:S02]  /*2c440*/  IMAD.MOV.U32 R0, RZ, RZ, R27 ;  /* 0x000000ffff007224 */ /* 0x000fe400078e001b */
[----:B------:R-:W2:Y:S01]  /*2c450*/  LDL.LU.64 R26, [R1+0x1e88] ;  /* 0x001e8800011a7983 */ /* 0x000ea20000300a00 */
[----:B-1----:R-:W2:Y:S02]  /*2c460*/  LDL.LU.64 R24, [R1+0x1e80] ;  /* 0x001e800001187983 */ /* 0x002ea40000300a00 */
[----:B------:R-:W-:Y:S02]  /*2c470*/  STL.64 [R1+0x1e50], R18 ;  /* 0x001e501201007387 */ /* 0x000fe40000100a00 */
[----:B------:R-:W-:Y:S01]  /*2c480*/  STL [R1+0x1d8c], R0 ;  /* 0x001d8c0001007387 */ /* 0x000fe20000100800 */
[----:B------:R-:W-:Y:S01]  /*2c490*/  STL [R1+0x1d88], R2 ;  /* 0x001d880201007387 */ /* 0x000fe20000100800 */
[----:B------:R-:W-:Y:S01]  /*2c4a0*/  STL [R1+0x1d84], R29 ;  /* 0x001d841d01007387 */ /* 0x000fe20000100800 */
[----:B--2---:R-:W-:Y:S11]  /*2c4b0*/  HMMA.16816.F32 R24, R20, R6, R24 ;  /* 0x000000061418723c */ /* 0x004ff60000001818 */
[----:B------:R-:W-:Y:S11]  /*2c4c0*/  @!UPT UIADD3 URZ, URZ, URZ, URZ ;  /* 0x0000003f3f3ff290 */ /* 0x000ff6000fffe03f */
[----:B------:R-:W-:Y:S01]  /*2c4d0*/  @!UPT UIADD3 URZ, URZ, URZ, URZ ;  /* 0x0000003f3f3ff290 */ /* 0x000fe2000fffe03f */
[----:B------:R-:W-:Y:S01]  /*2c4e0*/  STL.64 [R1+0x4a0], R24 ;  /* 0x0004a01801007387 */ /* 0x000fe20000100a00 */
[----:B------:R0:W-:Y:S03]  /*2c4f0*/  STL.64 [R1+0x4a8], R26 ;  /* 0x0004a81a01007387 */ /* 0x0001e60000100a00 */
[----:B0-----:R-:W2:Y:S01]  /*2c500*/  LDL.LU.64 R26, [R1+0x1e78] ;  /* 0x001e7800011a7983 */ /* 0x001ea20000300a00 */
[----:B------:R-:W2:Y:S02]  /*2c510*/  LDL.LU.64 R24, [R1+0x1e70] ;  /* 0x001e700001187983 */ /* 0x000ea40000300a00 */
[----:B------:R-:W-:Y:S02]  /*2c520*/  STL.64 [R1+0x1e48], R6 ;  /* 0x001e480601007387 */ /* 0x000fe40000100a00 */
[----:B---3--:R0:W-:Y:S02]  /*2c530*/  STL.64 [R1+0x1e40], R4 ;  /* 0x001e400401007387 */ /* 0x0081e40000100a00 */
[----:B0-----:R-:W3:Y:S01]  /*2c540*/  LDL.LU R4, [R1+0x2c0] ;  /* 0x0002c00001047983 */ /* 0x001ee20000300800 */
[----:B------:R-:W3:Y:S02]  /*2c550*/  LDL.LU R5, [R1+0x2c4] ;  /* 0x0002c40001057983 */ /* 0x000ee40000300800 */
[----:B------:R-:W3:Y:S02]  /*2c560*/  LDL.LU R6, [R1+0x2c8] ;  /* 0x0002c80001067983 */ /* 0x000ee40000300800 */
[----:B------:R-:W3:Y:S02]  /*2c570*/  LDL.LU R7, [R1+0x2cc] ;  /* 0x0002cc0001077983 */ /* 0x000ee40000300800 */
[----:B------:R-:W-:-:S02]  /*2c580*/  IMAD.MOV.U32 R18, RZ, RZ, R12 ;  /* 0x000000ffff127224 */ /* 0x000fc400078e000c */
[----:B------:R-:W4:Y:S01]  /*2c590*/  LDL.LU R12, [R1+0x1f0] ;  /* 0x0001f000010c7983 */ /* 0x000f220000300800 */
[C---:B---3--:R-:W-:Y:S08]  /*2c5a0*/  HMMA.16816.F32 R4, R20.reuse, R14, R4 ;  /* 0x0000000e1404723c */ /* 0x048ff00000001804 */
[----:B--2---:R-:W-:Y:S11]  /*2c5b0*/  HMMA.16816.F32 R20, R20, R10, R24 ;  /* 0x0000000a1414723c */ /* 0x004ff60000001818 */
[----:B------:R-:W-:Y:S04]  /*2c5c0*/  @!UPT UIADD3 URZ, URZ, URZ, URZ ;  /* 0x0000003f3f3ff290 */ /* 0x000fe8000fffe03f */
[----:B------:R0:W-:Y:S01]  /*2c5d0*/  STL.64 [R1+0x540], R4 ;  /* 0x0005400401007387 */ /* 0x0001e20000100a00 */
[----:B------:R1:W-:Y:S02]  /*2c5e0*/  STL.64 [R1+0x548], R6 ;  /* 0x0005480601007387 */ /* 0x0003e40000100a00 */
[----:B------:R-:W4:Y:S02]  /*2c5f0*/  LDL.LU R13, [R1+0x1f4] ;  /* 0x0001f400010d7983 */ /* 0x000f240000300800 */
[----:B------:R-:W4:Y:S01]  /*2c600*/  LDL.LU R14, [R1+0x1f8] ;  /* 0x0001f800010e7983 */ /* 0x000f220000300800 */
[----:B------:R-:W4:Y:S04]  /*2c610*/  LDL.LU R15, [R1+0x1fc] ;  /* 0x0001fc00010f7983 */ /* 0x000f280000300800 */
[----:B0-----:R-:W2:Y:S01]  /*2c620*/  LDL.LU R4, [R1+0x1e0] ;  /* 0x0001e00001047983 */ /* 0x001ea20000300800 */
[----:B------:R-:W2:Y:S02]  /*2c630*/  LDL.LU R5, [R1+0x1e4] ;  /* 0x0001e40001057983 */ /* 0x000ea40000300800 */
[----:B-1----:R-:W2:Y:S02]  /*2c640*/  LDL.LU R6, [R1+0x1e8] ;  /* 0x0001e80001067983 */ /* 0x002ea40000300800 */
[----:B------:R-:W2:Y:S01]  /*2c650*/  LDL.LU R7, [R1+0x1ec] ;  /* 0x0001ec0001077983 */ /* 0x000ea20000300800 */
[----:B------:R-:W3:Y:S01]  /*2c660*/  LDL.LU.64 R26, [R1+0x1e68] ;  /* 0x001e6800011a7983 */ /* 0x000ee20000300a00 */
[----:B------:R-:W3:Y:S02]  /*2c670*/  LDL.LU.64 R24, [R1+0x1e60] ;  /* 0x001e600001187983 */ /* 0x000ee40000300a00 */
[----:B------:R0:W-:Y:S02]  /*2c680*/  STL.64 [R1+0x210], R20 ;  /* 0x0002101401007387 */ /* 0x0001e40000100a00 */
[----:B------:R1:W-:Y:S01]  /*2c690*/  STL.64 [R1+0x218], R22 ;  /* 0x0002181601007387 */ /* 0x0003e20000100a00 */
[----:B0-----:R-:W3:Y:S01]  /*2c6a0*/  LDL.LU R20, [R1+0x200] ;  /* 0x0002000001147983 */ /* 0x001ee20000300800 */
[----:B------:R-:W3:Y:S02]  /*2c6b0*/  LDL.LU R21, [R1+0x204] ;  /* 0x0002040001157983 */ /* 0x000ee40000300800 */
[----:B-1----:R-:W3:Y:S02]  /*2c6c0*/  LDL.LU R22, [R1+0x208] ;  /* 0x0002080001167983 */ /* 0x002ee40000300800 */
[----:B------:R-:W3:Y:S02]  /*2c6d0*/  LDL.LU R23, [R1+0x20c] ;  /* 0x00020c0001177983 */ /* 0x000ee40000300800 */
[----:B------:R-:W-:Y:S01]  /*2c6e0*/  IMAD.MOV.U32 R19, RZ, RZ, R9 ;  /* 0x000000ffff137224 */ /* 0x000fe200078e0009 */
[----:B------:R0:W-:Y:S04]  /*2c6f0*/  STL.64 [R1+0x1e20], R10 ;  /* 0x001e200a01007387 */ /* 0x0001e80000100a00 */
[----:B0-----:R-:W4:Y:S02]  /*2c700*/  LDL.64 R10, [R1+0x38] ;  /* 0x00003800010a7983 */ /* 0x001f240000100a00 */
[C---:B---3--:R-:W-:Y:S02]  /*2c710*/  HMMA.16816.F32 R16, R24.reuse, R18, R20 ;  /* 0x000000121810723c */ /* 0x048fe40000001814 */
[----:B------:R-:W3:Y:S11]  /*2c720*/  LDL.LU R20, [R1+0x2b0] ;  /* 0x0002b00001147983 */ /* 0x000ef60000300800 */
[----:B------:R-:W-:Y:S10]  /*2c730*/  @!UPT UIADD3 URZ, URZ, URZ, URZ ;  /* 0x0000003f3f3ff290 */ /* 0x000ff4000fffe03f */
        /* <DEDUP_REMOVED lines=9> */
[----:B------:R-:W3:Y:S02]  /*2c7d0*/  LDL.LU R22, [R1+0x198] ;  /* 0x0001980001167983 */ /* 0x000ee40000300800 */
[----:B------:R-:W3:Y:S01]  /*2c7e0*/  LDL.LU R23, [R1+0x19c] ;  /* 0x00019c0001177983 */ /* 0x000ee20000300800 */
[----:B----4-:R-:W-:Y:S01]  /*2c7f0*/  HMMA.16816.F32 R12, R24, R10, R12 ;  /* 0x0000000a180c723c */ /* 0x010fe2000000180c */
        /* <DEDUP_REMOVED lines=8> */
[----:B------:R-:W4:Y:S02]  /*2c880*/  LDL.LU R18, [R1+0x1d8] ;  /* 0x0001d80001127983 */ /* 0x000f240000300800 */
[----:B------:R-:W4:Y:S02]  /*2c890*/  LDL.LU R19, [R1+0x1dc] ;  /* 0x0001dc0001137983 */ /* 0x000f240000300800 */
[----:B------:R-:W-:-:S02]  /*2c8a0*/  IMAD.MOV.U32 R2, RZ, RZ, R10 ;  /* 0x000000ffff027224 */ /* 0x000fc400078e000a */
[----:B------:R-:W-:Y:S01]  /*2c8b0*/  IMAD.MOV.U32 R0, RZ, RZ, R11 ;  /* 0x000000ffff007224 */ /* 0x000fe200078e000b */
[----:B---3--:R-:W-:Y:S01]  /*2c8c0*/  STL.64 [R1+0x1dc8], R22 ;  /* 0x001dc81601007387 */ /* 0x008fe20000100a00 */
[----:B--2---:R-:W-:Y:S02]  /*2c8d0*/  STL.64 [R1+0x1dc0], R20 ;  /* 0x001dc01401007387 */ /* 0x004fe40000100a00 */
[----:B------:R-:W-:Y:S02]  /*2c8e0*/  STL.64 [R1+0x5b0], R12 ;  /* 0x0005b00c01007387 */ /* 0x000fe40000100a00 */
[----:B------:R0:W-:Y:S02]  /*2c8f0*/  STL.64 [R1+0x5b8], R14 ;  /* 0x0005b80e01007387 */ /* 0x0001e40000100a00 */
[----:B0-----:R-:W4:Y:S01]  /*2c900*/  LDL.LU.64 R14, [R1+0x1e58] ;  /* 0x001e5800010e7983 */ /* 0x001f220000300a00 */
[----:B------:R-:W2:Y:S02]  /*2c910*/  LDL.64 R10, [R1+0x78] ;  /* 0x00007800010a7983 */ /* 0x000ea40000100a00 */
[----:B------:R-:W-:-:S02]  /*2c920*/  IMAD.MOV.U32 R22, RZ, RZ, R8 ;  /* 0x000000ffff167224 */ /* 0x000fc400078e0008 */
[----:B------:R-:W-:-:S07]  /*2c930*/  IMAD.MOV.U32 R23, RZ, RZ, R3 ;  /* 0x000000ffff177224 */ /* 0x000fce00078e0003 */
[----:B------:R-:W-:Y:S01]  /*2c940*/  HMMA.16816.F32 R4, R24, R22, R4 ;  /* 0x000000161804723c */ /* 0x000fe20000001804 */
[----:B--2---:R0:W-:Y:S11]  /*2c950*/  STL.64 [R1+0x1e38], R10 ;  /* 0x001e380a01007387 */ /* 0x0041f60000100a00 */
[----:B------:R-:W-:Y:S11]  /*2c960*/  @!UPT UIADD3 URZ, URZ, URZ, URZ ;  /* 0x0000003f3f3ff290 */ /* 0x000ff6000fffe03f */
[----:B------:R1:W-:Y:S02]  /*2c970*/  STL.64 [R1+0x5a0], R4 ;  /* 0x0005a00401007387 */ /* 0x0003e40000100a00 */
[----:B------:R-:W-:Y:S02]  /*2c980*/  STL.64 [R1+0x5a8], R6 ;  /* 0x0005a80601007387 */ /* 0x000fe40000100a00 */
[----:B------:R2:W-:Y:S01]  /*2c990*/  STL.64 [R1+0x1dd8], R22 ;  /* 0x001dd81601007387 */ /* 0x0005e20000100a00 */
[----:B------:R-:W3:Y:S01]  /*2c9a0*/  LDL.LU R8, [R1+0x1b0] ;  /* 0x0001b00001087983 */ /* 0x000ee20000300800 */
[----:B------:R-:W3:Y:S03]  /*2c9b0*/  LDL.LU R9, [R1+0x1b4] ;  /* 0x0001b40001097983 */ /* 0x000ee60000300800 */
[----:B0-----:R-:W3:Y:S01]  /*2c9c0*/  LDL.LU R10, [R1+0x1b8] ;  /* 0x0001b800010a7983 */ /* 0x001ee20000300800 */
[----:B------:R-:W3:Y:S02]  /*2c9d0*/  LDL.LU R11, [R1+0x1bc] ;  /* 0x0001bc00010b7983 */ /* 0x000ee40000300800 */
[----:B-1----:R-:W3:Y:S02]  /*2c9e0*/  LDL.LU R4, [R1+0x1c0] ;  /* 0x0001c00001047983 */ /* 0x002ee40000300800 */
[----:B--2---:R-:W-:-:S02]  /*2c9f0*/  IMAD.MOV.U32 R22, RZ, RZ, R2 ;  /* 0x000000ffff167224 */ /* 0x004fc400078e0002 */
[----:B------:R-:W-:Y:S01]  /*2ca00*/  IMAD.MOV.U32 R23, RZ, RZ, R0 ;  /* 0x000000ffff177224 */ /* 0x000fe200078e0000 */
[----:B------:R-:W3:Y:S01]  /*2ca10*/  LDL.LU R5, [R1+0x1c4] ;  /* 0x0001c40001057983 */ /* 0x000ee20000300800 */
[----:B------:R-:W3:Y:S02]  /*2ca20*/  LDL.LU R6, [R1+0x1c8] ;  /* 0x0001c80001067983 */ /* 0x000ee40000300800 */
[----:B------:R-:W3:Y:S01]  /*2ca30*/  LDL.LU R7, [R1+0x1cc] ;  /* 0x0001cc0001077983 */ /* 0x000ee20000300800 */
[----:B------:R0:W-:Y:S04]  /*2ca40*/  STL.64 [R1+0x1df0], R22 ;  /* 0x001df01601007387 */ /* 0x0001e80000100a00 */
[----:B0-----:R-:W2:Y:S01]  /*2ca50*/  LDL.64 R22, [R1+0x48] ;  /* 0x0000480001167983 */ /* 0x001ea20000100a00 */
[C---:B----4-:R-:W-:Y:S03]  /*2ca60*/  HMMA.16816.F32 R16, R24.reuse, R14, R16 ;  /* 0x0000000e1810723c */ /* 0x050fe60000001810 */
[----:B--2---:R0:W-:Y:S01]  /*2ca70*/  STL.64 [R1+0x1e18], R22 ;  /* 0x001e181601007387 */ /* 0x0041e20000100a00 */
        /* <DEDUP_REMOVED lines=8> */
[----:B------:R-:W2:Y:S02]  /*2cb00*/  LDL.LU R22, [R1+0x1a8] ;  /* 0x0001a80001167983 */ /* 0x000ea40000300800 */
[----:B------:R-:W2:Y:S03]  /*2cb10*/  LDL.LU R23, [R1+0x1ac] ;  /* 0x0001ac0001177983 */ /* 0x000ea60000300800 */
[----:B------:R-:W-:Y:S01]  /*2cb20*/  STL.64 [R1+0x590], R16 ;  /* 0x0005901001007387 */ /* 0x000fe20000100a00 */
[----:B------:R0:W-:Y:S03]  /*2cb30*/  STL.64 [R1+0x598], R18 ;  /* 0x0005981201007387 */ /* 0x0001e60000100a00 */
[----:B0-----:R-:W3:Y:S01]  /*2cb40*/  LDL.LU.64 R18, [R1+0x1e50] ;  /* 0x001e500001127983 */ /* 0x001ee20000300a00 */
[----:B------:R0:W-:Y:S02]  /*2cb50*/  STL.64 [R1+0x1dd0], R14 ;  /* 0x001dd00e01007387 */ /* 0x0001e40000100a00 */
[----:B------:R-:W4:Y:S02]  /*2cb60*/  LDL.LU R12, [R1+0xd0] ;  /* 0x0000d000010c7983 */ /* 0x000f240000300800 */
[----:B------:R-:W4:Y:S01]  /*2cb70*/  LDL.LU R13, [R1+0xd4] ;  /* 0x0000d400010d7983 */ /* 0x000f220000300800 */
[----:B0-----:R-:W2:Y:S01]  /*2cb80*/  LDL.LU R14, [R1+0xd8] ;  /* 0x0000d800010e7983 */ /* 0x001ea20000300800 */
[----:B------:R-:W2:Y:S03]  /*2cb90*/  LDL.LU R15, [R1+0xdc] ;  /* 0x0000dc00010f7983 */ /* 0x000ea60000300800 */
[----:B--2---:R-:W-:Y:S01]  /*2cba0*/  STL.64 [R1+0x1de8], R14 ;  /* 0x001de80e01007387 */ /* 0x004fe20000100a00 */
[----:B----4-:R0:W-:Y:S03]  /*2cbb0*/  STL.64 [R1+0x1de0], R12 ;  /* 0x001de00c01007387 */ /* 0x0101e60000100a00 */
        /* <DEDUP_REMOVED lines=15> */
[----:B------:R-:W4:Y:S01]  /*2ccb0*/  LDL.LU.64 R4, [R1+0x1e40] ;  /* 0x001e400001047983 */ /* 0x000f220000300a00 */
[C---:B---3--:R-:W-:Y:S11]  /*2ccc0*/  HMMA.16816.F32 R8, R24.reuse, R6, R8 ;  /* 0x000000061808723c */ /* 0x048ff60000001808 */
[----:B------:R-:W-:Y:S11]  /*2ccd0*/  @!UPT UIADD3 URZ, URZ, URZ, URZ ;  /* 0x0000003f3f3ff290 */ /* 0x000ff6000fffe03f */
[----:B------:R-:W-:Y:S01]  /*2cce0*/  @!UPT UIADD3 URZ, URZ, URZ, URZ ;  /* 0x0000003f3f3ff290 */ /* 0x000fe2000fffe03f */
[----:B------:R-:W-:Y:S01]  /*2ccf0*/  STL.64 [R1+0x1f0], R8 ;  /* 0x0001f00801007387 */ /* 0x000fe20000100a00 */
[----:B------:R0:W-:Y:S03]  /*2cd00*/  STL.64 [R1+0x1f8], R10 ;  /* 0x0001f80a01007387 */ /* 0x0001e60000100a00 */
        /* <DEDUP_REMOVED lines=9> */
[----:B------:R-:W3:Y:S02]  /*2cda0*/  LDL.LU.64 R10, [R1+0x1e20] ;  /* 0x001e2000010a7983 */ /* 0x000ee40000300a00 */
[----:B---3--:R-:W-:Y:S01]  /*2cdb0*/  HMMA.16816.F32 R24, R24, R10, R20 ;  /* 0x0000000a1818723c */ /* 0x008fe20000001814 */
[----:B------:R-:W2:Y:S01]  /*2cdc0*/  LDL.LU.64 R22, [R1+0x1e18] ;  /* 0x001e180001167983 */ /* 0x000ea20000300a00 */
[----:B------:R-:W2:Y:S02]  /*2cdd0*/  LDL.LU.64 R10, [R1+0x1e10] ;  /* 0x001e1000010a7983 */ /* 0x000ea40000300a00 */
[----:B------:R-:W2:Y:S11]  /*2cde0*/  LDL.LU.64 R8, [R1+0x1e08] ;  /* 0x001e080001087983 */ /* 0x000eb60000300a00 */
[----:B------:R-:W-:Y:S08]  /*2cdf0*/  @!UPT UIADD3 URZ, URZ, URZ, URZ ;  /* 0x0000003f3f3ff290 */ /* 0x000ff0000fffe03f */
[----:B------:R0:W-:Y:S01]  /*2ce00*/  STL.64 [R1+0x530], R24 ;  /* 0x0005301801007387 */ /* 0x0001e20000100a00 */
[----:B------:R-:W-:Y:S01]  /*2ce10*/  STL.64 [R1+0x538], R26 ;  /* 0x0005381a01007387 */ /* 0x000fe20000100a00 */
[C---:B--2---:R-:W-:Y:S01]  /*2ce20*/  HMMA.16816.F32 R12, R8.reuse, R22, R12 ;  /* 0x00000016080c723c */ /* 0x044fe2000000180c */
[----:B0-----:R-:W-:Y:S02]  /*2ce30*/  IMAD.MOV.U32 R25, RZ, RZ, R22 ;  /* 0x000000ffff197224 */ /* 0x001fe400078e0016 */
        /* <DEDUP_REMOVED lines=33> */
[----:B0-----:R-:W3:Y:S01]  /*2d050*/  LDL.LU R12, [R1+0x3e0] ;  /* 0x0003e000010c7983 */ /* 0x001ee20000300800 */
[----:B------:R-:W3:Y:S02]  /*2d060*/  LDL.LU R13, [R1+0x3e4] ;  /* 0x0003e400010d7983 */ /* 0x000ee40000300800 */
[----:B------:R-:W3:Y:S02]  /*2d070*/  LDL.LU R14, [R1+0x3e8] ;  /* 0x0003e800010e7983 */ /* 0x000ee40000300800 */
[----:B------:R-:W3:Y:S01]  /*2d080*/  LDL.LU R15, [R1+0x3ec] ;  /* 0x0003ec00010f7983 */ /* 0x000ee20000300800 */
[----:B--2---:R-:W-:Y:S11]  /*2d090*/  HMMA.16816.F32 R20, R8, R18, R20 ;  /* 0x000000120814723c */ /* 0x004ff60000001814 */
        /* <DEDUP_REMOVED lines=8> */
[----:B------:R-:W-:-:S02]  /*2d120*/  IMAD.MOV.U32 R0, RZ, RZ, R18 ;  /* 0x000000ffff007224 */ /* 0x000fc400078e0012 */
[----:B------:R-:W-:Y:S02]  /*2d130*/  IMAD.MOV.U32 R2, RZ, RZ, R19 ;  /* 0x000000ffff027224 */ /* 0x000fe400078e0013 */
[----:B------:R-:W0:Y:S04]  /*2d140*/  LDSM.16.MT88.4 R16, [R28+0x14200] ;  /* 0x014200001c10783b */ /* 0x000e280000004200 */
[----:B0-----:R0:W-:Y:S01]  /*2d150*/  STL.64 [R1+0x1d20], R18 ;  /* 0x001d201201007387 */ /* 0x0011e20000100a00 */
[----:B------:R-:W-:Y:S02]  /*2d160*/  STL.64 [R1+0x1d18], R16 ;  /* 0x001d181001007387 */ /* 0x000fe40000100a00 */
[----:B------:R-:W-:Y:S02]  /*2d170*/  STL.64 [R1+0x1d40], R6 ;  /* 0x001d400601007387 */ /* 0x000fe40000100a00 */
[----:B----4-:R1:W-:Y:S02]  /*2d180*/  STL.64 [R1+0x1d38], R4 ;  /* 0x001d380401007387 */ /* 0x0103e40000100a00 */
[----:B0-----:R-:W-:-:S02]  /*2d190*/  IMAD.MOV.U32 R18, RZ, RZ, R25 ;  /* 0x000000ffff127224 */ /* 0x001fc400078e0019 */
[----:B------:R-:W-:Y:S02]  /*2d1a0*/  IMAD.MOV.U32 R19, RZ, RZ, R24 ;  /* 0x000000ffff137224 */ /* 0x000fe400078e0018 */
[C---:B---3--:R-:W-:Y:S08]  /*2d1b0*/  HMMA.16816.F32 R24, R8.reuse, R26, R12 ;  /* 0x0000001a0818723c */ /* 0x048ff0000000180c */
[C---:B--2---:R-:W-:Y:S11]  /*2d1c0*/  HMMA.16816.F32 R20, R8.reuse, R6, R20 ;  /* 0x000000060814723c */ /* 0x044ff60000001814 */
[----:B------:R-:W-:Y:S11]  /*2d1d0*/  @!UPT UIADD3 URZ, URZ, URZ, URZ ;  /* 0x0000003f3f3ff290 */ /* 0x000ff6000fffe03f */
[----:B------:R-:W-:Y:S01]  /*2d1e0*/  @!UPT UIADD3 URZ, URZ, URZ, URZ ;  /* 0x0000003f3f3ff290 */ /* 0x000fe2000fffe03f */
[----:B------:R-:W-:Y:S01]  /*2d1f0*/  STL.64 [R1+0x4e0], R20 ;  /* 0x0004e01401007387 */ /* 0x000fe20000100a00 */
[----:B------:R-:W-:Y:S02]  /*2d200*/  STL.64 [R1+0x4e8], R22 ;  /* 0x0004e81601007387 */ /* 0x000fe40000100a00 */
[----:B------:R-:W0:Y:S04]  /*2d210*/  LDSM.16.MT88.4 R20, [R28+0x14280] ;  /* 0x014280001c14783b */ /* 0x000e280000004200 */
[----:B-1----:R-:W2:Y:S01]  /*2d220*/  LDL.LU R4, [R1+0x450] ;  /* 0x0004500001047983 */ /* 0x002ea20000300800 */
[----:B------:R-:W2:Y:S01]  /*2d230*/  LDL.LU R5, [R1+0x454] ;  /* 0x0004540001057983 */ /* 0x000ea20000300800 */
[----:B------:R-:W2:Y:S02]  /*2d240*/  LDL.LU R6, [R1+0x458] ;  /* 0x0004580001067983 */ /* 0x000ea40000300800 */
[----:B------:R-:W2:Y:S01]  /*2d250*/  LDL.LU R7, [R1+0x45c] ;  /* 0x00045c0001077983 */ /* 0x000ea20000300800 */
[----:B0-----:R0:W-:Y:S01]  /*2d260*/  STL.64 [R1+0x1c98], R22 ;  /* 0x001c981601007387 */ /* 0x0011e20000100a00 */
[----:B------:R-:W-:Y:S03]  /*2d270*/  STL.64 [R1+0x1c90], R20 ;  /* 0x001c901401007387 */ /* 0x000fe60000100a00 */
[----:B0-----:R-:W3:Y:S04]  /*2d280*/  LDL R22, [R1+0x88] ;  /* 0x0000880001167983 */ /* 0x001ee80000100800 */
[----:B------:R-:W3:Y:S01]  /*2d290*/  LDL R23, [R1+0x8c] ;  /* 0x00008c0001177983 */ /* 0x000ee20000100800 */
[----:B------:R-:W2:Y:S02]  /*2d2a0*/  LDL.LU.64 R14, [R1+0x1d98] ;  /* 0x001d9800010e7983 */ /* 0x000ea40000300a00 */
[----:B------:R-:W2:Y:S02]  /*2d2b0*/  LDL.LU.64 R12, [R1+0x1d90] ;  /* 0x001d9000010c7983 */ /* 0x000ea40000300a00 */
        /* <DEDUP_REMOVED lines=9> */
[----:B---3--:R-:W-:Y:S01]  /*2d350*/  HMMA.16816.F32 R8, R8, R22, R24 ;  /* 0x000000160808723c */ /* 0x008fe20000001818 */
[----:B------:R-:W3:Y:S11]  /*2d360*/  LDL.LU R24, [R1+0x240] ;  /* 0x0002400001187983 */ /* 0x000ef60000300800 */
[----:B------:R-:W-:Y:S11]  /*2d370*/  @!UPT UIADD3 URZ, URZ, URZ, URZ ;  /* 0x0000003f3f3ff290 */ /* 0x000ff6000fffe03f */
[----:B------:R-:W-:Y:S01]  /*2d380*/  STL.64 [R1+0x470], R8 ;  /* 0x0004700801007387 */ /* 0x000fe20000100a00 */
[----:B------:R-:W-:Y:S02]  /*2d390*/  STL.64 [R1+0x478], R10 ;  /* 0x0004780a01007387 */ /* 0x000fe40000100a00 */
[----:B------:R-:W3:Y:S02]  /*2d3a0*/  LDL.LU R25, [R1+0x244] ;  /* 0x0002440001197983 */ /* 0x000ee40000300800 */
[----:B------:R-:W4:Y:S01]  /*2d3b0*/  LDL.LU R26, [R1+0x248] ;  /* 0x00024800011a7983 */ /* 0x000f220000300800 */
[----:B------:R-:W4:Y:S04]  /*2d3c0*/  LDL.LU R27, [R1+0x24c] ;  /* 0x00024c00011b7983 */ /* 0x000f280000300800 */
[----:B------:R-:W0:Y:S04]  /*2d3d0*/  LDSM.16.MT88.4 R8, [R28+0x14380] ;  /* 0x014380001c08783b */ /* 0x000e280000004200 */
[----:B----4-:R-:W-:Y:S01]  /*2d3e0*/  STL.64 [R1+0x1c38], R26 ;  /* 0x001c381a01007387 */ /* 0x010fe20000100a00 */
[----:B---3--:R1:W-:Y:S03]  /*2d3f0*/  STL.64 [R1+0x1c30], R24 ;  /* 0x001c301801007387 */ /* 0x0083e60000100a00 */
[----:B-1----:R-:W3:Y:S01]  /*2d400*/  LDL.LU R24, [R1+0x260] ;  /* 0x0002600001187983 */ /* 0x002ee20000300800 */
[----:B------:R-:W3:Y:S02]  /*2d410*/  LDL.LU R25, [R1+0x264] ;  /* 0x0002640001197983 */ /* 0x000ee40000300800 */
[----:B------:R-:W4:Y:S02]  /*2d420*/  LDL.LU R26, [R1+0x268] ;  /* 0x00026800011a7983 */ /* 0x000f240000300800 */
[----:B------:R-:W4:Y:S02]  /*2d430*/  LDL.LU R27, [R1+0x26c] ;  /* 0x00026c00011b7983 */ /* 0x000f240000300800 */
[----:B----4-:R1:W-:Y:S01]  /*2d440*/  STL.64 [R1+0x1c48], R26 ;  /* 0x001c481a01007387 */ /* 0x0103e20000100a00 */
[----:B---3--:R-:W-:Y:S03]  /*2d450*/  STL.64 [R1+0x1c40], R24 ;  /* 0x001c401801007387 */ /* 0x008fe60000100a00 */
[----:B-1----:R-:W3:Y:S04]  /*2d460*/  LDL.LU.64 R26, [R1+0x18] ;  /* 0x00001800011a7983 */ /* 0x002ee80000300a00 */
[----:B---3--:R-:W-:Y:S01]  /*2d470*/  STL.64 [R1+0x1d78], R26 ;  /* 0x001d781a01007387 */ /* 0x008fe20000100a00 */
[----:B0-----:R0:W-:Y:S02]  /*2d480*/  STL.64 [R1+0x1b88], R10 ;  /* 0x001b880a01007387 */ /* 0x0011e40000100a00 */
[----:B------:R-:W-:Y:S01]  /*2d490*/  STL.64 [R1+0x1b80], R8 ;  /* 0x001b800801007387 */ /* 0x000fe20000100a00 */
[----:B0-----:R-:W3:Y:S04]  /*2d4a0*/  LDL.LU.64 R10, [R1+0x88] ;  /* 0x00008800010a7983 */ /* 0x001ee80000300a00 */
[----:B---3--:R2:W-:Y:S02]  /*2d4b0*/  STL.64 [R1+0x1d28], R10 ;  /* 0x001d280a01007387 */ /* 0x0085e40000100a00 */
[----:B--2---:R-:W-:Y:S07]  /*2d4c0*/  HMMA.16816.F32 R8, R12, R18, R4 ;  /* 0x000000120c08723c */ /* 0x004fee0000001804 */
[----:B------:R-:W-:-:S02]  /*2d4d0*/  IMAD.MOV.U32 R6, RZ, RZ, R0 ;  /* 0x000000ffff067224 */ /* 0x000fc400078e0000 */
[----:B------:R-:W-:Y:S01]  /*2d4e0*/  IMAD.MOV.U32 R7, RZ, RZ, R2 ;  /* 0x000000ffff077224 */ /* 0x000fe200078e0002 */
[----:B------:R-:W2:Y:S11]  /*2d4f0*/  LDL.LU R0, [R1+0x1d8c] ;  /* 0x001d8c0001007983 */ /* 0x000eb60000300800 */
[----:B------:R-:W-:Y:S02]  /*2d500*/  @!UPT UIADD3 URZ, URZ, URZ, URZ ;  /* 0x0000003f3f3ff290 */ /* 0x000fe4000fffe03f */
[----:B------:R-:W-:Y:S01]  /*2d510*/  STL.64 [R1+0x450], R8 ;  /* 0x0004500801007387 */ /* 0x000fe20000100a00 */
[----:B------:R0:W-:Y:S02]  /*2d520*/  STL.64 [R1+0x458], R10 ;  /* 0x0004580a01007387 */ /* 0x0001e40000100a00 */
[----:B------:R-:W3:Y:S02]  /*2d530*/  LDL.LU R2, [R1+0x1d88] ;  /* 0x001d880001027983 */ /* 0x000ee40000300800 */
[----:B------:R1:W-:Y:S01]  /*2d540*/  STL.64 [R1+0x1d58], R6 ;  /* 0x001d580601007387 */ /* 0x0003e20000100a00 */
[----:B0-----:R-:W4:Y:S01]  /*2d550*/  LDL.LU.64 R10, [R1+0x78] ;  /* 0x00007800010a7983 */ /* 0x001f220000300a00 */
[----:B-1----:R-:W-:Y:S02]  /*2d560*/  IMAD.MOV.U32 R6, RZ, RZ, R29 ;  /* 0x000000ffff067224 */ /* 0x002fe400078e001d */
[----:B------:R-:W-:Y:S01]  /*2d570*/  IMAD.MOV.U32 R7, RZ, RZ, R3 ;  /* 0x000000ffff077224 */ /* 0x000fe200078e0003 */
[----:B----4-:R0:W-:Y:S01]  /*2d580*/  STL.64 [R1+0x1d30], R10 ;  /* 0x001d300a01007387 */ /* 0x0101e20000100a00 */
[----:B------:R-:W4:Y:S02]  /*2d590*/  LDL.LU R8, [R1+0x400] ;  /* 0x0004000001087983 */ /* 0x000f240000300800 */
[----:B------:R-:W4:Y:S01]  /*2d5a0*/  LDL.LU R9, [R1+0x404] ;  /* 0x0004040001097983 */ /* 0x000f220000300800 */
[----:B0-----:R-:W2:Y:S01]  /*2d5b0*/  LDL.LU R10, [R1+0x408] ;  /* 0x00040800010a7983 */ /* 0x001ea20000300800 */
[----:B------:R-:W2:Y:S02]  /*2d5c0*/  LDL.LU R11, [R1+0x40c] ;  /* 0x00040c00010b7983 */ /* 0x000ea40000300800 */
[----:B------:R-:W3:Y:S02]  /*2d5d0*/  LDL.LU R24, [R1+0x440] ;  /* 0x0004400001187983 */ /* 0x000ee40000300800 */
[----:B------:R-:W3:Y:S01]  /*2d5e0*/  LDL.LU R25, [R1+0x444] ;  /* 0x0004440001197983 */ /* 0x000ee20000300800 */
[----:B------:R-:W3:Y:S01]  /*2d5f0*/  LDL.LU R26, [R1+0x448] ;  /* 0x00044800011a7983 */ /* 0x000ee20000300800 */
[----:B------:R-:W3:Y:S02]  /*2d600*/  LDL.LU R27, [R1+0x44c] ;  /* 0x00044c00011b7983 */ /* 0x000ee40000300800 */
[----:B------:R-:W3:Y:S02]  /*2d610*/  LDL.LU R29, [R1+0x1d84] ;  /* 0x001d8400011d7983 */ /* 0x000ee40000300800 */
[----:B------:R-:W3:Y:S01]  /*2d620*/  LDL.LU R3, [R1+0x1d80] ;  /* 0x001d800001037983 */ /* 0x000ee20000300800 */
[----:B------:R0:W-:Y:S01]  /*2d630*/  STL.64 [R1+0x1d70], R6 ;  /* 0x001d700601007387 */ /* 0x0001e20000100a00 */
[----:B------:R-:W3:Y:S02]  /*2d640*/  LDL.LU R4, [R1+0x430] ;  /* 0x0004300001047983 */ /* 0x000ee40000300800 */
[----:B------:R-:W3:Y:S01]  /*2d650*/  LDL.LU R5, [R1+0x434] ;  /* 0x0004340001057983 */ /* 0x000ee20000300800 */
[----:B0-----:R-:W3:Y:S01]  /*2d660*/  LDL.LU R6, [R1+0x438] ;  /* 0x0004380001067983 */ /* 0x001ee20000300800 */
[----:B------:R-:W3:Y:S03]  /*2d670*/  LDL.LU R7, [R1+0x43c] ;  /* 0x00043c0001077983 */ /* 0x000ee60000300800 */
[----:B--2---:R-:W-:Y:S01]  /*2d680*/  STL.64 [R1+0x1d50], R10 ;  /* 0x001d500a01007387 */ /* 0x004fe20000100a00 */
[----:B----4-:R0:W-:Y:S03]  /*2d690*/  STL.64 [R1+0x1d48], R8 ;  /* 0x001d480801007387 */ /* 0x0101e60000100a00 */
        /* <DEDUP_REMOVED lines=8> */
[----:B------:R-:W2:Y:S02]  /*2d720*/  LDL.LU R10, [R1+0x428] ;  /* 0x00042800010a7983 */ /* 0x000ea40000300800 */
[----:B------:R-:W2:Y:S01]  /*2d730*/  LDL.LU R11, [R1+0x42c] ;  /* 0x00042c00010b7983 */ /* 0x000ea20000300800 */
[----:B------:R-:W4:Y:S01]  /*2d740*/  LDL.LU R16, [R1+0x3c0] ;  /* 0x0003c00001107983 */ /* 0x000f220000300800 */
[----:B------:R-:W4:Y:S02]  /*2d750*/  LDL.LU R17, [R1+0x3c4] ;  /* 0x0003c40001117983 */ /* 0x000f240000300800 */
[----:B------:R-:W4:Y:S02]  /*2d760*/  LDL.LU R18, [R1+0x3c8] ;  /* 0x0003c80001127983 */ /* 0x000f240000300800 */
[----:B------:R-:W4:Y:S01]  /*2d770*/  LDL.LU R19, [R1+0x3cc] ;  /* 0x0003cc0001137983 */ /* 0x000f220000300800 */
[----:B------:R-:W2:Y:S01]  /*2d780*/  LDL.LU R20, [R1+0x390] ;  /* 0x0003900001147983 */ /* 0x000ea20000300800 */
[----:B------:R-:W2:Y:S02]  /*2d790*/  LDL.LU R21, [R1+0x394] ;  /* 0x0003940001157983 */ /* 0x000ea40000300800 */
[----:B------:R-:W2:Y:S02]  /*2d7a0*/  LDL.LU R22, [R1+0x398] ;  /* 0x0003980001167983 */ /* 0x000ea40000300800 */
[----:B------:R-:W2:Y:S02]  /*2d7b0*/  LDL.LU R23, [R1+0x39c] ;  /* 0x00039c0001177983 */ /* 0x000ea40000300800 */
[----:B--2---:R0:W-:Y:S01]  /*2d7c0*/  STL.64 [R1+0x1cf0], R22 ;  /* 0x001cf01601007387 */ /* 0x0041e20000100a00 */
[----:B------:R-:W-:Y:S03]  /*2d7d0*/  STL.64 [R1+0x1ce8], R20 ;  /* 0x001ce81401007387 */ /* 0x000fe60000100a00 */
[----:B0-----:R-:W3:Y:S02]  /*2d7e0*/  LDL.64 R22, [R1+0x38] ;  /* 0x0000380001167983 */ /* 0x001ee40000100a00 */
[C---:B---3--:R-:W-:Y:S11]  /*2d7f0*/  HMMA.16816.F32 R24, R12.reuse, R22, R24 ;  /* 0x000000160c18723c */ /* 0x048ff60000001818 */
[----:B------:R-:W-:Y:S11]  /*2d800*/  @!UPT UIADD3 URZ, URZ, URZ, URZ ;  /* 0x0000003f3f3ff290 */ /* 0x000ff6000fffe03f */
[----:B------:R-:W-:Y:S01]  /*2d810*/  @!UPT UIADD3 URZ, URZ, URZ, URZ ;  /* 0x0000003f3f3ff290 */ /* 0x000fe2000fffe03f */
[----:B------:R-:W-:Y:S01]  /*2d820*/  STL.64 [R1+0x440], R24 ;  /* 0x0004401801007387 */ /* 0x000fe20000100a00 */
[----:B------:R0:W-:Y:S03]  /*2d830*/  STL.64 [R1+0x448], R26 ;  /* 0x0004481a01007387 */ /* 0x0001e60000100a00 */
[----:B0-----:R-:W2:Y:S01]  /*2d840*/  LDL.LU.64 R26, [R1+0x1d78] ;  /* 0x001d7800011a7983 */ /* 0x001ea20000300a00 */
[----:B------:R0:W-:Y:S03]  /*2d850*/  STL.64 [R1+0x1d00], R22 ;  /* 0x001d001601007387 */ /* 0x0001e60000100a00 */
[----:B0-----:R-:W3:Y:S01]  /*2d860*/  LDL.64 R22, [R1+0x48] ;  /* 0x0000480001167983 */ /* 0x001ee20000100a00 */
        /* <DEDUP_REMOVED lines=18> */
[----:B------:R-:W3:Y:S01]  /*2d990*/  LDL.LU.64 R10, [R1+0x1d68] ;  /* 0x001d6800010a7983 */ /* 0x000ee20000300a00 */
[----:B------:R-:W3:Y:S10]  /*2d9a0*/  LDL.LU.64 R8, [R1+0x1d60] ;  /* 0x001d600001087983 */ /* 0x000ef40000300a00 */
[----:B------:R-:W-:Y:S02]  /*2d9b0*/  STL.64 [R1+0x420], R4 ;  /* 0x0004200401007387 */ /* 0x000fe40000100a00 */
[----:B------:R0:W-:Y:S02]  /*2d9c0*/  STL.64 [R1+0x428], R6 ;  /* 0x0004280601007387 */ /* 0x0001e40000100a00 */
[----:B0-----:R-:W3:Y:S02]  /*2d9d0*/  LDL.LU.64 R6, [R1+0x1d58] ;  /* 0x001d580001067983 */ /* 0x001ee40000300a00 */
[C---:B---3--:R-:W-:Y:S02]  /*2d9e0*/  HMMA.16816.F32 R4, R12.reuse, R6, R8 ;  /* 0x000000060c04723c */ /* 0x048fe40000001808 */
[----:B------:R-:W3:Y:S01]  /*2d9f0*/  LDL.LU.64 R10, [R1+0x1d50] ;  /* 0x001d5000010a7983 */ /* 0x000ee20000300a00 */
[----:B------:R-:W3:Y:S11]  /*2da00*/  LDL.LU.64 R8, [R1+0x1d48] ;  /* 0x001d480001087983 */ /* 0x000ef60000300a00 */
[----:B------:R-:W-:Y:S09]  /*2da10*/  @!UPT UIADD3 URZ, URZ, URZ, URZ ;  /* 0x0000003f3f3ff290 */ /* 0x000ff2000fffe03f */
[----:B------:R-:W-:Y:S01]  /*2da20*/  STL.64 [R1+0x410], R4 ;  /* 0x0004100401007387 */ /* 0x000fe20000100a00 */
[----:B------:R0:W-:Y:S03]  /*2da30*/  STL.64 [R1+0x418], R6 ;  /* 0x0004180601007387 */ /* 0x0001e60000100a00 */
[----:B0-----:R-:W3:Y:S01]  /*2da40*/  LDL.LU.64 R6, [R1+0x1d40] ;  /* 0x001d400001067983 */ /* 0x001ee20000300a00 */
[----:B------:R-:W2:Y:S01]  /*2da50*/  LDL.LU.64 R4, [R1+0x1d38] ;  /* 0x001d380001047983 */ /* 0x000ea20000300a00 */
[C---:B---3--:R-:W-:Y:S11]  /*2da60*/  HMMA.16816.F32 R8, R12.reuse, R6, R8 ;  /* 0x000000060c08723c */ /* 0x048ff60000001808 */
[----:B------:R-:W-:Y:S11]  /*2da70*/  @!UPT UIADD3 URZ, URZ, URZ, URZ ;  /* 0x0000003f3f3ff290 */ /* 0x000ff6000fffe03f */
[----:B------:R-:W-:Y:S01]  /*2da80*/  @!UPT UIADD3 URZ, URZ, URZ, URZ ;  /* 0x0000003f3f3ff290 */ /* 0x000fe2000fffe03f */
[----:B------:R-:W-:Y:S01]  /*2da90*/  STL.64 [R1+0x3e0], R8 ;  /* 0x0003e00801007387 */ /* 0x000fe20000100a00 */
[----:B------:R0:W-:Y:S03]  /*2daa0*/  STL.64 [R1+0x3e8], R10 ;  /* 0x0003e80a01007387 */ /* 0x0001e60000100a00 */
[----:B0-----:R-:W3:Y:S01]  /*2dab0*/  LDL.LU.64 R10, [R1+0x1d30] ;  /* 0x001d3000010a7983 */ /* 0x001ee20000300a00 */
[----:B------:R-:W-:Y:S02]  /*2dac0*/  STL.64 [R1+0x1cc8], R6 ;  /* 0x001cc80601007387 */ /* 0x000fe40000100a00 */
[----:B--2---:R0:W-:Y:S02]  /*2dad0*/  STL.64 [R1+0x1cc0], R4 ;  /* 0x001cc00401007387 */ /* 0x0041e40000100a00 */
[----:B0-----:R-:W3:Y:S01]  /*2dae0*/  LDL.LU R4, [R1+0x3f0] ;  /* 0x0003f00001047983 */ /* 0x001ee20000300800 */
[----:B------:R-:W3:Y:S02]  /*2daf0*/  LDL.LU R5, [R1+0x3f4] ;  /* 0x0003f40001057983 */ /* 0x000ee40000300800 */
[----:B------:R-:W3:Y:S02]  /*2db00*/  LDL.LU R6, [R1+0x3f8] ;  /* 0x0003f80001067983 */ /* 0x000ee40000300800 */
[----:B------:R-:W3:Y:S02]  /*2db10*/  LDL.LU R7, [R1+0x3fc] ;  /* 0x0003fc0001077983 */ /* 0x000ee40000300800 */
[C---:B---3--:R-:W-:Y:S11]  /*2db20*/  HMMA.16816.F32 R4, R12.reuse, R10, R4 ;  /* 0x0000000a0c04723c */ /* 0x048ff60000001804 */
[----:B------:R-:W-:Y:S11]  /*2db30*/  @!UPT UIADD3 URZ, URZ, URZ, URZ ;  /* 0x0000003f3f3ff290 */ /* 0x000ff6000fffe03f */
[----:B------:R-:W-:Y:S01]  /*2db40*/  @!UPT UIADD3 URZ, URZ, URZ, URZ ;  /* 0x0000003f3f3ff290 */ /* 0x000fe2000fffe03f */
[----:B------:R0:W-:Y:S01]  /*2db50*/  STL.64 [R1+0x3d0], R4 ;  /* 0x0003d00401007387 */ /* 0x0001e20000100a00 */
[----:B------:R1:W-:Y:S02]  /*2db60*/  STL.64 [R1+0x3d8], R6 ;  /* 0x0003d80601007387 */ /* 0x0003e40000100a00 */
[----:B0-----:R-:W-:Y:S02]  /*2db70*/  IMAD.MOV.U32 R5, RZ, RZ, R10 ;  /* 0x000000ffff057224 */ /* 0x001fe400078e000a */
[----:B------:R-:W-:Y:S02]  /*2db80*/  IMAD.MOV.U32 R4, RZ, RZ, R11 ;  /* 0x000000ffff047224 */ /* 0x000fe400078e000b */
[----:B------:R-:W4:Y:S02]  /*2db90*/  LDL.LU.64 R10, [R1+0x1d28] ;  /* 0x001d2800010a7983 */ /* 0x000f240000300a00 */
[----:B----4-:R-:W-:Y:S02]  /*2dba0*/  HMMA.16816.F32 R12, R12, R10, R16 ;  /* 0x0000000a0c0c723c */ /* 0x010fe40000001810 */
[----:B------:R-:W2:Y:S01]  /*2dbb0*/  LDL.LU.64 R18, [R1+0x1d20] ;  /* 0x001d200001127983 */ /* 0x000ea20000300a00 */
[----:B------:R-:W2:Y:S02]  /*2dbc0*/  LDL.LU.64 R16, [R1+0x1d18] ;  /* 0x001d180001107983 */ /* 0x000ea40000300a00 */
[----:B------:R-:W-:Y:S02]  /*2dbd0*/  STL.64 [R1+0x1ce0], R10 ;  /* 0x001ce00a01007387 */ /* 0x000fe40000100a00 */
[----:B-1----:R-:W3:Y:S11]  /*2dbe0*/  LDL.64 R6, [R1+0x28] ;  /* 0x0000280001067983 */ /* 0x002ef60000100a00 */
[----:B------:R-:W-:Y:S05]  /*2dbf0*/  @!UPT UIADD3 URZ, URZ, URZ, URZ ;  /* 0x0000003f3f3ff290 */ /* 0x000fea000fffe03f */
[----:B------:R-:W-:Y:S01]  /*2dc00*/  STL.64 [R1+0x3c0], R12 ;  /* 0x0003c00c01007387 */ /* 0x000fe20000100a00 */
[----:B------:R0:W-:Y:S02]  /*2dc10*/  STL.64 [R1+0x3c8], R14 ;  /* 0x0003c80e01007387 */ /* 0x0001e40000100a00 */
[----:B0-----:R-:W-:Y:S02]  /*2dc20*/  IMAD.MOV.U32 R14, RZ, RZ, R5 ;  /* 0x000000ffff0e7224 */ /* 0x001fe400078e0005 */
[----:B------:R-:W-:Y:S02]  /*2dc30*/  IMAD.MOV.U32 R15, RZ, RZ, R4 ;  /* 0x000000ffff0f7224 */ /* 0x000fe400078e0004 */
[----:B------:R-:W-:Y:S02]  /*2dc40*/  IMAD.MOV.U32 R5, RZ, RZ, R22 ;  /* 0x000000ffff057224 */ /* 0x000fe400078e0016 */
[----:B------:R-:W-:Y:S01]  /*2dc50*/  IMAD.MOV.U32 R4, RZ, RZ, R23 ;  /* 0x000000ffff047224 */ /* 0x000fe200078e0017 */
[C---:B--2---:R-:W-:Y:S01]  /*2dc60*/  HMMA.16816.F32 R24, R16.reuse, R22, R24 ;  /* 0x000000161018723c */ /* 0x044fe20000001818 */
[----:B---3--:R0:W-:Y:S01]  /*2dc70*/  STL.64 [R1+0x1cd8], R6 ;  /* 0x001cd80601007387 */ /* 0x0081e20000100a00 */
[----:B------:R-:W2:Y:S02]  /*2dc80*/  LDL.LU R8, [R1+0x380] ;  /* 0x0003800001087983 */ /* 0x000ea40000300800 */
[----:B------:R-:W2:Y:S02]  /*2dc90*/  LDL.LU R9, [R1+0x384] ;  /* 0x0003840001097983 */ /* 0x000ea40000300800 */
[----:B------:R-:W2:Y:S01]  /*2dca0*/  LDL.LU R10, [R1+0x388] ;  /* 0x00038800010a7983 */ /* 0x000ea20000300800 */
[----:B------:R-:W2:Y:S04]  /*2dcb0*/  LDL.LU R11, [R1+0x38c] ;  /* 0x00038c00010b7983 */ /* 0x000ea80000300800 */
[----:B0-----:R-:W2:Y:S01]  /*2dcc0*/  LDL.LU.64 R6, [R1+0x8] ;  /* 0x0000080001067983 */ /* 0x001ea20000300a00 */
[----:B------:R0:W-:Y:S02]  /*2dcd0*/  STL.64 [R1+0x1cd0], R14 ;  /* 0x001cd00e01007387 */ /* 0x0001e40000100a00 */
[----:B------:R-:W3:Y:S02]  /*2dce0*/  LDL.LU R12, [R1+0x370] ;  /* 0x00037000010c7983 */ /* 0x000ee40000300800 */
[----:B------:R-:W3:Y:S01]  /*2dcf0*/  LDL.LU R13, [R1+0x374] ;  /* 0x00037400010d7983 */ /* 0x000ee20000300800 */
[----:B0-----:R-:W3:Y:S01]  /*2dd00*/  LDL.LU R14, [R1+0x378] ;  /* 0x00037800010e7983 */ /* 0x001ee20000300800 */
[----:B------:R-:W3:Y:S05]  /*2dd10*/  LDL.LU R15, [R1+0x37c] ;  /* 0x00037c00010f7983 */ /* 0x000eea0000300800 */
[----:B------:R-:W-:Y:S02]  /*2dd20*/  STL.64 [R1+0x3b0], R24 ;  /* 0x0003b01801007387 */ /* 0x000fe40000100a00 */
[----:B------:R0:W-:Y:S02]  /*2dd30*/  STL.64 [R1+0x3b8], R26 ;  /* 0x0003b81a01007387 */ /* 0x0001e40000100a00 */
[----:B0-----:R-:W4:Y:S01]  /*2dd40*/  LDL.LU.64 R26, [R1+0x1d10] ;  /* 0x001d1000011a7983 */ /* 0x001f220000300a00 */
[----:B------:R-:W4:Y:S02]  /*2dd50*/  LDL.LU.64 R24, [R1+0x1d08] ;  /* 0x001d080001187983 */ /* 0x000f240000300a00 */
[----:B------:R-:W4:Y:S02]  /*2dd60*/  LDL.LU.64 R22, [R1+0x1d00] ;  /* 0x001d000001167983 */ /* 0x000f240000300a00 */
[C---:B----4-:R-:W-:Y:S11]  /*2dd70*/  HMMA.16816.F32 R24, R16.reuse, R22, R24 ;  /* 0x000000161018723c */ /* 0x050ff60000001818 */
[----:B------:R-:W-:Y:S11]  /*2dd80*/  @!UPT UIADD3 URZ, URZ, URZ, URZ ;  /* 0x0000003f3f3ff290 */ /* 0x000ff6000fffe03f */
[----:B------:R-:W-:Y:S01]  /*2dd90*/  @!UPT UIADD3 URZ, URZ, URZ, URZ ;  /* 0x0000003f3f3ff290 */ /* 0x000fe2000fffe03f */
[----:B------:R0:W-:Y:S01]  /*2dda0*/  STL.64 [R1+0x3a0], R24 ;  /* 0x0003a01801007387 */ /* 0x0001e20000100a00 */
[----:B------:R1:W-:Y:S02]  /*2ddb0*/  STL.64 [R1+0x3a8], R26 ;  /* 0x0003a81a01007387 */ /* 0x0003e40000100a00 */
[----:B0-----:R-:W-:Y:S01]  /*2ddc0*/  IMAD.MOV.U32 R25, RZ, RZ, R22 ;  /* 0x000000ffff197224 */ /* 0x001fe200078e0016 */
[----:B-1----:R-:W4:Y:S01]  /*2ddd0*/  LDL.LU.64 R26, [R1+0x1cf8] ;  /* 0x001cf800011a7983 */ /* 0x002f220000300a00 */
[----:B------:R-:W-:Y:S02]  /*2dde0*/  IMAD.MOV.U32 R24, RZ, RZ, R23 ;  /* 0x000000ffff187224 */ /* 0x000fe400078e0017 */
[----:B------:R-:W4:Y:S02]  /*2ddf0*/  LDL.LU.64 R22, [R1+0x1cf0] ;  /* 0x001cf00001167983 */ /* 0x000f240000300a00 */
[----:B------:R-:W4:Y:S02]  /*2de00*/  LDL.LU.64 R20, [R1+0x1ce8] ;  /* 0x001ce80001147983 */ /* 0x000f240000300a00 */
[C---:B----4-:R-:W-:Y:S11]  /*2de10*/  HMMA.16816.F32 R20, R16.reuse, R26, R20 ;  /* 0x0000001a1014723c */ /* 0x050ff60000001814 */
[----:B------:R-:W-:Y:S11]  /*2de20*/  @!UPT UIADD3 URZ, URZ, URZ, URZ ;  /* 0x0000003f3f3ff290 */ /* 0x000ff6000fffe03f */
[----:B------:R-:W-:Y:S01]  /*2de30*/  @!UPT UIADD3 URZ, URZ, URZ, URZ ;  /* 0x0000003f3f3ff290 */ /* 0x000fe2000fffe03f */
[----:B------:R0:W-:Y:S01]  /*2de40*/  STL.64 [R1+0x390], R20 ;  /* 0x0003901401007387 */ /* 0x0001e20000100a00 */
[----:B------:R1:W-:Y:S03]  /*2de50*/  STL.64 [R1+0x398], R22 ;  /* 0x0003981601007387 */ /* 0x0003e60000100a00 */
[----:B0-----:R-:W4:Y:S01]  /*2de60*/  LDL.LU R20, [R1+0x2a0] ;  /* 0x0002a00001147983 */ /* 0x001f220000300800 */
[----:B------:R-:W4:Y:S02]  /*2de70*/  LDL.LU R21, [R1+0x2a4] ;  /* 0x0002a40001157983 */ /* 0x000f240000300800 */
[----:B-1----:R-:W3:Y:S02]  /*2de80*/  LDL.LU R22, [R1+0x2a8] ;  /* 0x0002a80001167983 */ /* 0x002ee40000300800 */
[----:B------:R-:W3:Y:S01]  /*2de90*/  LDL.LU R23, [R1+0x2ac] ;  /* 0x0002ac0001177983 */ /* 0x000ee20000300800 */
[----:B--2---:R-:W-:Y:S01]  /*2dea0*/  HMMA.16816.F32 R8, R16, R6, R8 ;  /* 0x000000061008723c */ /* 0x004fe20000001808 */
[----:B---3--:R-:W-:Y:S01]  /*2deb0*/  STL.64 [R1+0x1ca8], R22 ;  /* 0x001ca81601007387 */ /* 0x008fe20000100a00 */
[----:B----4-:R0:W-:Y:S03]  /*2dec0*/  STL.64 [R1+0x1ca0], R20 ;  /* 0x001ca01401007387 */ /* 0x0101e60000100a00 */
        /* <DEDUP_REMOVED lines=9> */
[----:B------:R-:W2:Y:S01]  /*2df60*/  LDL.LU R23, [R1+0x36c] ;  /* 0x00036c0001177983 */ /* 0x000ea20000300800 */
[----:B------:R0:W-:Y:S02]  /*2df70*/  STL.64 [R1+0x1c60], R26 ;  /* 0x001c601a01007387 */ /* 0x0001e40000100a00 */
[----:B0-----:R-:W-:-:S02]  /*2df80*/  IMAD.MOV.U32 R26, RZ, RZ, R25 ;  /* 0x000000ffff1a7224 */ /* 0x001fc400078e0019 */
[----:B------:R-:W-:-:S05]  /*2df90*/  IMAD.MOV.U32 R27, RZ, RZ, R24 ;  /* 0x000000ffff1b7224 */ /* 0x000fca00078e0018 */
[----:B------:R-:W-:Y:S01]  /*2dfa0*/  STL.64 [R1+0x1c78], R26 ;  /* 0x001c781a01007387 */ /* 0x000fe20000100a00 */
[----:B------:R0:W-:Y:S02]  /*2dfb0*/  STL.64 [R1+0x2d0], R8 ;  /* 0x0002d00801007387 */ /* 0x0001e40000100a00 */
[----:B------:R1:W-:Y:S02]  /*2dfc0*/  STL.64 [R1+0x2d8], R10 ;  /* 0x0002d80a01007387 */ /* 0x0003e40000100a00 */
[----:B0-----:R-:W-:Y:S01]  /*2dfd0*/  IMAD.MOV.U32 R9, RZ, RZ, R6 ;  /* 0x000000ffff097224 */ /* 0x001fe200078e0006 */
[----:B-1----:R-:W3:Y:S01]  /*2dfe0*/  LDL.LU.64 R10, [R1+0x1ce0] ;  /* 0x001ce000010a7983 */ /* 0x002ee20000300a00 */
[----:B------:R-:W-:Y:S02]  /*2dff0*/  IMAD.MOV.U32 R8, RZ, RZ, R7 ;  /* 0x000000ffff087224 */ /* 0x000fe400078e0007 */
[----:B------:R-:W4:Y:S02]  /*2e000*/  LDL.LU.64 R6, [R1+0x1cd8] ;  /* 0x001cd80001067983 */ /* 0x000f240000300a00 */
[----:B------:R-:W-:-:S02]  /*2e010*/  IMAD.MOV.U32 R26, RZ, RZ, R5 ;  /* 0x000000ffff1a7224 */ /* 0x000fc400078e0005 */
[----:B------:R-:W-:Y:S01]  /*2e020*/  IMAD.MOV.U32 R27, RZ, RZ, R4 ;  /* 0x000000ffff1b7224 */ /* 0x000fe200078e0004 */
        /* <DEDUP_REMOVED lines=8> */
[----:B------:R-:W2:Y:S02]  /*2e0b0*/  LDL.LU.64 R6, [R1+0x1cc8] ;  /* 0x001cc80001067983 */ /* 0x000ea40000300a00 */
[----:B------:R-:W3:Y:S01]  /*2e0c0*/  LDL.LU.64 R4, [R1+0x1cc0] ;  /* 0x001cc00001047983 */ /* 0x000ee20000300a00 */
[C---:B--2---:R-:W-:Y:S11]  /*2e0d0*/  HMMA.16816.F32 R20, R16.reuse, R6, R20 ;  /* 0x000000061014723c */ /* 0x044ff60000001814 */
[----:B------:R-:W-:Y:S11]  /*2e0e0*/  @!UPT UIADD3 URZ, URZ, URZ, URZ ;  /* 0x0000003f3f3ff290 */ /* 0x000ff6000fffe03f */
[----:B------:R-:W-:Y:S01]  /*2e0f0*/  @!UPT UIADD3 URZ, URZ, URZ, URZ ;  /* 0x0000003f3f3ff290 */ /* 0x000fe2000fffe03f */
[----:B------:R-:W-:Y:S01]  /*2e100*/  STL.64 [R1+0x2b0], R20 ;  /* 0x0002b01401007387 */ /* 0x000fe20000100a00 */
[----:B------:R0:W-:Y:S03]  /*2e110*/  STL.64 [R1+0x2b8], R22 ;  /* 0x0002b81601007387 */ /* 0x0001e60000100a00 */
[----:B0-----:R-:W4:Y:S01]  /*2e120*/  LDL.LU.64 R22, [R1+0x1cb8] ;  /* 0x001cb80001167983 */ /* 0x001f220000300a00 */
[----:B------:R-:W4:Y:S02]  /*2e130*/  LDL.LU.64 R20, [R1+0x1cb0] ;  /* 0x001cb00001147983 */ /* 0x000f240000300a00 */
[----:B------:R-:W-:Y:S02]  /*2e140*/  STL.64 [R1+0x1c58], R6 ;  /* 0x001c580601007387 */ /* 0x000fe40000100a00 */
[----:B---3--:R0:W-:Y:S02]  /*2e150*/  STL.64 [R1+0x1c50], R4 ;  /* 0x001c500401007387 */ /* 0x0081e40000100a00 */
        /* <DEDUP_REMOVED lines=9> */
[----:B------:R-:W3:Y:S01]  /*2e1f0*/  LDL.LU R7, [R1+0x28c] ;  /* 0x00028c0001077983 */ /* 0x000ee20000300800 */
[C---:B----4-:R-:W-:Y:S01]  /*2e200*/  HMMA.16816.F32 R20, R16.reuse, R14, R20 ;  /* 0x0000000e1014723c */ /* 0x050fe20000001814 */
[----:B---3--:R-:W-:Y:S01]  /*2e210*/  STL.64 [R1+0x1c88], R6 ;  /* 0x001c880601007387 */ /* 0x008fe20000100a00 */
        /* <DEDUP_REMOVED lines=9> */
[----:B------:R-:W3:Y:S02]  /*2e2b0*/  LDL.LU.64 R20, [R1+0x1ca0] ;  /* 0x001ca00001147983 */ /* 0x000ee40000300a00 */
[----:B---3--:R-:W-:Y:S01]  /*2e2c0*/  HMMA.16816.F32 R16, R16, R10, R20 ;  /* 0x0000000a1010723c */ /* 0x008fe20000001814 */
[----:B------:R-:W2:Y:S01]  /*2e2d0*/  LDL.LU.64 R22, [R1+0x1c98] ;  /* 0x001c980001167983 */ /* 0x000ea20000300a00 */
[----:B------:R-:W2:Y:S11]  /*2e2e0*/  LDL.LU.64 R20, [R1+0x1c90] ;  /* 0x001c900001147983 */ /* 0x000eb60000300a00 */
[----:B------:R-:W-:Y:S10]  /*2e2f0*/  @!UPT UIADD3 URZ, URZ, URZ, URZ ;  /* 0x0000003f3f3ff290 */ /* 0x000ff4000fffe03f */
[----:B------:R-:W-:Y:S01]  /*2e300*/  STL.64 [R1+0x1a0], R16 ;  /* 0x0001a01001007387 */ /* 0x000fe20000100a00 */
[----:B------:R-:W-:Y:S01]  /*2e310*/  STL.64 [R1+0x1a8], R18 ;  /* 0x0001a81201007387 */ /* 0x000fe20000100a00 */
        /* <DEDUP_REMOVED lines=14> */
[----:B------:R-:W-:Y:S02]  /*2e400*/  IMAD.MOV.U32 R18, RZ, RZ, R9 ;  /* 0x000000ffff127224 */ /* 0x000fe400078e0009 */
        /* <DEDUP_REMOVED lines=8> */
[----:B------:R-:W3:Y:S02]  /*2e490*/  LDL.LU.64 R4, [R1+0x1c50] ;  /* 0x001c500001047983 */ /* 0x000ee40000300a00 */
[----:B------:R-:W4:Y:S02]  /*2e4a0*/  LDL.LU.64 R26, [R1+0x1c48] ;  /* 0x001c4800011a7983 */ /* 0x000f240000300a00 */
[----:B------:R-:W4:Y:S01]  /*2e4b0*/  LDL.LU.64 R24, [R1+0x1c40] ;  /* 0x001c400001187983 */ /* 0x000f220000300a00 */
[----:B------:R-:W-:Y:S01]  /*2e4c0*/  STL.64 [R1+0x1c28], R10 ;  /* 0x001c280a01007387 */ /* 0x000fe20000100a00 */
[----:B------:R-:W-:Y:S01]  /*2e4d0*/  STL.64 [R1+0x1c20], R8 ;  /* 0x001c200801007387 */ /* 0x000fe20000100a00 */
[----:B----4-:R-:W-:Y:S11]  /*2e4e0*/  HMMA.16816.F32 R24, R20, R18, R24 ;  /* 0x000000121418723c */ /* 0x010ff60000001818 */
[----:B------:R-:W-:Y:S11]  /*2e4f0*/  @!UPT UIADD3 URZ, URZ, URZ, URZ ;  /* 0x0000003f3f3ff290 */ /* 0x000ff6000fffe03f */
[----:B------:R-:W-:Y:S01]  /*2e500*/  @!UPT UIADD3 URZ, URZ, URZ, URZ ;  /* 0x0000003f3f3ff290 */ /* 0x000fe2000fffe03f */
[----:B------:R-:W-:Y:S01]  /*2e510*/  STL.64 [R1+0xd0], R24 ;  /* 0x0000d01801007387 */ /* 0x000fe20000100a00 */
[----:B------:R0:W-:Y:S03]  /*2e520*/  STL.64 [R1+0xd8], R26 ;  /* 0x0000d81a01007387 */ /* 0x0001e60000100a00 */
[----:B0-----:R-:W2:Y:S01]  /*2e530*/  LDL.LU.64 R26, [R1+0x1c38] ;  /* 0x001c3800011a7983 */ /* 0x001ea20000300a00 */
[----:B------:R-:W2:Y:S02]  /*2e540*/  LDL.LU.64 R24, [R1+0x1c30] ;  /* 0x001c300001187983 */ /* 0x000ea40000300a00 */
[----:B------:R0:W-:Y:S02]  /*2e550*/  STL.64 [R1+0x1bd0], R18 ;  /* 0x001bd01201007387 */ /* 0x0001e40000100a00 */
[----:B------:R-:W4:Y:S01]  /*2e560*/  LDL.LU R16, [R1+0x250] ;  /* 0x0002500001107983 */ /* 0x000f220000300800 */
[----:B------:R-:W4:Y:S04]  /*2e570*/  LDL.LU R17, [R1+0x254] ;  /* 0x0002540001117983 */ /* 0x000f280000300800 */
[----:B0-----:R-:W4:Y:S01]  /*2e580*/  LDL.LU R18, [R1+0x258] ;  /* 0x0002580001127983 */ /* 0x001f220000300800 */
[----:B------:R-:W4:Y:S02]  /*2e590*/  LDL.LU R19, [R1+0x25c] ;  /* 0x00025c0001137983 */ /* 0x000f240000300800 */
[----:B------:R-:W-:-:S02]  /*2e5a0*/  IMAD.MOV.U32 R10, RZ, RZ, R13 ;  /* 0x000000ffff0a7224 */ /* 0x000fc400078e000d */
[----:B------:R-:W-:-:S07]  /*2e5b0*/  IMAD.MOV.U32 R11, RZ, RZ, R12 ;  /* 0x000000ffff0b7224 */ /* 0x000fce00078e000c */
[C---:B----4-:R-:W-:Y:S08]  /*2e5c0*/  HMMA.16816.F32 R8, R20.reuse, R10, R16 ;  /* 0x0000000a1408723c */ /* 0x050ff00000001810 */
[C---:B--2---:R-:W-:Y:S11]  /*2e5d0*/  HMMA.16816.F32 R16, R20.reuse, R6, R24 ;  /* 0x000000061410723c */ /* 0x044ff60000001818 */
[----:B------:R-:W-:Y:S04]  /*2e5e0*/  @!UPT UIADD3 URZ, URZ, URZ, URZ ;  /* 0x0000003f3f3ff290 */ /* 0x000fe8000fffe03f */
[----:B------:R0:W-:Y:S01]  /*2e5f0*/  STL.64 [R1+0x1b0], R8 ;  /* 0x0001b00801007387 */ /* 0x0001e20000100a00 */
[----:B------:R1:W-:Y:S03]  /*2e600*/  STL.64 [R1+0x1b8], R10 ;  /* 0x0001b80a01007387 */ /* 0x0003e60000100a00 */
[----:B0-----:R-:W2:Y:S04]  /*2e610*/  LDL.LU R8, [R1+0x230] ;  /* 0x0002300001087983 */ /* 0x001ea80000300800 */
[----:B------:R0:W-:Y:S02]  /*2e620*/  STL.64 [R1+0x260], R16 ;  /* 0x0002601001007387 */ /* 0x0001e40000100a00 */
[----:B------:R4:W-:Y:S02]  /*2e630*/  STL.64 [R1+0x268], R18 ;  /* 0x0002681201007387 */ /* 0x0009e40000100a00 */
[----:B------:R-:W2:Y:S01]  /*2e640*/  LDL.LU R9, [R1+0x234] ;  /* 0x0002340001097983 */ /* 0x000ea20000300800 */
[----:B-1----:R-:W2:Y:S01]  /*2e650*/  LDL.LU R10, [R1+0x238] ;  /* 0x00023800010a7983 */ /* 0x002ea20000300800 */
[----:B------:R-:W2:Y:S02]  /*2e660*/  LDL.LU R11, [R1+0x23c] ;  /* 0x00023c00010b7983 */ /* 0x000ea40000300800 */
[----:B------:R-:W2:Y:S02]  /*2e670*/  LDL.LU R24, [R1+0x180] ;  /* 0x0001800001187983 */ /* 0x000ea40000300800 */
[----:B------:R-:W2:Y:S01]  /*2e680*/  LDL.LU R25, [R1+0x184] ;  /* 0x0001840001197983 */ /* 0x000ea20000300800 */
[----:B------:R-:W2:Y:S01]  /*2e690*/  LDL.LU R26, [R1+0x188] ;  /* 0x00018800011a7983 */ /* 0x000ea20000300800 */
[----:B------:R-:W2:Y:S03]  /*2e6a0*/  LDL.LU R27, [R1+0x18c] ;  /* 0x00018c00011b7983 */ /* 0x000ea60000300800 */
[----:B0-----:R-:W2:Y:S01]  /*2e6b0*/  LDL.LU R16, [R1+0x150] ;  /* 0x0001500001107983 */ /* 0x001ea20000300800 */
[----:B------:R-:W2:Y:S02]  /*2e6c0*/  LDL.LU R17, [R1+0x154] ;  /* 0x0001540001117983 */ /* 0x000ea40000300800 */
[----:B----4-:R-:W4:Y:S02]  /*2e6d0*/  LDL.LU R18, [R1+0x158] ;  /* 0x0001580001127983 */ /* 0x010f240000300800 */
[----:B------:R-:W4:Y:S02]  /*2e6e0*/  LDL.LU R19, [R1+0x15c] ;  /* 0x00015c0001137983 */ /* 0x000f240000300800 */
[----:B----4-:R0:W-:Y:S01]  /*2e6f0*/  STL.64 [R1+0x1be0], R18 ;  /* 0x001be01201007387 */ /* 0x0101e20000100a00 */
[----:B--2---:R-:W-:Y:S03]  /*2e700*/  STL.64 [R1+0x1bd8], R16 ;  /* 0x001bd81001007387 */ /* 0x004fe60000100a00 */
[----:B0-----:R-:W2:Y:S04]  /*2e710*/  LDL.LU.64 R18, [R1+0x38] ;  /* 0x0000380001127983 */ /* 0x001ea80000300a00 */
[----:B--2---:R0:W-:Y:S04]  /*2e720*/  STL.64 [R1+0x1bf8], R18 ;  /* 0x001bf81201007387 */ /* 0x0041e80000100a00 */
[----:B0-----:R-:W2:Y:S01]  /*2e730*/  LDL.LU.64 R18, [R1+0x48] ;  /* 0x0000480001127983 */ /* 0x001ea20000300a00 */
[----:B------:R0:W-:Y:S02]  /*2e740*/  STL.64 [R1+0x1bc0], R6 ;  /* 0x001bc00601007387 */ /* 0x0001e40000100a00 */
[----:B---3--:R1:W-:Y:S01]  /*2e750*/  STL.64 [R1+0x1bb8], R4 ;  /* 0x001bb80401007387 */ /* 0x0083e20000100a00 */
[----:B0-----:R-:W3:Y:S04]  /*2e760*/  LDL.LU.64 R6, [R1+0x28] ;  /* 0x0000280001067983 */ /* 0x001ee80000300a00 */
[----:B---3--:R0:W-:Y:S01]  /*2e770*/  STL.64 [R1+0x1bc8], R6 ;  /* 0x001bc80601007387 */ /* 0x0081e20000100a00 */
[----:B-1----:R-:W3:Y:S02]  /*2e780*/  LDL.LU R4, [R1+0x140] ;  /* 0x0001400001047983 */ /* 0x002ee40000300800 */
[----:B------:R-:W3:Y:S01]  /*2e790*/  LDL.LU R5, [R1+0x144] ;  /* 0x0001440001057983 */ /* 0x000ee20000300800 */
[----:B0-----:R-:W4:Y:S01]  /*2e7a0*/  LDL.LU R6, [R1+0x148] ;  /* 0x0001480001067983 */ /* 0x001f220000300800 */
[----:B------:R-:W4:Y:S01]  /*2e7b0*/  LDL.LU R7, [R1+0x14c] ;  /* 0x00014c0001077983 */ /* 0x000f220000300800 */
[C---:B------:R-:W-:Y:S02]  /*2e7c0*/  HMMA.16816.F32 R8, R20.reuse, R14, R8 ;  /* 0x0000000e1408723c */ /* 0x040fe40000001808 */
[----:B----4-:R-:W-:Y:S01]  /*2e7d0*/  STL.64 [R1+0x1bf0], R6 ;  /* 0x001bf00601007387 */ /* 0x010fe20000100a00 */
[----:B---3--:R0:W-:Y:S03]  /*2e7e0*/  STL.64 [R1+0x1be8], R4 ;  /* 0x001be80401007387 */ /* 0x0081e60000100a00 */
[----:B0-----:R-:W3:Y:S01]  /*2e7f0*/  LDL.LU R4, [R1+0x160] ;  /* 0x0001600001047983 */ /* 0x001ee20000300800 */
[----:B------:R-:W3:Y:S02]  /*2e800*/  LDL.LU R5, [R1+0x164] ;  /* 0x0001640001057983 */ /* 0x000ee40000300800 */
[----:B------:R-:W4:Y:S02]  /*2e810*/  LDL.LU R6, [R1+0x168] ;  /* 0x0001680001067983 */ /* 0x000f240000300800 */
[----:B------:R-:W4:Y:S02]  /*2e820*/  LDL.LU R7, [R1+0x16c] ;  /* 0x00016c0001077983 */ /* 0x000f240000300800 */
[----:B----4-:R-:W-:Y:S01]  /*2e830*/  STL.64 [R1+0x1c08], R6 ;  /* 0x001c080601007387 */ /* 0x010fe20000100a00 */
[----:B---3--:R0:W-:Y:S03]  /*2e840*/  STL.64 [R1+0x1c00], R4 ;  /* 0x001c000401007387 */ /* 0x0081e60000100a00 */
[----:B0-----:R-:W3:Y:S01]  /*2e850*/  LDL.LU R4, [R1+0x170] ;  /* 0x0001700001047983 */ /* 0x001ee20000300800 */
[----:B------:R-:W3:Y:S02]  /*2e860*/  LDL.LU R5, [R1+0x174] ;  /* 0x0001740001057983 */ /* 0x000ee40000300800 */
[----:B------:R-:W3:Y:S02]  /*2e870*/  LDL.LU R6, [R1+0x178] ;  /* 0x0001780001067983 */ /* 0x000ee40000300800 */
[----:B------:R-:W3:Y:S01]  /*2e880*/  LDL.LU R7, [R1+0x17c] ;  /* 0x00017c0001077983 */ /* 0x000ee20000300800 */
[----:B------:R-:W-:Y:S01]  /*2e890*/  STL.64 [R1+0x4c0], R8 ;  /* 0x0004c00801007387 */ /* 0x000fe20000100a00 */
[----:B------:R0:W-:Y:S03]  /*2e8a0*/  STL.64 [R1+0x4c8], R10 ;  /* 0x0004c80a01007387 */ /* 0x0001e60000100a00 */
[----:B0-----:R-:W4:Y:S01]  /*2e8b0*/  LDL.LU.64 R10, [R1+0x1c28] ;  /* 0x001c2800010a7983 */ /* 0x001f220000300a00 */
[----:B------:R-:W2:Y:S01]  /*2e8c0*/  LDL.LU.64 R8, [R1+0x1c20] ;  /* 0x001c200001087983 */ /* 0x000ea20000300a00 */
[----:B----4-:R-:W-:Y:S02]  /*2e8d0*/  HMMA.16816.F32 R20, R20, R10, R24 ;  /* 0x0000000a1414723c */ /* 0x010fe40000001818 */
[----:B------:R-:W3:Y:S01]  /*2e8e0*/  LDL.LU.64 R26, [R1+0x1c18] ;  /* 0x001c1800011a7983 */ /* 0x000ee20000300a00 */
[----:B------:R-:W3:Y:S11]  /*2e8f0*/  LDL.LU.64 R24, [R1+0x1c10] ;  /* 0x001c100001187983 */ /* 0x000ef60000300a00 */
[----:B------:R-:W-:Y:S09]  /*2e900*/  @!UPT UIADD3 URZ, URZ, URZ, URZ ;  /* 0x0000003f3f3ff290 */ /* 0x000ff2000fffe03f */
[----:B------:R-:W-:Y:S01]  /*2e910*/  STL.64 [R1+0x180], R20 ;  /* 0x0001801401007387 */ /* 0x000fe20000100a00 */
[----:B------:R2:W-:Y:S02]  /*2e920*/  STL.64 [R1+0x188], R22 ;  /* 0x0001881601007387 */ /* 0x0005e40000100a00 */
[----:B--2---:R-:W-:Y:S02]  /*2e930*/  IMAD.MOV.U32 R22, RZ, RZ, R9 ;  /* 0x000000ffff167224 */ /* 0x004fe400078e0009 */
[----:B------:R-:W-:Y:S02]  /*2e940*/  IMAD.MOV.U32 R23, RZ, RZ, R8 ;  /* 0x000000ffff177224 */ /* 0x000fe400078e0008 */
[----:B------:R-:W-:Y:S02]  /*2e950*/  IMAD.MOV.U32 R9, RZ, RZ, R18 ;  /* 0x000000ffff097224 */ /* 0x000fe400078e0012 */
        /* <DEDUP_REMOVED lines=13> */
[----:B------:R-:W4:Y:S02]  /*2ea30*/  LDL.LU R10, [R1+0x118] ;  /* 0x00011800010a7983 */ /* 0x000f240000300800 */
[----:B------:R-:W4:Y:S01]  /*2ea40*/  LDL.LU R11, [R1+0x11c] ;  /* 0x00011c00010b7983 */ /* 0x000f220000300800 */
[----:B--2---:R-:W-:Y:S01]  /*2ea50*/  HMMA.16816.F32 R4, R24, R18, R4 ;  /* 0x000000121804723c */ /* 0x004fe20000001804 */
[----:B------:R-:W-:-:S02]  /*2ea60*/  IMAD.MOV.U32 R13, RZ, RZ, R18 ;  /* 0x000000ffff0d7224 */ /* 0x000fc400078e0012 */
        /* <DEDUP_REMOVED lines=11> */
[----:B------:R-:W4:Y:S02]  /*2eb20*/  LDL.LU.64 R18, [R1+0x1be0] ;  /* 0x001be00001127983 */ /* 0x000f240000300a00 */
[----:B------:R-:W4:Y:S02]  /*2eb30*/  LDL.LU.64 R16, [R1+0x1bd8] ;  /* 0x001bd80001107983 */ /* 0x000f240000300a00 */
[C---:B----4-:R-:W-:Y:S11]  /*2eb40*/  HMMA.16816.F32 R16, R24.reuse, R22, R16 ;  /* 0x000000161810723c */ /* 0x050ff60000001810 */
[----:B------:R-:W-:Y:S11]  /*2eb50*/  @!UPT UIADD3 URZ, URZ, URZ, URZ ;  /* 0x0000003f3f3ff290 */ /* 0x000ff6000fffe03f */
[----:B------:R-:W-:Y:S01]  /*2eb60*/  @!UPT UIADD3 URZ, URZ, URZ, URZ ;  /* 0x0000003f3f3ff290 */ /* 0x000fe2000fffe03f */
[----:B------:R-:W-:Y:S01]  /*2eb70*/  STL.64 [R1+0x560], R16 ;  /* 0x0005601001007387 */ /* 0x000fe20000100a00 */
[----:B------:R0:W-:Y:S03]  /*2eb80*/  STL.64 [R1+0x568], R18 ;  /* 0x0005681201007387 */ /* 0x0001e60000100a00 */
[----:B0-----:R-:W3:Y:S01]  /*2eb90*/  LDL.LU.64 R18, [R1+0x1bd0] ;  /* 0x001bd00001127983 */ /* 0x001ee20000300a00 */
[----:B------:R0:W-:Y:S02]  /*2eba0*/  STL.64 [R1+0x1b68], R22 ;  /* 0x001b681601007387 */ /* 0x0001e40000100a00 */
[----:B------:R-:W4:Y:S02]  /*2ebb0*/  LDL.LU R20, [R1+0x130] ;  /* 0x0001300001147983 */ /* 0x000f240000300800 */
[----:B------:R-:W4:Y:S01]  /*2ebc0*/  LDL.LU R21, [R1+0x134] ;  /* 0x0001340001157983 */ /* 0x000f220000300800 */
[----:B0-----:R-:W4:Y:S01]  /*2ebd0*/  LDL.LU R22, [R1+0x138] ;  /* 0x0001380001167983 */ /* 0x001f220000300800 */
[----:B------:R-:W4:Y:S01]  /*2ebe0*/  LDL.LU R23, [R1+0x13c] ;  /* 0x00013c0001177983 */ /* 0x000f220000300800 */
[C---:B---3--:R-:W-:Y:S11]  /*2ebf0*/  HMMA.16816.F32 R4, R24.reuse, R18, R4 ;  /* 0x000000121804723c */ /* 0x048ff60000001804 */
[----:B------:R-:W-:Y:S11]  /*2ec00*/  @!UPT UIADD3 URZ, URZ, URZ, URZ ;  /* 0x0000003f3f3ff290 */ /* 0x000ff6000fffe03f */
[----:B------:R-:W-:Y:S01]  /*2ec10*/  @!UPT UIADD3 URZ, URZ, URZ, URZ ;  /* 0x0000003f3f3ff290 */ /* 0x000fe2000fffe03f */
[----:B------:R-:W-:Y:S01]  /*2ec20*/  STL.64 [R1+0x550], R4 ;  /* 0x0005500401007387 */ /* 0x000fe20000100a00 */
[----:B------:R0:W-:Y:S03]  /*2ec30*/  STL.64 [R1+0x558], R6 ;  /* 0x0005580601007387 */ /* 0x0001e60000100a00 */
[----:B0-----:R-:W4:Y:S01]  /*2ec40*/  LDL.LU.64 R6, [R1+0x1bc8] ;  /* 0x001bc80001067983 */ /* 0x001f220000300a00 */
[----:B------:R0:W-:Y:S02]  /*2ec50*/  STL.64 [R1+0x1b90], R18 ;  /* 0x001b901201007387 */ /* 0x0001e40000100a00 */
[----:B------:R-:W3:Y:S02]  /*2ec60*/  LDL.LU R16, [R1+0xb0] ;  /* 0x0000b00001107983 */ /* 0x000ee40000300800 */
[----:B------:R-:W3:Y:S01]  /*2ec70*/  LDL.LU R17, [R1+0xb4] ;  /* 0x0000b40001117983 */ /* 0x000ee20000300800 */
[----:B0-----:R-:W3:Y:S01]  /*2ec80*/  LDL.LU R18, [R1+0xb8] ;  /* 0x0000b80001127983 */ /* 0x001ee20000300800 */
[----:B------:R-:W3:Y:S01]  /*2ec90*/  LDL.LU R19, [R1+0xbc] ;  /* 0x0000bc0001137983 */ /* 0x000ee20000300800 */
        /* <DEDUP_REMOVED lines=8> */
[----:B------:R-:W4:Y:S01]  /*2ed20*/  LDL.LU.64 R4, [R1+0x1bb8] ;  /* 0x001bb80001047983 */ /* 0x000f220000300a00 */
        /* <DEDUP_REMOVED lines=8> */
[----:B----4-:R-:W-:Y:S01]  /*2edb0*/  STL [R1+0x1b40], R5 ;  /* 0x001b400501007387 */ /* 0x010fe20000100800 */
[C---:B--2---:R-:W-:Y:S11]  /*2edc0*/  HMMA.16816.F32 R8, R24.reuse, R14, R8 ;  /* 0x0000000e1808723c */ /* 0x044ff60000001808 */
[----:B------:R-:W-:Y:S11]  /*2edd0*/  @!UPT UIADD3 URZ, URZ, URZ, URZ ;  /* 0x0000003f3f3ff290 */ /* 0x000ff6000fffe03f */
[----:B------:R-:W-:Y:S01]  /*2ede0*/  @!UPT UIADD3 URZ, URZ, URZ, URZ ;  /* 0x0000003f3f3ff290 */ /* 0x000fe2000fffe03f */
[----:B------:R-:W-:Y:S01]  /*2edf0*/  STL.64 [R1+0x150], R8 ;  /* 0x0001500801007387 */ /* 0x000fe20000100a00 */
[----:B------:R0:W-:Y:S03]  /*2ee00*/  STL.64 [R1+0x158], R10 ;  /* 0x0001580a01007387 */ /* 0x0001e60000100a00 */
[----:B0-----:R-:W3:Y:S01]  /*2ee10*/  LDL.LU.64 R10, [R1+0x1ba0] ;  /* 0x001ba000010a7983 */ /* 0x001ee20000300a00 */
[----:B------:R-:W2:Y:S02]  /*2ee20*/  LDL.LU.64 R8, [R1+0x1b98] ;  /* 0x001b980001087983 */ /* 0x000ea40000300a00 */
[----:B------:R2:W-:Y:S01]  /*2ee30*/  STL.64 [R1+0x1b28], R14 ;  /* 0x001b280e01007387 */ /* 0x0005e20000100a00 */
[----:B---3--:R-:W-:Y:S01]  /*2ee40*/  HMMA.16816.F32 R24, R24, R10, R16 ;  /* 0x0000000a1818723c */ /* 0x008fe20000001810 */
[----:B------:R-:W3:Y:S01]  /*2ee50*/  LDL.LU.64 R18, [R1+0x1b90] ;  /* 0x001b900001127983 */ /* 0x000ee20000300a00 */
[----:B--2---:R-:W-:-:S02]  /*2ee60*/  IMAD.MOV.U32 R14, RZ, RZ, R9 ;  /* 0x000000ffff0e7224 */ /* 0x004fc400078e0009 */
[----:B------:R-:W-:-:S03]  /*2ee70*/  IMAD.MOV.U32 R15, RZ, RZ, R8 ;  /* 0x000000ffff0f7224 */ /* 0x000fc600078e0008 */
[----:B------:R-:W-:Y:S02]  /*2ee80*/  IMAD.MOV.U32 R17, RZ, RZ, R10 ;  /* 0x000000ffff117224 */ /* 0x000fe400078e000a */
[----:B------:R-:W-:Y:S11]  /*2ee90*/  IMAD.MOV.U32 R16, RZ, RZ, R11 ;  /* 0x000000ffff107224 */ /* 0x000ff600078e000b */
[----:B------:R-:W-:Y:S03]  /*2eea0*/  @!UPT UIADD3 URZ, URZ, URZ, URZ ;  /* 0x0000003f3f3ff290 */ /* 0x000fe6000fffe03f */
[----:B------:R0:W-:Y:S01]  /*2eeb0*/  STL.64 [R1+0x4b0], R24 ;  /* 0x0004b01801007387 */ /* 0x0001e20000100a00 */
[----:B------:R1:W-:Y:S02]  /*2eec0*/  STL.64 [R1+0x4b8], R26 ;  /* 0x0004b81a01007387 */ /* 0x0003e40000100a00 */
[----:B------:R-:W2:Y:S02]  /*2eed0*/  LDL.LU.64 R10, [R1+0x1b88] ;  /* 0x001b8800010a7983 */ /* 0x000ea40000300a00 */
[----:B------:R-:W2:Y:S01]  /*2eee0*/  LDL.LU.64 R8, [R1+0x1b80] ;  /* 0x001b800001087983 */ /* 0x000ea20000300a00 */
[----:B0-----:R-:W2:Y:S01]  /*2eef0*/  LDL.LU R24, [R1+0xa0] ;  /* 0x0000a00001187983 */ /* 0x001ea20000300800 */
[----:B------:R-:W2:Y:S02]  /*2ef00*/  LDL.LU R25, [R1+0xa4] ;  /* 0x0000a40001197983 */ /* 0x000ea40000300800 */
[----:B-1----:R-:W2:Y:S02]  /*2ef10*/  LDL.LU R26, [R1+0xa8] ;  /* 0x0000a800011a7983 */ /* 0x002ea40000300800 */
[----:B------:R-:W2:Y:S01]  /*2ef20*/  LDL.LU R27, [R1+0xac] ;  /* 0x0000ac00011b7983 */ /* 0x000ea20000300800 */
[----:B---3--:R-:W-:Y:S01]  /*2ef30*/  STL.64 [R1+0x1b60], R18 ;  /* 0x001b601201007387 */ /* 0x008fe20000100a00 */
[----:B------:R0:W-:Y:S03]  /*2ef40*/  STL.64 [R1+0x1b58], R16 ;  /* 0x001b581001007387 */ /* 0x0001e60000100a00 */
[----:B0-----:R-:W3:Y:S01]  /*2ef50*/  LDL.LU R16, [R1+0x60] ;  /* 0x0000600001107983 */ /* 0x001ee20000300800 */
[----:B------:R-:W3:Y:S02]  /*2ef60*/  LDL.LU R17, [R1+0x64] ;  /* 0x0000640001117983 */ /* 0x000ee40000300800 */
[----:B------:R-:W4:Y:S02]  /*2ef70*/  LDL.LU R18, [R1+0x68] ;  /* 0x0000680001127983 */ /* 0x000f240000300800 */
[----:B------:R-:W4:Y:S02]  /*2ef80*/  LDL.LU R19, [R1+0x6c] ;  /* 0x00006c0001137983 */ /* 0x000f240000300800 */
[----:B------:R-:W-:-:S02]  /*2ef90*/  IMAD.MOV.U32 R22, RZ, RZ, R13 ;  /* 0x000000ffff167224 */ /* 0x000fc400078e000d */
[----:B------:R-:W-:Y:S02]  /*2efa0*/  IMAD.MOV.U32 R23, RZ, RZ, R12 ;  /* 0x000000ffff177224 */ /* 0x000fe400078e000c */
[----:B--2---:R-:W-:Y:S01]  /*2efb0*/  HMMA.16816.F32 R12, R8, R14, R24 ;  /* 0x0000000e080c723c */ /* 0x004fe20000001818 */
[----:B----4-:R-:W-:Y:S01]  /*2efc0*/  STL.64 [R1+0x1b78], R18 ;  /* 0x001b781201007387 */ /* 0x010fe20000100a00 */
[----:B---3--:R0:W-:Y:S03]  /*2efd0*/  STL.64 [R1+0x1b70], R16 ;  /* 0x001b701001007387 */ /* 0x0081e60000100a00 */
[----:B0-----:R-:W2:Y:S01]  /*2efe0*/  LDL.LU R16, [R1+0x90] ;  /* 0x0000900001107983 */ /* 0x001ea20000300800 */
[----:B------:R-:W2:Y:S02]  /*2eff0*/  LDL.LU R17, [R1+0x94] ;  /* 0x0000940001117983 */ /* 0x000ea40000300800 */
[----:B------:R-:W2:Y:S11]  /*2f000*/  LDL.LU R18, [R1+0x98] ;  /* 0x0000980001127983 */ /* 0x000eb60000300800 */
[----:B------:R-:W-:Y:S04]  /*2f010*/  @!UPT UIADD3 URZ, URZ, URZ, URZ ;  /* 0x0000003f3f3ff290 */ /* 0x000fe8000fffe03f */
[----:B------:R0:W-:Y:S01]  /*2f020*/  STL.64 [R1+0x490], R12 ;  /* 0x0004900c01007387 */ /* 0x0001e20000100a00 */
[----:B------:R1:W-:Y:S01]  /*2f030*/  STL [R1+0x498], R14 ;  /* 0x0004980e01007387 */ /* 0x0003e20000100800 */
[----:B------:R-:W3:Y:S02]  /*2f040*/  LDL.LU R24, [R1+0x50] ;  /* 0x0000500001187983 */ /* 0x000ee40000300800 */
[----:B------:R-:W3:Y:S02]  /*2f050*/  LDL.LU R25, [R1+0x54] ;  /* 0x0000540001197983 */ /* 0x000ee40000300800 */
[----:B------:R-:W3:Y:S01]  /*2f060*/  LDL.LU R26, [R1+0x58] ;  /* 0x00005800011a7983 */ /* 0x000ee20000300800 */
[----:B------:R-:W3:Y:S04]  /*2f070*/  LDL.LU R27, [R1+0x5c] ;  /* 0x00005c00011b7983 */ /* 0x000ee80000300800 */
[----:B0-----:R-:W4:Y:S01]  /*2f080*/  LDL.LU R12, [R1+0x340] ;  /* 0x00034000010c7983 */ /* 0x001f220000300800 */
[----:B------:R-:W4:Y:S02]  /*2f090*/  LDL.LU R13, [R1+0x344] ;  /* 0x00034400010d7983 */ /* 0x000f240000300800 */
[----:B-1----:R-:W2:Y:S02]  /*2f0a0*/  LDL.LU R14, [R1+0x348] ;  /* 0x00034800010e7983 */ /* 0x002ea40000300800 */
[----:B------:R-:W-:-:S02]  /*2f0b0*/  IMAD.MOV.U32 R19, RZ, RZ, R3 ;  /* 0x000000ffff137224 */ /* 0x000fc400078e0003 */
[----:B------:R-:W-:Y:S02]  /*2f0c0*/  IMAD.MOV.U32 R3, RZ, RZ, R15 ;  /* 0x000000ffff037224 */ /* 0x000fe400078e000f */
[----:B------:R-:W-:Y:S02]  /*2f0d0*/  IMAD.MOV.U32 R15, RZ, RZ, R4 ;  /* 0x000000ffff0f7224 */ /* 0x000fe400078e0004 */
[----:B------:R-:W3:Y:S01]  /*2f0e0*/  LDL.LU R4, [R1+0x220] ;  /* 0x0002200001047983 */ /* 0x000ee20000300800 */
[----:B------:R-:W3:Y:S02]  /*2f0f0*/  LDL.LU R5, [R1+0x224] ;  /* 0x0002240001057983 */ /* 0x000ee40000300800 */
[----:B------:R-:W3:Y:S02]  /*2f100*/  LDL.LU R6, [R1+0x228] ;  /* 0x0002280001067983 */ /* 0x000ee40000300800 */
[----:B------:R-:W3:Y:S01]  /*2f110*/  LDL.LU R7, [R1+0x22c] ;  /* 0x00022c0001077983 */ /* 0x000ee20000300800 */
[----:B--2---:R0:W-:Y:S02]  /*2f120*/  STL.64 [R1+0x1b38], R14 ;  /* 0x001b380e01007387 */ /* 0x0041e40000100a00 */
[----:B0-----:R-:W-:-:S02]  /*2f130*/  IMAD.MOV.U32 R14, RZ, RZ, R21 ;  /* 0x000000ffff0e7224 */ /* 0x001fc400078e0015 */
[----:B------:R-:W-:Y:S02]  /*2f140*/  IMAD.MOV.U32 R15, RZ, RZ, R20 ;  /* 0x000000ffff0f7224 */ /* 0x000fe400078e0014 */
[C---:B------:R-:W-:Y:S01]  /*2f150*/  HMMA.16816.F32 R20, R8.reuse, R22, R16 ;  /* 0x000000160814723c */ /* 0x040fe20000001810 */
[----:B----4-:R-:W-:Y:S01]  /*2f160*/  STL.64 [R1+0x1b30], R12 ;  /* 0x001b300c01007387 */ /* 0x010fe20000100a00 */
[----:B------:R-:W-:Y:S02]  /*2f170*/  STL [R1+0x17e8], R3 ;  /* 0x0017e80301007387 */ /* 0x000fe40000100800 */
[----:B------:R-:W2:Y:S02]  /*2f180*/  LDL.LU.64 R18, [R1+0x1b78] ;  /* 0x001b780001127983 */ /* 0x000ea40000300a00 */
[----:B------:R-:W2:Y:S11]  /*2f190*/  LDL.LU.64 R16, [R1+0x1b70] ;  /* 0x001b700001107983 */ /* 0x000eb60000300a00 */
[----:B------:R-:W-:Y:S06]  /*2f1a0*/  @!UPT UIADD3 URZ, URZ, URZ, URZ ;  /* 0x0000003f3f3ff290 */ /* 0x000fec000fffe03f */
[----:B------:R-:W-:Y:S01]  /*2f1b0*/  STL.64 [R1+0x480], R20 ;  /* 0x0004801401007387 */ /* 0x000fe20000100a00 */
[----:B------:R0:W-:Y:S03]  /*2f1c0*/  STL.64 [R1+0x488], R22 ;  /* 0x0004881601007387 */ /* 0x0001e60000100a00 */
[----:B0-----:R-:W2:Y:S02]  /*2f1d0*/  LDL.LU.64 R22, [R1+0x1b68] ;  /* 0x001b680001167983 */ /* 0x001ea40000300a00 */
[C---:B--2---:R-:W-:Y:S02]  /*2f1e0*/  HMMA.16816.F32 R20, R8.reuse, R22, R16 ;  /* 0x000000160814723c */ /* 0x044fe40000001810 */
[----:B------:R-:W2:Y:S01]  /*2f1f0*/  LDL.LU.64 R18, [R1+0x1b60] ;  /* 0x001b600001127983 */ /* 0x000ea20000300a00 */
[----:B------:R-:W4:Y:S11]  /*2f200*/  LDL.LU.64 R16, [R1+0x1b58] ;  /* 0x001b580001107983 */ /* 0x000f360000300a00 */
[----:B------:R-:W-:Y:S09]  /*2f210*/  @!UPT UIADD3 URZ, URZ, URZ, URZ ;  /* 0x0000003f3f3ff290 */ /* 0x000ff2000fffe03f */
[----:B------:R0:W-:Y:S01]  /*2f220*/  STL.64 [R1+0xc0], R20 ;  /* 0x0000c01401007387 */ /* 0x0001e20000100a00 */
[----:B------:R1:W-:Y:S02]  /*2f230*/  STL [R1+0xc8], R22 ;  /* 0x0000c81601007387 */ /* 0x0003e40000100800 */
[----:B------:R-:W-:Y:S01]  /*2f240*/  IMAD.MOV.U32 R3, RZ, RZ, R23 ;  /* 0x000000ffff037224 */ /* 0x000fe200078e0017 */
[----:B0-----:R-:W2:Y:S01]  /*2f250*/  LDL.LU R20, [R1+0x320] ;  /* 0x0003200001147983 */ /* 0x001ea20000300800 */
[----:B------:R-:W2:Y:S02]  /*2f260*/  LDL.LU R21, [R1+0x324] ;  /* 0x0003240001157983 */ /* 0x000ea40000300800 */
[----:B-1----:R-:W2:Y:S02]  /*2f270*/  LDL.LU R22, [R1+0x328] ;  /* 0x0003280001167983 */ /* 0x002ea40000300800 */
[----:B------:R-:W2:Y:S01]  /*2f280*/  LDL.LU R23, [R1+0x32c] ;  /* 0x00032c0001177983 */ /* 0x000ea20000300800 */
[----:B---3--:R-:W-:Y:S01]  /*2f290*/  HMMA.16816.F32 R12, R8, R14, R4 ;  /* 0x0000000e080c723c */ /* 0x008fe20000001804 */
[----:B--2---:R4:W-:Y:S01]  /*2f2a0*/  STL.64 [R1+0x1b08], R22 ;  /* 0x001b081601007387 */ /* 0x0049e20000100a00 */
[----:B------:R0:W-:Y:S02]  /*2f2b0*/  STL.64 [R1+0x1b00], R20 ;  /* 0x001b001401007387 */ /* 0x0001e40000100a00 */
[----:B----4-:R-:W-:-:S02]  /*2f2c0*/  IMAD.MOV.U32 R22, RZ, RZ, R17 ;  /* 0x000000ffff167224 */ /* 0x010fc400078e0011 */
[----:B------:R-:W-:-:S05]  /*2f2d0*/  IMAD.MOV.U32 R23, RZ, RZ, R16 ;  /* 0x000000ffff177224 */ /* 0x000fca00078e0010 */
[----:B------:R1:W-:Y:S01]  /*2f2e0*/  STL.64 [R1+0x1b20], R22 ;  /* 0x001b201601007387 */ /* 0x0003e20000100a00 */
[----:B0-----:R-:W2:Y:S02]  /*2f2f0*/  LDL.LU R20, [R1+0x460] ;  /* 0x0004600001147983 */ /* 0x001ea40000300800 */
[----:B------:R-:W2:Y:S01]  /*2f300*/  LDL.LU R21, [R1+0x464] ;  /* 0x0004640001157983 */ /* 0x000ea20000300800 */
[----:B------:R-:W-:Y:S01]  /*2f310*/  HMMA.16816.F32 R16, R8, R18, R24 ;  /* 0x000000120810723c */ /* 0x000fe20000001818 */
[----:B------:R0:W3:Y:S04]  /*2f320*/  LDSM.16.MT88.4 R24, [R28+0x18000] ;  /* 0x018000001c18783b */ /* 0x0000e80000004200 */
[----:B-1----:R-:W2:Y:S01]  /*2f330*/  LDL.LU R22, [R1+0x468] ;  /* 0x0004680001167983 */ /* 0x002ea20000300800 */
[----:B------:R-:W2:Y:S02]  /*2f340*/  LDL.LU R23, [R1+0x46c] ;  /* 0x00046c0001177983 */ /* 0x000ea40000300800 */
[----:B------:R-:W-:Y:S02]  /*2f350*/  STL [R1+0x1830], R3 ;  /* 0x0018300301007387 */ /* 0x000fe40000100800 */
[----:B0-----:R-:W4:Y:S11]  /*2f360*/  LDL.LU R28, [R1+0x1b50] ;  /* 0x001b5000011c7983 */ /* 0x001f360000300800 */
[----:B------:R-:W-:Y:S02]  /*2f370*/  @!UPT UIADD3 URZ, URZ, URZ, URZ ;  /* 0x0000003f3f3ff290 */ /* 0x000fe4000fffe03f */
[----:B------:R-:W-:Y:S01]  /*2f380*/  STL.64 [R1+0xb0], R16 ;  /* 0x0000b01001007387 */ /* 0x000fe20000100a00 */
[----:B------:R-:W-:Y:S03]  /*2f390*/  STL.64 [R1+0xb8], R18 ;  /* 0x0000b81201007387 */ /* 0x000fe60000100a00 */
[----:B---3--:R-:W-:Y:S01]  /*2f3a0*/  STL.64 [R1+0x1b18], R26 ;  /* 0x001b181a01007387 */ /* 0x008fe20000100a00 */
[----:B------:R0:W-:Y:S03]  /*2f3b0*/  STL.64 [R1+0x1b10], R24 ;  /* 0x001b101801007387 */ /* 0x0001e60000100a00 */
[----:B0-----:R-:W3:Y:S01]  /*2f3c0*/  LDL.LU R24, [R1+0x330] ;  /* 0x0003300001187983 */ /* 0x001ee20000300800 */
[----:B------:R-:W3:Y:S02]  /*2f3d0*/  LDL.LU R25, [R1+0x334] ;  /* 0x0003340001197983 */ /* 0x000ee40000300800 */
[----:B------:R-:W3:Y:S02]  /*2f3e0*/  LDL.LU R26, [R1+0x338] ;  /* 0x00033800011a7983 */ /* 0x000ee40000300800 */
[----:B------:R-:W3:Y:S01]  /*2f3f0*/  LDL.LU R27, [R1+0x33c] ;  /* 0x00033c00011b7983 */ /* 0x000ee20000300800 */
[----:B------:R-:W2:Y:S01]  /*2f400*/  LDL.LU.64 R6, [R1+0x1b48] ;  /* 0x001b480001067983 */ /* 0x000ea20000300a00 */
[----:B------:R-:W2:Y:S02]  /*2f410*/  LDL.LU R5, [R1+0x1b40] ;  /* 0x001b400001057983 */ /* 0x000ea40000300800 */
[----:B------:R-:W-:Y:S02]  /*2f420*/  STL.64 [R1+0xa0], R12 ;  /* 0x0000a00c01007387 */ /* 0x000fe40000100a00 */
[----:B------:R-:W-:Y:S02]  /*2f430*/  STL.64 [R1+0xa8], R14 ;  /* 0x0000a80e01007387 */ /* 0x000fe40000100a00 */
[----:B----4-:R-:W0:Y:S04]  /*2f440*/  LDSM.16.M88.4 R12, [R28+0x21080] ;  /* 0x021080001c0c783b */ /* 0x010e280000000200 */
[----:B------:R-:W1:Y:S04]  /*2f450*/  LDSM.16.M88.4 R16, [R28+0x20080] ;  /* 0x020080001c10783b */ /* 0x000e680000000200 */
[----:B0-----:R-:W-:Y:S01]  /*2f460*/  STL.64 [R1+0x50], R12 ;  /* 0x0000500c01007387 */ /* 0x001fe20000100a00 */
[----:B------:R0:W-:Y:S02]  /*2f470*/  STL.64 [R1+0x58], R14 ;  /* 0x0000580e01007387 */ /* 0x0001e40000100a00 */
[----:B------:R-:W-:-:S02]  /*2f480*/  IMAD.MOV.U32 R4, RZ, RZ, R12 ;  /* 0x000000ffff047224 */ /* 0x000fc400078e000c */
[----:B------:R-:W-:Y:S01]  /*2f490*/  IMAD.MOV.U32 R3, RZ, RZ, R13 ;  /* 0x000000ffff037224 */ /* 0x000fe200078e000d */
[----:B0-----:R-:W2:Y:S01]  /*2f4a0*/  LDL.LU.64 R14, [R1+0x1b38] ;  /* 0x001b3800010e7983 */ /* 0x001ea20000300a00 */
[----:B------:R-:W2:Y:S02]  /*2f4b0*/  LDL.LU.64 R12, [R1+0x1b30] ;  /* 0x001b3000010c7983 */ /* 0x000ea40000300a00 */
[----:B-1----:R-:W-:Y:S02]  /*2f4c0*/  STL.64 [R1+0x60], R16 ;  /* 0x0000601001007387 */ /* 0x002fe40000100a00 */
[----:B------:R-:W-:Y:S01]  /*2f4d0*/  STL.64 [R1+0x68], R18 ;  /* 0x0000681201007387 */ /* 0x000fe20000100a00 */
[C---:B--2---:R-:W-:Y:S11]  /*2f4e0*/  HMMA.16816.F32 R12, R8.reuse, R6, R12 ;  /* 0x00000006080c723c */ /* 0x044ff6000000180c */
[----:B------:R-:W-:Y:S11]  /*2f4f0*/  @!UPT UIADD3 URZ, URZ, URZ, URZ ;  /* 0x0000003f3f3ff290 */ /* 0x000ff6000fffe03f */
[----:B------:R-:W-:Y:S01]  /*2f500*/  @!UPT UIADD3 URZ, URZ, URZ, URZ ;  /* 0x0000003f3f3ff290 */ /* 0x000fe2000fffe03f */
[----:B------:R-:W-:Y:S01]  /*2f510*/  STL.64 [R1+0x90], R12 ;  /* 0x0000900c01007387 */ /* 0x000fe20000100a00 */
[----:B------:R-:W-:Y:S02]  /*2f520*/  STL.64 [R1+0x98], R14 ;  /* 0x0000980e01007387 */ /* 0x000fe40000100a00 */
[----:B------:R-:W0:Y:S02]  /*2f530*/  LDSM.16.M88.4 R12, [R28+0x22080] ;  /* 0x022080001c0c783b */ /* 0x000e240000000200 */
[----:B0-----:R-:W-:Y:S02]  /*2f540*/  STL.64 [R1+0x40], R12 ;  /* 0x0000400c01007387 */ /* 0x001fe40000100a00 */
[----:B------:R-:W-:Y:S02]  /*2f550*/  STL.64 [R1+0x48], R14 ;  /* 0x0000480e01007387 */ /* 0x000fe40000100a00 */
[----:B------:R-:W0:Y:S02]  /*2f560*/  LDSM.16.M88.4 R12, [R28+0x23080] ;  /* 0x023080001c0c783b */ /* 0x000e240000000200 */
[----:B0-----:R-:W-:Y:S02]  /*2f570*/  STL.64 [R1+0x30], R12 ;  /* 0x0000300c01007387 */ /* 0x001fe40000100a00 */
[----:B------:R0:W-:Y:S02]  /*2f580*/  STL.64 [R1+0x38], R14 ;  /* 0x0000380e01007387 */ /* 0x0001e40000100a00 */
[----:B0-----:R-:W2:Y:S02]  /*2f590*/  LDL.LU.64 R14, [R1+0x1b28] ;  /* 0x001b2800010e7983 */ /* 0x001ea40000300a00 */
[C---:B--2---:R-:W-:Y:S02]  /*2f5a0*/  HMMA.16816.F32 R12, R8.reuse, R14, R20 ;  /* 0x0000000e080c723c */ /* 0x044fe40000001814 */
[----:B------:R-:W3:Y:S11]  /*2f5b0*/  LDL.LU.64 R22, [R1+0x1b20] ;  /* 0x001b200001167983 */ /* 0x000ef60000300a00 */
[----:B------:R-:W-:Y:S10]  /*2f5c0*/  @!UPT UIADD3 URZ, URZ, URZ, URZ ;  /* 0x0000003f3f3ff290 */ /* 0x000ff4000fffe03f */
[----:B------:R-:W-:Y:S01]  /*2f5d0*/  STL.64 [R1+0x360], R12 ;  /* 0x0003600c01007387 */ /* 0x000fe20000100a00 */
[----:B------:R-:W-:Y:S02]  /*2f5e0*/  STL.64 [R1+0x368], R14 ;  /* 0x0003680e01007387 */ /* 0x000fe40000100a00 */
[----:B------:R-:W-:Y:S01]  /*2f5f0*/  LDSM.16.M88.4 R12, [R28+0x24080] ;  /* 0x024080001c0c783b */ /* 0x000fe20000000200 */
[----:B---3--:R-:W-:Y:S01]  /*2f600*/  HMMA.16816.F32 R8, R8, R22, R24 ;  /* 0x000000160808723c */ /* 0x008fe20000001818 */
[----:B------:R-:W2:Y:S02]  /*2f610*/  LDL.LU.64 R26, [R1+0x1b18] ;  /* 0x001b1800011a7983 */ /* 0x000ea40000300a00 */
[----:B------:R-:W2:Y:S02]  /*2f620*/  LDL.LU.64 R24, [R1+0x1b10] ;  /* 0x001b100001187983 */ /* 0x000ea40000300a00 */
[----:B------:R-:W2:Y:S02]  /*2f630*/  LDL.LU.64 R22, [R1+0x1b08] ;  /* 0x001b080001167983 */ /* 0x000ea40000300a00 */
[----:B------:R-:W2:Y:S11]  /*2f640*/  LDL.LU.64 R20, [R1+0x1b00] ;  /* 0x001b000001147983 */ /* 0x000eb60000300a00 */
[----:B------:R-:W-:Y:S05]  /*2f650*/  @!UPT UIADD3 URZ, URZ, URZ, URZ ;  /* 0x0000003f3f3ff290 */ /* 0x000fea000fffe03f */
[----:B------:R-:W-:Y:S01]  /*2f660*/  STL.64 [R1+0x70], R8 ;  /* 0x0000700801007387 */ /* 0x000fe20000100a00 */
[----:B------:R-:W-:Y:S02]  /*2f670*/  STL.64 [R1+0x78], R10 ;  /* 0x0000780a01007387 */ /* 0x000fe40000100a00 */
[----:B------:R-:W0:Y:S02]  /*2f680*/  LDSM.16.M88.4 R8, [R28+0x25080] ;  /* 0x025080001c08783b */ /* 0x000e240000000200 */
[----:B0-----:R0:W-:Y:S02]  /*2f690*/  STL.64 [R1+0x10], R8 ;  /* 0x0000100801007387 */ /* 0x0011e40000100a00 */
[----:B------:R1:W-:Y:S02]  /*2f6a0*/  STL.64 [R1+0x18], R10 ;  /* 0x0000180a01007387 */ /* 0x0003e40000100a00 */
[----:B0-----:R-:W3:Y:S01]  /*2f6b0*/  LDL.LU R8, [R1+0x2f0] ;  /* 0x0002f00001087983 */ /* 0x001ee20000300800 */
[----:B------:R-:W3:Y:S02]  /*2f6c0*/  LDL.LU R9, [R1+0x2f4] ;  /* 0x0002f40001097983 */ /* 0x000ee40000300800 */
[----:B-1----:R-:W4:Y:S02]  /*2f6d0*/  LDL.LU R10, [R1+0x2f8] ;  /* 0x0002f800010a7983 */ /* 0x002f240000300800 */
[----:B------:R-:W-:-:S02]  /*2f6e0*/  IMAD.MOV.U32 R11, RZ, RZ, R5 ;  /* 0x000000ffff0b7224 */ /* 0x000fc400078e0005 */
[----:B------:R-:W-:-:S05]  /*2f6f0*/  IMAD.MOV.U32 R5, RZ, RZ, R3 ;  /* 0x000000ffff057224 */ /* 0x000fca00078e0003 */
[----:B------:R-:W-:Y:S04]  /*2f700*/  STL.64 [R1+0x1af8], R4 ;  /* 0x001af80401007387 */ /* 0x000fe80000100a00 */
[----:B----4-:R-:W-:Y:S01]  /*2f710*/  STL.64 [R1+0x1ae0], R10 ;  /* 0x001ae00a01007387 */ /* 0x010fe20000100a00 */
[----:B---3--:R0:W-:Y:S03]  /*2f720*/  STL.64 [R1+0x1ad8], R8 ;  /* 0x001ad80801007387 */ /* 0x0081e60000100a00 */
[----:B0-----:R-:W3:Y:S01]  /*2f730*/  LDL.64 R8, [R1+0x40] ;  /* 0x0000400001087983 */ /* 0x001ee20000100a00 */
[----:B--2---:R-:W-:Y:S03]  /*2f740*/  HMMA.16816.F32 R4, R24, R16, R20 ;  /* 0x000000101804723c */ /* 0x004fe60000001814 */
[----:B---3--:R0:W-:Y:S04]  /*2f750*/  STL.64 [R1+0x1af0], R8 ;  /* 0x001af00801007387 */ /* 0x0081e80000100a00 */
[----:B0-----:R-:W2:Y:S01]  /*2f760*/  LDL.LU R8, [R1+0x310] ;  /* 0x0003100001087983 */ /* 0x001ea20000300800 */
[----:B------:R-:W2:Y:S02]  /*2f770*/  LDL.LU R9, [R1+0x314] ;  /* 0x0003140001097983 */ /* 0x000ea40000300800 */
[----:B------:R-:W2:Y:S02]  /*2f780*/  LDL.LU R10, [R1+0x318] ;  /* 0x00031800010a7983 */ /* 0x000ea40000300800 */
[----:B------:R-:W2:Y:S01]  /*2f790*/  LDL.LU R11, [R1+0x31c] ;  /* 0x00031c00010b7983 */ /* 0x000ea20000300800 */
[----:B------:R-:W-:Y:S01]  /*2f7a0*/  STL.64 [R1+0x20], R12 ;  /* 0x0000200c01007387 */ /* 0x000fe20000100a00 */
[----:B------:R-:W-:Y:S09]  /*2f7b0*/  STL.64 [R1+0x28], R14 ;  /* 0x0000280e01007387 */ /* 0x000ff20000100a00 */
[----:B------:R-:W-:Y:S02]  /*2f7c0*/  STL.64 [R1+0x350], R4 ;  /* 0x0003500401007387 */ /* 0x000fe40000100a00 */
[----:B------:R-:W-:Y:S01]  /*2f7d0*/  STL.64 [R1+0x358], R6 ;  /* 0x0003580601007387 */ /* 0x000fe20000100a00 */
[----:B------:R0:W-:Y:S04]  /*2f7e0*/  STL.64 [R1+0x1ad0], R12 ;  /* 0x001ad00c01007387 */ /* 0x0001e80000100a00 */
[----:B------:R-:W1:Y:S04]  /*2f7f0*/  LDSM.16.M88.4 R4, [R28+0x26080] ;  /* 0x026080001c04783b */ /* 0x000e680000000200 */
[----:B0-----:R-:W3:Y:S04]  /*2f800*/  LDL.64 R12, [R1+0x30] ;  /* 0x00003000010c7983 */ /* 0x001ee80000100a00 */
[----:B---3--:R0:W-:Y:S04]  /*2f810*/  STL.64 [R1+0x1ae8], R12 ;  /* 0x001ae80c01007387 */ /* 0x0081e80000100a00 */
[----:B0-----:R-:W3:Y:S01]  /*2f820*/  LDL.LU R12, [R1+0x300] ;  /* 0x00030000010c7983 */ /* 0x001ee20000300800 */
[----:B------:R-:W3:Y:S02]  /*2f830*/  LDL.LU R13, [R1+0x304] ;  /* 0x00030400010d7983 */ /* 0x000ee40000300800 */
[----:B------:R-:W3:Y:S02]  /*2f840*/  LDL.LU R14, [R1+0x308] ;  /* 0x00030800010e7983 */ /* 0x000ee40000300800 */
[----:B------:R-:W3:Y:S01]  /*2f850*/  LDL.LU R15, [R1+0x30c] ;  /* 0x00030c00010f7983 */ /* 0x000ee20000300800 */
[----:B------:R-:W4:Y:S01]  /*2f860*/  LDL.LU R16, [R1+0x4a0] ;  /* 0x0004a00001107983 */ /* 0x000f220000300800 */
[----:B------:R-:W4:Y:S02]  /*2f870*/  LDL.LU R17, [R1+0x4a4] ;  /* 0x0004a40001117983 */ /* 0x000f240000300800 */
[----:B------:R-:W2:Y:S02]  /*2f880*/  LDL.LU R18, [R1+0x4a8] ;  /* 0x0004a80001127983 */ /* 0x000ea40000300800 */
[----:B------:R-:W2:Y:S02]  /*2f890*/  LDL.LU R19, [R1+0x4ac] ;  /* 0x0004ac0001137983 */ /* 0x000ea40000300800 */
[----:B-1----:R-:W-:-:S02]  /*2f8a0*/  IMAD.MOV.U32 R21, RZ, RZ, R4 ;  /* 0x000000ffff157224 */ /* 0x002fc400078e0004 */
[----:B------:R-:W-:Y:S01]  /*2f8b0*/  IMAD.MOV.U32 R20, RZ, RZ, R5 ;  /* 0x000000ffff147224 */ /* 0x000fe200078e0005 */
[----:B--2---:R-:W-:Y:S01]  /*2f8c0*/  STL.64 [R1+0x1ac8], R18 ;  /* 0x001ac81201007387 */ /* 0x004fe20000100a00 */
[----:B----4-:R0:W-:Y:S03]  /*2f8d0*/  STL.64 [R1+0x1ac0], R16 ;  /* 0x001ac01001007387 */ /* 0x0101e60000100a00 */
[----:B0-----:R-:W2:Y:S01]  /*2f8e0*/  LDL.LU R16, [R1+0x2e0] ;  /* 0x0002e00001107983 */ /* 0x001ea20000300800 */
[----:B------:R0:W-:Y:S02]  /*2f8f0*/  STL.64 [R1], R4 ;  /* 0x0000000401007387 */ /* 0x0001e40000100a00 */
[----:B------:R-:W-:Y:S01]  /*2f900*/  STL.64 [R1+0x8], R6 ;  /* 0x0000080601007387 */ /* 0x000fe20000100a00 */
[----:B0-----:R-:W4:Y:S01]  /*2f910*/  LDL.LU.64 R4, [R1+0x1af8] ;  /* 0x001af80001047983 */ /* 0x001f220000300a00 */
[----:B------:R-:W-:-:S02]  /*2f920*/  IMAD.MOV.U32 R19, RZ, RZ, R0 ;  /* 0x000000ffff137224 */ /* 0x000fc400078e0000 */
[----:B------:R-:W-:Y:S02]  /*2f930*/  IMAD.MOV.U32 R0, RZ, RZ, R7 ;  /* 0x000000ffff007224 */ /* 0x000fe400078e0007 */
[----:B------:R-:W-:Y:S02]  /*2f940*/  IMAD.MOV.U32 R18, RZ, RZ, R2 ;  /* 0x000000ffff127224 */ /* 0x000fe400078e0002 */
[----:B------:R-:W-:Y:S01]  /*2f950*/  IMAD.MOV.U32 R2, RZ, RZ, R6 ;  /* 0x000000ffff027224 */ /* 0x000fe200078e0006 */
[----:B------:R0:W-:Y:S04]  /*2f960*/  STL [R1+0x1838], R0 ;  /* 0x0018380001007387 */ /* 0x0001e80000100800 */
[----:B0-----:R-:W2:Y:S01]  /*2f970*/  LDL R0, [R1+0x510] ;  /* 0x0005100001007983 */ /* 0x001ea20000100800 */
[----:B------:R-:W-:Y:S01]  /*2f980*/  STL [R1+0x1834], R2 ;  /* 0x0018340201007387 */ /* 0x000fe20000100800 */
[C---:B----4-:R-:W-:Y:S02]  /*2f990*/  HMMA.16816.F32 R4, R24.reuse, R4, R8 ;  /* 0x000000041804723c */ /* 0x050fe40000001808 */
[----:B------:R-:W3:Y:S11]  /*2f9a0*/  LDL.LU.64 R8, [R1+0x1af0] ;  /* 0x001af00001087983 */ /* 0x000ef60000300a00 */
[----:B------:R-:W-:Y:S10]  /*2f9b0*/  @!UPT UIADD3 URZ, URZ, URZ, URZ ;  /* 0x0000003f3f3ff290 */ /* 0x000ff4000fffe03f */
[----:B------:R-:W-:Y:S01]  /*2f9c0*/  STL.64 [R1+0x340], R4 ;  /* 0x0003400401007387 */ /* 0x000fe20000100a00 */
[----:B------:R-:W-:Y:S02]  /*2f9d0*/  STL.64 [R1+0x348], R6 ;  /* 0x0003480601007387 */ /* 0x000fe40000100a00 */
[----:B------:R-:W0:Y:S02]  /*2f9e0*/  LDSM.16.M88.4 R4, [R28+0x27080] ;  /* 0x027080001c04783b */ /* 0x000e240000000200 */
[----:B0-----:R-:W-:Y:S02]  /*2f9f0*/  STL [R1+0x1840], R6 ;  /* 0x0018400601007387 */ /* 0x001fe40000100800 */
[----:B------:R-:W-:Y:S01]  /*2fa00*/  STL [R1+0x183c], R7 ;  /* 0x00183c0701007387 */ /* 0x000fe20000100800 */
[C---:B---3--:R-:W-:Y:S01]  /*2fa10*/  HMMA.16816.F32 R12, R24.reuse, R8, R12 ;  /* 0x00000008180c723c */ /* 0x048fe2000000180c */
[----:B------:R-:W-:Y:S02]  /*2fa20*/  IMAD.MOV.U32 R3, RZ, RZ, R8 ;  /* 0x000000ffff037224 */ /* 0x000fe400078e0008 */
[----:B------:R-:W-:Y:S11]  /*2fa30*/  IMAD.MOV.U32 R2, RZ, RZ, R9 ;  /* 0x000000ffff027224 */ /* 0x000ff600078e0009 */
[----:B------:R-:W-:Y:S09]  /*2fa40*/  @!UPT UIADD3 URZ, URZ, URZ, URZ ;  /* 0x0000003f3f3ff290 */ /* 0x000ff2000fffe03f */
[----:B------:R0:W-:Y:S01]  /*2fa50*/  STL.64 [R1+0x330], R12 ;  /* 0x0003300c01007387 */ /* 0x0001e20000100a00 */
[----:B------:R-:W-:Y:S03]  /*2fa60*/  STL.64 [R1+0x338], R14 ;  /* 0x0003380e01007387 */ /* 0x000fe60000100a00 */
[----:B0-----:R-:W3:Y:S01]  /*2fa70*/  LDL.LU.64 R12, [R1+0x1ae8] ;  /* 0x001ae800010c7983 */ /* 0x001ee20000300a00 */
[----:B------:R-:W3:Y:S02]  /*2fa80*/  LDL.LU.64 R10, [R1+0x1ae0] ;  /* 0x001ae000010a7983 */ /* 0x000ee40000300a00 */
[----:B------:R-:W3:Y:S02]  /*2fa90*/  LDL.LU.64 R8, [R1+0x1ad8] ;  /* 0x001ad80001087983 */ /* 0x000ee40000300a00 */
[----:B---3--:R-:W-:Y:S01]  /*2faa0*/  HMMA.16816.F32 R8, R24, R12, R8 ;  /* 0x0000000c1808723c */ /* 0x008fe20000001808 */
[----:B------:R-:W-:-:S02]  /*2fab0*/  IMAD.MOV.U32 R7, RZ, RZ, R12 ;  /* 0x000000ffff077224 */ /* 0x000fc400078e000c */
[----:B------:R-:W-:Y:S02]  /*2fac0*/  IMAD.MOV.U32 R6, RZ, RZ, R13 ;  /* 0x000000ffff067224 */ /* 0x000fe400078e000d */
[----:B------:R-:W3:Y:S11]  /*2fad0*/  LDL.LU.64 R12, [R1+0x1ad0] ;  /* 0x001ad000010c7983 */ /* 0x000ef60000300a00 */
[----:B------:R-:W-:Y:S07]  /*2fae0*/  @!UPT UIADD3 URZ, URZ, URZ, URZ ;  /* 0x0000003f3f3ff290 */ /* 0x000fee000fffe03f */
[----:B------:R-:W-:Y:S01]  /*2faf0*/  STL.64 [R1+0x320], R8 ;  /* 0x0003200801007387 */ /* 0x000fe20000100a00 */
[----:B------:R-:W-:Y:S02]  /*2fb00*/  STL.64 [R1+0x1aa8], R6 ;  /* 0x001aa80601007387 */ /* 0x000fe40000100a00 */
[----:B------:R0:W-:Y:S02]  /*2fb10*/  STL.64 [R1+0x1aa0], R4 ;  /* 0x001aa00401007387 */ /* 0x0001e40000100a00 */
[----:B0-----:R-:W4:Y:S01]  /*2fb20*/  LDL.LU R4, [R1+0x540] ;  /* 0x0005400001047983 */ /* 0x001f220000300800 */
[----:B------:R-:W4:Y:S02]  /*2fb30*/  LDL.LU R5, [R1+0x544] ;  /* 0x0005440001057983 */ /* 0x000f240000300800 */
[----:B------:R-:W4:Y:S02]  /*2fb40*/  LDL.LU R6, [R1+0x548] ;  /* 0x0005480001067983 */ /* 0x000f240000300800 */
[----:B------:R-:W4:Y:S02]  /*2fb50*/  LDL.LU R7, [R1+0x54c] ;  /* 0x00054c0001077983 */ /* 0x000f240000300800 */
[----:B------:R-:W-:-:S02]  /*2fb60*/  IMAD.MOV.U32 R17, RZ, RZ, R29 ;  /* 0x000000ffff117224 */ /* 0x000fc400078e001d */
[----:B------:R-:W-:Y:S02]  /*2fb70*/  IMAD.MOV.U32 R28, RZ, RZ, R11 ;  /* 0x000000ffff1c7224 */ /* 0x000fe400078e000b */
[----:B------:R-:W-:Y:S02]  /*2fb80*/  IMAD.MOV.U32 R29, RZ, RZ, R10 ;  /* 0x000000ffff1d7224 */ /* 0x000fe400078e000a */
[----:B--2---:R-:W-:Y:S01]  /*2fb90*/  LDSM.16.MT88.4 R8, [R0+0x18080] ;  /* 0x018080000008783b */ /* 0x004fe20000004200 */
[----:B---3--:R-:W-:Y:S03]  /*2fba0*/  HMMA.16816.F32 R12, R24, R12, R16 ;  /* 0x0000000c180c723c */ /* 0x008fe60000001810 */
[----:B----4-:R-:W-:Y:S01]  /*2fbb0*/  STL.64 [R1+0x1ab8], R6 ;  /* 0x001ab80601007387 */ /* 0x010fe20000100a00 */
[----:B------:R0:W-:Y:S03]  /*2fbc0*/  STL.64 [R1+0x1ab0], R4 ;  /* 0x001ab00401007387 */ /* 0x0001e60000100a00 */
[----:B0-----:R-:W2:Y:S01]  /*2fbd0*/  LDL.64 R4, [R1+0x10] ;  /* 0x0000100001047983 */ /* 0x001ea20000100a00 */
[----:B------:R-:W-:Y:S02]  /*2fbe0*/  STL [R1+0x1704], R28 ;  /* 0x0017041c01007387 */ /* 0x000fe40000100800 */
[----:B------:R-:W-:Y:S02]  /*2fbf0*/  STL [R1+0x1700], R29 ;  /* 0x0017001d01007387 */ /* 0x000fe40000100800 */
[----:B------:R-:W3:Y:S01]  /*2fc00*/  LDL.LU.64 R18, [R1+0x1ac8] ;  /* 0x001ac80001127983 */ /* 0x000ee20000300a00 */
[----:B------:R-:W3:Y:S10]  /*2fc10*/  LDL.LU.64 R16, [R1+0x1ac0] ;  /* 0x001ac00001107983 */ /* 0x000ef40000300a00 */
[----:B------:R-:W-:Y:S02]  /*2fc20*/  STL.64 [R1+0x310], R12 ;  /* 0x0003100c01007387 */ /* 0x000fe40000100a00 */
[----:B------:R-:W-:Y:S02]  /*2fc30*/  STL.64 [R1+0x318], R14 ;  /* 0x0003180e01007387 */ /* 0x000fe40000100a00 */
[----:B------:R-:W0:Y:S04]  /*2fc40*/  LDSM.16.MT88.4 R12, [R0+0x18100] ;  /* 0x01810000000c783b */ /* 0x000e280000004200 */
[----:B0-----:R-:W-:Y:S01]  /*2fc50*/  STL.64 [R1+0x1a20], R14 ;  /* 0x001a200e01007387 */ /* 0x001fe20000100a00 */
[----:B------:R0:W-:Y:S02]  /*2fc60*/  STL.64 [R1+0x1a18], R12 ;  /* 0x001a180c01007387 */ /* 0x0001e40000100a00 */
[----:B------:R-:W4:Y:S02]  /*2fc70*/  LDL.LU.64 R6, [R1+0x1ab8] ;  /* 0x001ab80001067983 */ /* 0x000f240000300a00 */
[----:B0-----:R-:W-:-:S02]  /*2fc80*/  IMAD.MOV.U32 R12, RZ, RZ, R21 ;  /* 0x000000ffff0c7224 */ /* 0x001fc400078e0015 */
[----:B------:R-:W-:Y:S02]  /*2fc90*/  IMAD.MOV.U32 R13, RZ, RZ, R20 ;  /* 0x000000ffff0d7224 */ /* 0x000fe400078e0014 */
[----:B--2---:R-:W-:Y:S02]  /*2fca0*/  IMAD.MOV.U32 R21, RZ, RZ, R4 ;  /* 0x000000ffff157224 */ /* 0x004fe400078e0004 */
[----:B------:R-:W-:Y:S01]  /*2fcb0*/  IMAD.MOV.U32 R20, RZ, RZ, R5 ;  /* 0x000000ffff147224 */ /* 0x000fe200078e0005 */
[C---:B---3--:R-:W-:Y:S01]  /*2fcc0*/  HMMA.16816.F32 R16, R24.reuse, R4, R16 ;  /* 0x000000041810723c */ /* 0x048fe20000001810 */
[----:B------:R-:W4:Y:S11]  /*2fcd0*/  LDL.LU.64 R4, [R1+0x1ab0] ;  /* 0x001ab00001047983 */ /* 0x000f360000300a00 */
[----:B------:R-:W-:Y:S11]  /*2fce0*/  @!UPT UIADD3 URZ, URZ, URZ, URZ ;  /* 0x0000003f3f3ff290 */ /* 0x000ff6000fffe03f */
[----:B------:R-:W-:Y:S01]  /*2fcf0*/  STL.64 [R1+0x300], R16 ;  /* 0x0003001001007387 */ /* 0x000fe20000100a00 */
[----:B------:R-:W-:Y:S02]  /*2fd00*/  IMAD.MOV.U32 R28, RZ, RZ, R18 ;  /* 0x000000ffff1c7224 */ /* 0x000fe400078e0012 */
[----:B------:R-:W-:Y:S02]  /*2fd10*/  IMAD.MOV.U32 R29, RZ, RZ, R19 ;  /* 0x000000ffff1d7224 */ /* 0x000fe400078e0013 */
[----:B------:R-:W0:Y:S04]  /*2fd20*/  LDSM.16.MT88.4 R16, [R0+0x18180] ;  /* 0x018180000010783b */ /* 0x000e280000004200 */
[----:B------:R-:W-:Y:S01]  /*2fd30*/  STL [R1+0x170c], R28 ;  /* 0x00170c1c01007387 */ /* 0x000fe20000100800 */
[----:B------:R-:W-:Y:S03]  /*2fd40*/  STL [R1+0x1708], R29 ;  /* 0x0017081d01007387 */ /* 0x000fe60000100800 */
[----:B0-----:R-:W-:Y:S01]  /*2fd50*/  STL.64 [R1+0x19b8], R18 ;  /* 0x0019b81201007387 */ /* 0x001fe20000100a00 */
[----:B------:R0:W-:Y:S03]  /*2fd60*/  STL.64 [R1+0x19b0], R16 ;  /* 0x0019b01001007387 */ /* 0x0001e60000100a00 */
[----:B0-----:R-:W2:Y:S01]  /*2fd70*/  LDL.LU R16, [R1+0x210] ;  /* 0x0002100001107983 */ /* 0x001ea20000300800 */
[----:B------:R-:W2:Y:S02]  /*2fd80*/  LDL.LU R17, [R1+0x214] ;  /* 0x0002140001117983 */ /* 0x000ea40000300800 */
[----:B------:R-:W2:Y:S02]  /*2fd90*/  LDL.LU R18, [R1+0x218] ;  /* 0x0002180001127983 */ /* 0x000ea40000300800 */
[----:B------:R-:W2:Y:S01]  /*2fda0*/  LDL.LU R19, [R1+0x21c] ;  /* 0x00021c0001137983 */ /* 0x000ea20000300800 */
[----:B----4-:R-:W-:Y:S01]  /*2fdb0*/  HMMA.16816.F32 R12, R24, R12, R4 ;  /* 0x0000000c180c723c */ /* 0x010fe20000001804 */
[----:B------:R-:W3:Y:S01]  /*2fdc0*/  LDL.LU.64 R6, [R1+0x1aa8] ;  /* 0x001aa80001067983 */ /* 0x000ee20000300a00 */
[----:B------:R-:W2:Y:S11]  /*2fdd0*/  LDL.LU.64 R4, [R1+0x1aa0] ;  /* 0x001aa00001047983 */ /* 0x000eb60000300a00 */
[----:B------:R-:W-:Y:S10]  /*2fde0*/  @!UPT UIADD3 URZ, URZ, URZ, URZ ;  /* 0x0000003f3f3ff290 */ /* 0x000ff4000fffe03f */
[----:B------:R0:W-:Y:S01]  /*2fdf0*/  STL.64 [R1+0x2f0], R12 ;  /* 0x0002f00c01007387 */ /* 0x0001e20000100a00 */
[----:B------:R1:W-:Y:S03]  /*2fe00*/  STL.64 [R1+0x2f8], R14 ;  /* 0x0002f80e01007387 */ /* 0x0003e60000100a00 */
[----:B0-----:R-:W4:Y:S01]  /*2fe10*/  LDL.LU R12, [R1+0x530] ;  /* 0x00053000010c7983 */ /* 0x001f220000300800 */
[----:B------:R-:W4:Y:S02]  /*2fe20*/  LDL.LU R13, [R1+0x534] ;  /* 0x00053400010d7983 */ /* 0x000f240000300800 */
[----:B-1----:R-:W2:Y:S02]  /*2fe30*/  LDL.LU R14, [R1+0x538] ;  /* 0x00053800010e7983 */ /* 0x002ea40000300800 */
[----:B------:R-:W2:Y:S02]  /*2fe40*/  LDL.LU R15, [R1+0x53c] ;  /* 0x00053c00010f7983 */ /* 0x000ea40000300800 */
[----:B--2---:R-:W-:Y:S01]  /*2fe50*/  STL.64 [R1+0x1a30], R14 ;  /* 0x001a300e01007387 */ /* 0x004fe20000100a00 */
[----:B----4-:R0:W-:Y:S03]  /*2fe60*/  STL.64 [R1+0x1a28], R12 ;  /* 0x001a280c01007387 */ /* 0x0101e60000100a00 */
[----:B0-----:R-:W2:Y:S04]  /*2fe70*/  LDL.64 R12, [R1] ;  /* 0x00000000010c7983 */ /* 0x001ea80000100a00 */
[----:B--2---:R0:W-:Y:S02]  /*2fe80*/  STL.64 [R1+0x1a40], R12 ;  /* 0x001a400c01007387 */ /* 0x0041e40000100a00 */
[----:B0-----:R-:W-:-:S02]  /*2fe90*/  IMAD.MOV.U32 R12, RZ, RZ, R21 ;  /* 0x000000ffff0c7224 */ /* 0x001fc400078e0015 */
[----:B------:R-:W-:Y:S02]  /*2fea0*/  IMAD.MOV.U32 R13, RZ, RZ, R20 ;  /* 0x000000ffff0d7224 */ /* 0x000fe400078e0014 */
[----:B------:R-:W0:Y:S04]  /*2feb0*/  LDSM.16.MT88.4 R20, [R0+0x18200] ;  /* 0x018200000014783b */ /* 0x000e280000004200 */
[----:B------:R-:W-:Y:S04]  /*2fec0*/  STL.64 [R1+0x1a58], R12 ;  /* 0x001a580c01007387 */ /* 0x000fe80000100a00 */
[----:B0-----:R-:W-:Y:S01]  /*2fed0*/  STL.64 [R1+0x1928], R22 ;  /* 0x0019281601007387 */ /* 0x001fe20000100a00 */
[----:B------:R0:W-:Y:S03]  /*2fee0*/  STL.64 [R1+0x1920], R20 ;  /* 0x0019201401007387 */ /* 0x0001e60000100a00 */
[----:B0-----:R-:W2:Y:S01]  /*2fef0*/  LDL.64 R20, [R1+0x50] ;  /* 0x0000500001147983 */ /* 0x001ea20000100a00 */
[----:B------:R-:W-:Y:S01]  /*2ff00*/  HMMA.16816.F32 R12, R24, R4, R16 ;  /* 0x00000004180c723c */ /* 0x000fe20000001810 */
[----:B------:R-:W0:Y:S02]  /*2ff10*/  LDSM.16.MT88.4 R24, [R0+0x18280] ;  /* 0x018280000018783b */ /* 0x000e240000004200 */
[----:B--2---:R-:W-:Y:S02]  /*2ff20*/  STL.64 [R1+0x1a98], R20 ;  /* 0x001a981401007387 */ /* 0x004fe40000100a00 */
[----:B------:R-:W2:Y:S11]  /*2ff30*/  LDL.LU R16, [R1+0x200] ;  /* 0x0002000001107983 */ /* 0x000eb60000300800 */
[----:B------:R-:W-:Y:S07]  /*2ff40*/  @!UPT UIADD3 URZ, URZ, URZ, URZ ;  /* 0x0000003f3f3ff290 */ /* 0x000fee000fffe03f */
[----:B------:R-:W-:Y:S02]  /*2ff50*/  STL.64 [R1+0x250], R12 ;  /* 0x0002500c01007387 */ /* 0x000fe40000100a00 */
[----:B------:R-:W-:Y:S01]  /*2ff60*/  STL.64 [R1+0x258], R14 ;  /* 0x0002580e01007387 */ /* 0x000fe20000100a00 */
[----:B------:R-:W2:Y:S01]  /*2ff70*/  LDL.LU R17, [R1+0x204] ;  /* 0x0002040001117983 */ /* 0x000ea20000300800 */
[----:B------:R-:W4:Y:S02]  /*2ff80*/  LDL.LU R18, [R1+0x208] ;  /* 0x0002080001127983 */ /* 0x000f240000300800 */
[----:B------:R-:W4:Y:S02]  /*2ff90*/  LDL.LU R19, [R1+0x20c] ;  /* 0x00020c0001137983 */ /* 0x000f240000300800 */
[----:B----4-:R-:W-:Y:S01]  /*2ffa0*/  STL.64 [R1+0x1a68], R18 ;  /* 0x001a681201007387 */ /* 0x010fe20000100a00 */
[----:B--2---:R3:W-:Y:S02]  /*2ffb0*/  STL.64 [R1+0x1a60], R16 ;  /* 0x001a601001007387 */ /* 0x0047e40000100a00 */
[----:B---3--:R-:W-:-:S02]  /*2ffc0*/  IMAD.MOV.U32 R16, RZ, RZ, R7 ;  /* 0x000000ffff107224 */ /* 0x008fc400078e0007 */
[----:B------:R-:W-:-:S05]  /*2ffd0*/  IMAD.MOV.U32 R17, RZ, RZ, R6 ;  /* 0x000000ffff117224 */ /* 0x000fca00078e0006 */
[----:B------:R1:W-:Y:S02]  /*2ffe0*/  STL.64 [R1+0x1a78], R16 ;  /* 0x001a781001007387 */ /* 0x0003e40000100a00 */
[----:B-1----:R-:W-:Y:S02]  /*2fff0*/  IMAD.MOV.U32 R16, RZ, RZ, R3 ;  /* 0x000000ffff107224 */ /* 0x002fe400078e0003 */
[----:B------:R-:W-:-:S05]  /*30000*/  IMAD.MOV.U32 R17, RZ, RZ, R2 ;  /* 0x000000ffff117224 */ /* 0x000fca00078e0002 */
[----:B------:R1:W-:Y:S04]  /*30010*/  STL.64 [R1+0x1a90], R16 ;  /* 0x001a901001007387 */ /* 0x0003e80000100a00 */
[----:B-1----:R-:W2:Y:S01]  /*30020*/  LDL.LU R16, [R1+0x5b0] ;  /* 0x0005b00001107983 */ /* 0x002ea20000300800 */
[----:B------:R-:W2:Y:S02]  /*30030*/  LDL.LU R17, [R1+0x5b4] ;  /* 0x0005b40001117983 */ /* 0x000ea40000300800 */
[----:B------:R-:W2:Y:S02]  /*30040*/  LDL.LU R18, [R1+0x5b8] ;  /* 0x0005b80001127983 */ /* 0x000ea40000300800 */
[----:B------:R-:W2:Y:S01]  /*30050*/  LDL.LU R19, [R1+0x5bc] ;  /* 0x0005bc0001137983 */ /* 0x000ea20000300800 */
[----:B------:R-:W3:Y:S01]  /*30060*/  LDL.LU R20, [R1+0x5c0] ;  /* 0x0005c00001147983 */ /* 0x000ee20000300800 */
[----:B------:R-:W3:Y:S02]  /*30070*/  LDL.LU R21, [R1+0x5c4] ;  /* 0x0005c40001157983 */ /* 0x000ee40000300800 */
[----:B------:R-:W3:Y:S02]  /*30080*/  LDL.LU R22, [R1+0x5c8] ;  /* 0x0005c80001167983 */ /* 0x000ee40000300800 */
[----:B------:R-:W3:Y:S01]  /*30090*/  LDL.LU R23, [R1+0x5cc] ;  /* 0x0005cc0001177983 */ /* 0x000ee20000300800 */
[----:B------:R-:W4:Y:S04]  /*300a0*/  LDL.64 R12, [R1+0x20] ;  /* 0x00002000010c7983 */ /* 0x000f280000100a00 */
[----:B----4-:R1:W-:Y:S04]  /*300b0*/  STL.64 [R1+0x1a70], R12 ;  /* 0x001a700c01007387 */ /* 0x0103e80000100a00 */
        /* <DEDUP_REMOVED lines=8> */
[----:B------:R-:W2:Y:S02]  /*30140*/  LDL.LU R14, [R1+0x5a8] ;  /* 0x0005a800010e7983 */ /* 0x000ea40000300800 */
[----:B------:R-:W2:Y:S01]  /*30150*/  LDL.LU R15, [R1+0x5ac] ;  /* 0x0005ac00010f7983 */ /* 0x000ea20000300800 */
[----:B------:R1:W-:Y:S04]  /*30160*/  STL.64 [R1+0x1a38], R4 ;  /* 0x001a380401007387 */ /* 0x0003e80000100a00 */
        /* <DEDUP_REMOVED lines=10> */
[----:B0-----:R-:W-:Y:S01]  /*30210*/  STL.64 [R1+0x18b0], R26 ;  /* 0x0018b01a01007387 */ /* 0x001fe20000100a00 */
[----:B------:R0:W-:Y:S03]  /*30220*/  STL.64 [R1+0x18a8], R24 ;  /* 0x0018a81801007387 */ /* 0x0001e60000100a00 */
[----:B0-----:R-:W4:Y:S01]  /*30230*/  LDL.LU R24, [R1+0x500] ;  /* 0x0005000001187983 */ /* 0x001f220000300800 */
[----:B------:R-:W4:Y:S02]  /*30240*/  LDL.LU R25, [R1+0x504] ;  /* 0x0005040001197983 */ /* 0x000f240000300800 */
[----:B------:R-:W2:Y:S02]  /*30250*/  LDL.LU R26, [R1+0x508] ;  /* 0x00050800011a7983 */ /* 0x000ea40000300800 */
[----:B------:R-:W2:Y:S02]  /*30260*/  LDL.LU R27, [R1+0x50c] ;  /* 0x00050c00011b7983 */ /* 0x000ea40000300800 */
[----:B--2---:R-:W-:Y:S01]  /*30270*/  STL.64 [R1+0x1a08], R26 ;  /* 0x001a081a01007387 */ /* 0x004fe20000100a00 */
[----:B----4-:R0:W-:Y:S03]  /*30280*/  STL.64 [R1+0x1a00], R24 ;  /* 0x001a001801007387 */ /* 0x0101e60000100a00 */
[----:B0-----:R-:W3:Y:S02]  /*30290*/  LDL.64 R24, [R1+0x60] ;  /* 0x0000600001187983 */ /* 0x001ee40000100a00 */
[C---:B---3--:R-:W-:Y:S11]  /*302a0*/  HMMA.16816.F32 R20, R8.reuse, R24, R20 ;  /* 0x000000180814723c */ /* 0x048ff60000001814 */
[----:B------:R-:W-:Y:S11]  /*302b0*/  @!UPT UIADD3 URZ, URZ, URZ, URZ ;  /* 0x0000003f3f3ff290 */ /* 0x000ff6000fffe03f */
[----:B------:R-:W-:Y:S01]  /*302c0*/  @!UPT UIADD3 URZ, URZ, URZ, URZ ;  /* 0x0000003f3f3ff290 */ /* 0x000fe2000fffe03f */
[----:B------:R0:W-:Y:S01]  /*302d0*/  STL.64 [R1+0x240], R20 ;  /* 0x0002401401007387 */ /* 0x0001e20000100a00 */
[----:B------:R-:W-:Y:S03]  /*302e0*/  STL.64 [R1+0x248], R22 ;  /* 0x0002481601007387 */ /* 0x000fe60000100a00 */
[----:B0-----:R-:W2:Y:S02]  /*302f0*/  LDL.LU.64 R20, [R1+0x1a98] ;  /* 0x001a980001147983 */ /* 0x001ea40000300a00 */
[C---:B--2---:R-:W-:Y:S11]  /*30300*/  HMMA.16816.F32 R16, R8.reuse, R20, R16 ;  /* 0x000000140810723c */ /* 0x044ff60000001810 */
        /* <DEDUP_REMOVED lines=18> */
[----:B------:R-:W2:Y:S11]  /*30430*/  LDL.LU.64 R12, [R1+0x1a70] ;  /* 0x001a7000010c7983 */ /* 0x000eb60000300a00 */
[----:B------:R-:W-:Y:S10]  /*30440*/  @!UPT UIADD3 URZ, URZ, URZ, URZ ;  /* 0x0000003f3f3ff290 */ /* 0x000ff4000fffe03f */
[----:B------:R0:W-:Y:S01]  /*30450*/  STL.64 [R1+0x218], R18 ;  /* 0x0002181201007387 */ /* 0x0001e20000100a00 */
[----:B------:R-:W-:Y:S02]  /*30460*/  IMAD.MOV.U32 R28, RZ, RZ, R16 ;  /* 0x000000ffff1c7224 */ /* 0x000fe400078e0010 */
[----:B------:R-:W-:Y:S01]  /*30470*/  IMAD.MOV.U32 R29, RZ, RZ, R17 ;  /* 0x000000ffff1d7224 */ /* 0x000fe200078e0011 */
[----:B0-----:R-:W2:Y:S01]  /*30480*/  LDL.LU.64 R18, [R1+0x1a68] ;  /* 0x001a680001127983 */ /* 0x001ea20000300a00 */
[----:B------:R-:W2:Y:S02]  /*30490*/  LDL.LU.64 R16, [R1+0x1a60] ;  /* 0x001a600001107983 */ /* 0x000ea40000300a00 */
[C---:B--2---:R-:W-:Y:S11]  /*304a0*/  HMMA.16816.F32 R16, R8.reuse, R12, R16 ;  /* 0x0000000c0810723c */ /* 0x044ff60000001810 */
[----:B------:R-:W-:Y:S11]  /*304b0*/  @!UPT UIADD3 URZ, URZ, URZ, URZ ;  /* 0x0000003f3f3ff290 */ /* 0x000ff6000fffe03f */
[----:B------:R-:W-:Y:S01]  /*304c0*/  @!UPT UIADD3 URZ, URZ, URZ, URZ ;  /* 0x0000003f3f3ff290 */ /* 0x000fe2000fffe03f */
[----:B------:R0:W-:Y:S01]  /*304d0*/  STL.64 [R1+0x200], R16 ;  /* 0x0002001001007387 */ /* 0x0001e20000100a00 */
[----:B------:R-:W-:Y:S02]  /*304e0*/  STL.64 [R1+0x208], R18 ;  /* 0x0002081201007387 */ /* 0x000fe40000100a00 */
[----:B0-----:R-:W-:Y:S02]  /*304f0*/  IMAD.MOV.U32 R17, RZ, RZ, R12 ;  /* 0x000000ffff117224 */ /* 0x001fe400078e000c */
[----:B------:R-:W-:Y:S02]  /*30500*/  IMAD.MOV.U32 R16, RZ, RZ, R13 ;  /* 0x000000ffff107224 */ /* 0x000fe400078e000d */
[----:B------:R-:W2:Y:S02]  /*30510*/  LDL.LU.64 R12, [R1+0x1a58] ;  /* 0x001a5800010c7983 */ /* 0x000ea40000300a00 */
        /* <DEDUP_REMOVED lines=11> */
[----:B------:R0:W-:Y:S01]  /*305d0*/  STL.64 [R1+0x1e0], R4 ;  /* 0x0001e00401007387 */ /* 0x0001e20000100a00 */
[----:B------:R1:W-:Y:S03]  /*305e0*/  STL.64 [R1+0x1e8], R6 ;  /* 0x0001e80601007387 */ /* 0x0003e60000100a00 */
[----:B0-----:R-:W2:Y:S01]  /*305f0*/  LDL.LU.64 R4, [R1+0x1a38] ;  /* 0x001a380001047983 */ /* 0x001ea20000300a00 */
[----:B------:R-:W2:Y:S02]  /*30600*/  LDL.LU.64 R14, [R1+0x1a30] ;  /* 0x001a3000010e7983 */ /* 0x000ea40000300a00 */
[----:B------:R-:W2:Y:S02]  /*30610*/  LDL.LU.64 R12, [R1+0x1a28] ;  /* 0x001a2800010c7983 */ /* 0x000ea40000300a00 */
[----:B--2---:R-:W-:Y:S01]  /*30620*/  HMMA.16816.F32 R8, R8, R4, R12 ;  /* 0x000000040808723c */ /* 0x004fe2000000180c */
[----:B------:R-:W3:Y:S01]  /*30630*/  LDL.LU.64 R14, [R1+0x1a20] ;  /* 0x001a2000010e7983 */ /* 0x000ee20000300a00 */
[----:B------:R-:W3:Y:S02]  /*30640*/  LDL.LU.64 R12, [R1+0x1a18] ;  /* 0x001a1800010c7983 */ /* 0x000ee40000300a00 */
[----:B-1----:R-:W-:-:S02]  /*30650*/  IMAD.MOV.U32 R7, RZ, RZ, R24 ;  /* 0x000000ffff077224 */ /* 0x002fc400078e0018 */
[----:B------:R-:W-:Y:S11]  /*30660*/  IMAD.MOV.U32 R6, RZ, RZ, R25 ;  /* 0x000000ffff067224 */ /* 0x000ff600078e0019 */
[----:B------:R-:W-:Y:S06]  /*30670*/  @!UPT UIADD3 URZ, URZ, URZ, URZ ;  /* 0x0000003f3f3ff290 */ /* 0x000fec000fffe03f */
[----:B------:R0:W-:Y:S01]  /*30680*/  STL.64 [R1+0x140], R8 ;  /* 0x0001400801007387 */ /* 0x0001e20000100a00 */
[----:B------:R-:W-:Y:S03]  /*30690*/  STL.64 [R1+0x148], R10 ;  /* 0x0001480a01007387 */ /* 0x000fe60000100a00 */
[----:B0-----:R-:W2:Y:S01]  /*306a0*/  LDL.LU.64 R8, [R1+0x30] ;  /* 0x0000300001087983 */ /* 0x001ea20000300a00 */
        /* <DEDUP_REMOVED lines=8> */
[----:B------:R-:W-:Y:S01]  /*30730*/  STL.64 [R1+0x19c8], R6 ;  /* 0x0019c80601007387 */ /* 0x000fe20000100a00 */
[----:B------:R3:W-:Y:S02]  /*30740*/  STL.64 [R1+0x19c0], R4 ;  /* 0x0019c00401007387 */ /* 0x0007e40000100a00 */
[----:B---3--:R-:W-:Y:S01]  /*30750*/  HMMA.16816.F32 R4, R12, R20, R24 ;  /* 0x000000140c04723c */ /* 0x008fe20000001818 */
[----:B------:R-:W-:-:S02]  /*30760*/  IMAD.MOV.U32 R11, RZ, RZ, R20 ;  /* 0x000000ffff0b7224 */ /* 0x000fc400078e0014 */
[----:B------:R-:W-:Y:S11]  /*30770*/  IMAD.MOV.U32 R10, RZ, RZ, R21 ;  /* 0x000000ffff0a7224 */ /* 0x000ff600078e0015 */
[----:B------:R-:W-:Y:S09]  /*30780*/  @!UPT UIADD3 URZ, URZ, URZ, URZ ;  /* 0x0000003f3f3ff290 */ /* 0x000ff2000fffe03f */
[----:B------:R0:W-:Y:S01]  /*30790*/  STL.64 [R1+0x120], R4 ;  /* 0x0001200401007387 */ /* 0x0001e20000100a00 */
[----:B------:R1:W-:Y:S02]  /*307a0*/  STL.64 [R1+0x128], R6 ;  /* 0x0001280601007387 */ /* 0x0003e40000100a00 */
[----:B------:R-:W-:Y:S02]  /*307b0*/  STL.64 [R1+0x19f8], R10 ;  /* 0x0019f80a01007387 */ /* 0x000fe40000100a00 */
[----:B--2---:R-:W-:Y:S01]  /*307c0*/  STL.64 [R1+0x19f0], R8 ;  /* 0x0019f00801007387 */ /* 0x004fe20000100a00 */
[----:B0-----:R-:W2:Y:S01]  /*307d0*/  LDL.LU R4, [R1+0x4e0] ;  /* 0x0004e00001047983 */ /* 0x001ea20000300800 */
[----:B------:R-:W2:Y:S02]  /*307e0*/  LDL.LU R5, [R1+0x4e4] ;  /* 0x0004e40001057983 */ /* 0x000ea40000300800 */
[----:B-1----:R-:W3:Y:S02]  /*307f0*/  LDL.LU R6, [R1+0x4e8] ;  /* 0x0004e80001067983 */ /* 0x002ee40000300800 */
[----:B------:R-:W3:Y:S02]  /*30800*/  LDL.LU R7, [R1+0x4ec] ;  /* 0x0004ec0001077983 */ /* 0x000ee40000300800 */
[----:B---3--:R-:W-:Y:S01]  /*30810*/  STL.64 [R1+0x19d8], R6 ;  /* 0x0019d80601007387 */ /* 0x008fe20000100a00 */
[----:B--2---:R0:W-:Y:S02]  /*30820*/  STL.64 [R1+0x19d0], R4 ;  /* 0x0019d00401007387 */ /* 0x0041e40000100a00 */
[----:B0-----:R-:W-:-:S02]  /*30830*/  IMAD.MOV.U32 R4, RZ, RZ, R17 ;  /* 0x000000ffff047224 */ /* 0x001fc400078e0011 */
[----:B------:R-:W-:-:S05]  /*30840*/  IMAD.MOV.U32 R5, RZ, RZ, R16 ;  /* 0x000000ffff057224 */ /* 0x000fca00078e0010 */
[----:B------:R0:W-:Y:S04]  /*30850*/  STL.64 [R1+0x19e8], R4 ;  /* 0x0019e80401007387 */ /* 0x0001e80000100a00 */
        /* <DEDUP_REMOVED lines=18> */
[----:B------:R-:W2:Y:S01]  /*30980*/  LDL.LU R20, [R1+0x3c0] ;  /* 0x0003c00001147983 */ /* 0x000ea20000300800 */
[----:B------:R-:W2:Y:S02]  /*30990*/  LDL.LU R21, [R1+0x3c4] ;  /* 0x0003c40001157983 */ /* 0x000ea40000300800 */
[----:B------:R-:W2:Y:S02]  /*309a0*/  LDL.LU R22, [R1+0x3c8] ;  /* 0x0003c80001167983 */ /* 0x000ea40000300800 */
[----:B------:R-:W2:Y:S02]  /*309b0*/  LDL.LU R23, [R1+0x3cc] ;  /* 0x0003cc0001177983 */ /* 0x000ea40000300800 */
[----:B--2---:R-:W-:Y:S01]  /*309c0*/  STL.64 [R1+0x1938], R22 ;  /* 0x0019381601007387 */ /* 0x004fe20000100a00 */
[----:B------:R0:W-:Y:S02]  /*309d0*/  STL.64 [R1+0x1930], R20 ;  /* 0x0019301401007387 */ /* 0x0001e40000100a00 */
[----:B0-----:R-:W-:-:S02]  /*309e0*/  IMAD.MOV.U32 R20, RZ, RZ, R3 ;  /* 0x000000ffff147224 */ /* 0x001fc400078e0003 */
[----:B------:R-:W-:-:S05]  /*309f0*/  IMAD.MOV.U32 R21, RZ, RZ, R2 ;  /* 0x000000ffff157224 */ /* 0x000fca00078e0002 */
[----:B------:R0:W-:Y:S04]  /*30a00*/  STL.64 [R1+0x19e0], R20 ;  /* 0x0019e01401007387 */ /* 0x0001e80000100a00 */
        /* <DEDUP_REMOVED lines=8> */
[----:B----4-:R-:W-:Y:S01]  /*30a90*/  STL.64 [R1+0x18f0], R26 ;  /* 0x0018f01a01007387 */ /* 0x010fe20000100a00 */
[----:B------:R0:W-:Y:S03]  /*30aa0*/  STL.64 [R1+0x18e8], R24 ;  /* 0x0018e81801007387 */ /* 0x0001e60000100a00 */
[----:B0-----:R-:W3:Y:S02]  /*30ab0*/  LDL.64 R24, [R1+0x40] ;  /* 0x0000400001187983 */ /* 0x001ee40000100a00 */
        /* <DEDUP_REMOVED lines=8> */
[----:B0-----:R-:W2:Y:S01]  /*30b40*/  LDL.64 R24, [R1+0x10] ;  /* 0x0000100001187983 */ /* 0x001ea20000100a00 */
[C---:B----4-:R-:W-:Y:S11]  /*30b50*/  HMMA.16816.F32 R4, R12.reuse, R8, R4 ;  /* 0x000000080c04723c */ /* 0x050ff60000001804 */
[----:B------:R-:W-:Y:S11]  /*30b60*/  @!UPT UIADD3 URZ, URZ, URZ, URZ ;  /* 0x0000003f3f3ff290 */ /* 0x000ff6000fffe03f */
[----:B------:R-:W-:Y:S01]  /*30b70*/  @!UPT UIADD3 URZ, URZ, URZ, URZ ;  /* 0x0000003f3f3ff290 */ /* 0x000fe2000fffe03f */
[----:B------:R0:W-:Y:S01]  /*30b80*/  STL.64 [R1+0x100], R4 ;  /* 0x0001000401007387 */ /* 0x0001e20000100a00 */
[----:B------:R2:W-:Y:S03]  /*30b90*/  STL.64 [R1+0x108], R6 ;  /* 0x0001080601007387 */ /* 0x0005e60000100a00 */
[----:B0-----:R-:W2:Y:S01]  /*30ba0*/  LDL.LU.64 R4, [R1+0x19e8] ;  /* 0x0019e80001047983 */ /* 0x001ea20000300a00 */
[----:B------:R-:W-:Y:S01]  /*30bb0*/  STL.64 [R1+0x1978], R8 ;  /* 0x0019780801007387 */ /* 0x000fe20000100a00 */
[C---:B--2---:R-:W-:Y:S02]  /*30bc0*/  HMMA.16816.F32 R4, R12.reuse, R4, R20 ;  /* 0x000000040c04723c */ /* 0x044fe40000001814 */
[----:B------:R-:W2:Y:S11]  /*30bd0*/  LDL.LU.64 R20, [R1+0x19e0] ;  /* 0x0019e00001147983 */ /* 0x000eb60000300a00 */
[----:B------:R-:W-:Y:S10]  /*30be0*/  @!UPT UIADD3 URZ, URZ, URZ, URZ ;  /* 0x0000003f3f3ff290 */ /* 0x000ff4000fffe03f */
[----:B------:R-:W-:Y:S01]  /*30bf0*/  STL.64 [R1+0x1d0], R4 ;  /* 0x0001d00401007387 */ /* 0x000fe20000100a00 */
[----:B------:R0:W-:Y:S03]  /*30c00*/  STL.64 [R1+0x1d8], R6 ;  /* 0x0001d80601007387 */ /* 0x0001e60000100a00 */
[----:B0-----:R-:W4:Y:S01]  /*30c10*/  LDL.LU.64 R6, [R1+0x19d8] ;  /* 0x0019d80001067983 */ /* 0x001f220000300a00 */
[----:B------:R-:W4:Y:S02]  /*30c20*/  LDL.LU.64 R4, [R1+0x19d0] ;  /* 0x0019d00001047983 */ /* 0x000f240000300a00 */
[----:B------:R-:W-:Y:S02]  /*30c30*/  IMAD.MOV.U32 R3, RZ, RZ, R24 ;  /* 0x000000ffff037224 */ /* 0x000fe400078e0018 */
[----:B------:R-:W-:Y:S01]  /*30c40*/  IMAD.MOV.U32 R2, RZ, RZ, R25 ;  /* 0x000000ffff027224 */ /* 0x000fe200078e0019 */
[----:B----4-:R-:W-:Y:S07]  /*30c50*/  HMMA.16816.F32 R4, R12, R24, R4 ;  /* 0x000000180c04723c */ /* 0x010fee0000001804 */
[----:B---3--:R-:W-:-:S02]  /*30c60*/  IMAD.MOV.U32 R24, RZ, RZ, R11 ;  /* 0x000000ffff187224 */ /* 0x008fc400078e000b */
[----:B------:R-:W-:Y:S11]  /*30c70*/  IMAD.MOV.U32 R25, RZ, RZ, R10 ;  /* 0x000000ffff197224 */ /* 0x000ff600078e000a */
[----:B------:R-:W-:Y:S03]  /*30c80*/  @!UPT UIADD3 URZ, URZ, URZ, URZ ;  /* 0x0000003f3f3ff290 */ /* 0x000fe6000fffe03f */
[----:B------:R-:W-:Y:S01]  /*30c90*/  STL.64 [R1+0x2e0], R4 ;  /* 0x0002e00401007387 */ /* 0x000fe20000100a00 */
[----:B------:R0:W-:Y:S03]  /*30ca0*/  STL.64 [R1+0x2e8], R6 ;  /* 0x0002e80601007387 */ /* 0x0001e60000100a00 */
[----:B0-----:R-:W3:Y:S01]  /*30cb0*/  LDL.LU.64 R6, [R1+0x19c8] ;  /* 0x0019c80001067983 */ /* 0x001ee20000300a00 */
[----:B------:R-:W4:Y:S02]  /*30cc0*/  LDL.LU.64 R4, [R1+0x19c0] ;  /* 0x0019c00001047983 */ /* 0x000f240000300a00 */
[----:B------:R-:W-:Y:S02]  /*30cd0*/  STL.64 [R1+0x1998], R24 ;  /* 0x0019981801007387 */ /* 0x000fe40000100a00 */
[----:B------:R-:W3:Y:S01]  /*30ce0*/  LDL.LU R8, [R1+0x430] ;  /* 0x0004300001087983 */ /* 0x000ee20000300800 */
[----:B------:R-:W3:Y:S01]  /*30cf0*/  LDL.LU R9, [R1+0x434] ;  /* 0x0004340001097983 */ /* 0x000ee20000300800 */
[----:B------:R-:W3:Y:S02]  /*30d00*/  LDL.LU R10, [R1+0x438] ;  /* 0x00043800010a7983 */ /* 0x000ee40000300800 */
[----:B------:R-:W3:Y:S01]  /*30d10*/  LDL.LU R11, [R1+0x43c] ;  /* 0x00043c00010b7983 */ /* 0x000ee20000300800 */
[----:B--2---:R-:W-:Y:S01]  /*30d20*/  HMMA.16816.F32 R16, R12, R20, R16 ;  /* 0x000000140c10723c */ /* 0x004fe20000001810 */
[----:B---3--:R-:W-:Y:S01]  /*30d30*/  STL.64 [R1+0x1990], R10 ;  /* 0x0019900a01007387 */ /* 0x008fe20000100a00 */
[----:B------:R0:W-:Y:S03]  /*30d40*/  STL.64 [R1+0x1988], R8 ;  /* 0x0019880801007387 */ /* 0x0001e60000100a00 */
        /* <DEDUP_REMOVED lines=10> */
[----:B------:R-:W-:Y:S01]  /*30df0*/  STL.64 [R1+0x400], R16 ;  /* 0x0004001001007387 */ /* 0x000fe20000100a00 */
[----:B------:R0:W-:Y:S03]  /*30e00*/  STL.64 [R1+0x408], R18 ;  /* 0x0004081201007387 */ /* 0x0001e60000100a00 */
[----:B0-----:R-:W2:Y:S01]  /*30e10*/  LDL.LU.64 R18, [R1+0x19b8] ;  /* 0x0019b80001127983 */ /* 0x001ea20000300a00 */
[----:B------:R-:W2:Y:S02]  /*30e20*/  LDL.LU.64 R16, [R1+0x19b0] ;  /* 0x0019b00001107983 */ /* 0x000ea40000300a00 */
[----:B------:R0:W-:Y:S02]  /*30e30*/  STL.64 [R1+0x1948], R20 ;  /* 0x0019481401007387 */ /* 0x0001e40000100a00 */
[----:B0-----:R-:W-:-:S02]  /*30e40*/  IMAD.MOV.U32 R20, RZ, RZ, R3 ;  /* 0x000000ffff147224 */ /* 0x001fc400078e0003 */
[----:B------:R-:W-:-:S05]  /*30e50*/  IMAD.MOV.U32 R21, RZ, RZ, R2 ;  /* 0x000000ffff157224 */ /* 0x000fca00078e0002 */
[----:B------:R0:W-:Y:S04]  /*30e60*/  STL.64 [R1+0x1960], R20 ;  /* 0x0019601401007387 */ /* 0x0001e80000100a00 */
[----:B0-----:R-:W4:Y:S01]  /*30e70*/  LDL.LU R20, [R1+0x470] ;  /* 0x0004700001147983 */ /* 0x001f220000300800 */
[----:B------:R-:W4:Y:S02]  /*30e80*/  LDL.LU R21, [R1+0x474] ;  /* 0x0004740001157983 */ /* 0x000f240000300800 */
[----:B------:R-:W4:Y:S02]  /*30e90*/  LDL.LU R22, [R1+0x478] ;  /* 0x0004780001167983 */ /* 0x000f240000300800 */
[----:B------:R-:W4:Y:S02]  /*30ea0*/  LDL.LU R23, [R1+0x47c] ;  /* 0x00047c0001177983 */ /* 0x000f240000300800 */
[----:B----4-:R-:W-:Y:S01]  /*30eb0*/  HMMA.16816.F32 R12, R12, R4, R20 ;  /* 0x000000040c0c723c */ /* 0x010fe20000001814 */
[----:B------:R-:W3:Y:S11]  /*30ec0*/  LDL.LU R20, [R1+0x410] ;  /* 0x0004100001147983 */ /* 0x000ef60000300800 */
[----:B------:R-:W-:Y:S11]  /*30ed0*/  @!UPT UIADD3 URZ, URZ, URZ, URZ ;  /* 0x0000003f3f3ff290 */ /* 0x000ff6000fffe03f */
[----:B------:R-:W-:Y:S01]  /*30ee0*/  STL.64 [R1+0x3f0], R12 ;  /* 0x0003f00c01007387 */ /* 0x000fe20000100a00 */
[----:B------:R-:W-:Y:S02]  /*30ef0*/  STL.64 [R1+0x3f8], R14 ;  /* 0x0003f80e01007387 */ /* 0x000fe40000100a00 */
[----:B------:R-:W3:Y:S02]  /*30f00*/  LDL.LU R21, [R1+0x414] ;  /* 0x0004140001157983 */ /* 0x000ee40000300800 */
[----:B------:R-:W4:Y:S01]  /*30f10*/  LDL.LU R22, [R1+0x418] ;  /* 0x0004180001167983 */ /* 0x000f220000300800 */
[----:B------:R-:W4:Y:S01]  /*30f20*/  LDL.LU R23, [R1+0x41c] ;  /* 0x00041c0001177983 */ /* 0x000f220000300800 */
[----:B------:R-:W-:Y:S02]  /*30f30*/  IMAD.MOV.U32 R25, RZ, RZ, R6 ;  /* 0x000000ffff197224 */ /* 0x000fe400078e0006 */
[----:B------:R-:W-:Y:S01]  /*30f40*/  IMAD.MOV.U32 R24, RZ, RZ, R7 ;  /* 0x000000ffff187224 */ /* 0x000fe200078e0007 */
[----:B----4-:R-:W-:Y:S01]  /*30f50*/  STL.64 [R1+0x1970], R22 ;  /* 0x0019701601007387 */ /* 0x010fe20000100a00 */
[----:B---3--:R0:W-:Y:S03]  /*30f60*/  STL.64 [R1+0x1968], R20 ;  /* 0x0019681401007387 */ /* 0x0081e60000100a00 */
[----:B0-----:R-:W3:Y:S01]  /*30f70*/  LDL.LU R20, [R1+0x420] ;  /* 0x0004200001147983 */ /* 0x001ee20000300800 */
[----:B------:R-:W3:Y:S02]  /*30f80*/  LDL.LU R21, [R1+0x424] ;  /* 0x0004240001157983 */ /* 0x000ee40000300800 */
[----:B------:R-:W3:Y:S02]  /*30f90*/  LDL.LU R22, [R1+0x428] ;  /* 0x0004280001167983 */ /* 0x000ee40000300800 */
[----:B------:R-:W3:Y:S01]  /*30fa0*/  LDL.LU R23, [R1+0x42c] ;  /* 0x00042c0001177983 */ /* 0x000ee20000300800 */
[----:B------:R0:W-:Y:S04]  /*30fb0*/  STL.64 [R1+0x1940], R4 ;  /* 0x0019400401007387 */ /* 0x0001e80000100a00 */
[----:B0-----:R-:W4:Y:S01]  /*30fc0*/  LDL.LU R4, [R1+0x3d0] ;  /* 0x0003d00001047983 */ /* 0x001f220000300800 */
[----:B------:R-:W4:Y:S02]  /*30fd0*/  LDL.LU R5, [R1+0x3d4] ;  /* 0x0003d40001057983 */ /* 0x000f240000300800 */
[----:B------:R-:W3:Y:S02]  /*30fe0*/  LDL.LU R6, [R1+0x3d8] ;  /* 0x0003d80001067983 */ /* 0x000ee40000300800 */
[----:B------:R-:W3:Y:S01]  /*30ff0*/  LDL.LU R7, [R1+0x3dc] ;  /* 0x0003dc0001077983 */ /* 0x000ee20000300800 */
[C---:B--2---:R-:W-:Y:S01]  /*31000*/  HMMA.16816.F32 R24, R16.reuse, R24, R8 ;  /* 0x000000181018723c */ /* 0x044fe20000001808 */
[----:B---3--:R-:W-:Y:S01]  /*31010*/  STL.64 [R1+0x1958], R6 ;  /* 0x0019580601007387 */ /* 0x008fe20000100a00 */
[----:B----4-:R0:W-:Y:S03]  /*31020*/  STL.64 [R1+0x1950], R4 ;  /* 0x0019500401007387 */ /* 0x0101e60000100a00 */
[----:B0-----:R-:W2:Y:S01]  /*31030*/  LDL.LU R4, [R1+0x3e0] ;  /* 0x0003e00001047983 */ /* 0x001ea20000300800 */
[----:B------:R-:W2:Y:S02]  /*31040*/  LDL.LU R5, [R1+0x3e4] ;  /* 0x0003e40001057983 */ /* 0x000ea40000300800 */
[----:B------:R-:W2:Y:S02]  /*31050*/  LDL.LU R6, [R1+0x3e8] ;  /* 0x0003e80001067983 */ /* 0x000ea40000300800 */
[----:B------:R-:W2:Y:S01]  /*31060*/  LDL.LU R7, [R1+0x3ec] ;  /* 0x0003ec0001077983 */ /* 0x000ea20000300800 */
[----:B------:R-:W3:Y:S01]  /*31070*/  LDL.LU.64 R12, [R1+0x20] ;  /* 0x00002000010c7983 */ /* 0x000ee20000300a00 */
[----:B------:R-:W4:Y:S02]  /*31080*/  LDL.LU.64 R10, [R1+0x19a8] ;  /* 0x0019a800010a7983 */ /* 0x000f240000300a00 */
[----:B------:R-:W4:Y:S09]  /*31090*/  LDL.LU.64 R8, [R1+0x19a0] ;  /* 0x0019a00001087983 */ /* 0x000f320000300a00 */
[----:B------:R0:W-:Y:S01]  /*310a0*/  STL.64 [R1+0x470], R24 ;  /* 0x0004701801007387 */ /* 0x0001e20000100a00 */
[----:B------:R4:W-:Y:S04]  /*310b0*/  STL.64 [R1+0x478], R26 ;  /* 0x0004781a01007387 */ /* 0x0009e80000100a00 */
[----:B0-----:R-:W4:Y:S02]  /*310c0*/  LDL.LU.64 R24, [R1+0x1998] ;  /* 0x0019980001187983 */ /* 0x001f240000300a00 */
[C---:B----4-:R-:W-:Y:S02]  /*310d0*/  HMMA.16816.F32 R24, R16.reuse, R24, R8 ;  /* 0x000000181018723c */ /* 0x050fe40000001808 */
[----:B------:R-:W4:Y:S01]  /*310e0*/  LDL.LU.64 R10, [R1+0x1990] ;  /* 0x00199000010a7983 */ /* 0x000f220000300a00 */
[----:B------:R-:W4:Y:S11]  /*310f0*/  LDL.LU.64 R8, [R1+0x1988] ;  /* 0x0019880001087983 */ /* 0x000f360000300a00 */
[----:B------:R-:W-:Y:S09]  /*31100*/  @!UPT UIADD3 URZ, URZ, URZ, URZ ;  /* 0x0000003f3f3ff290 */ /* 0x000ff2000fffe03f */
[----:B------:R0:W-:Y:S01]  /*31110*/  STL.64 [R1+0x460], R24 ;  /* 0x0004601801007387 */ /* 0x0001e20000100a00 */
[----:B------:R-:W-:Y:S03]  /*31120*/  STL.64 [R1+0x468], R26 ;  /* 0x0004681a01007387 */ /* 0x000fe60000100a00 */
[----:B0-----:R-:W4:Y:S02]  /*31130*/  LDL.LU.64 R24, [R1+0x1980] ;  /* 0x0019800001187983 */ /* 0x001f240000300a00 */
[C---:B----4-:R-:W-:Y:S11]  /*31140*/  HMMA.16816.F32 R8, R16.reuse, R24, R8 ;  /* 0x000000181008723c */ /* 0x050ff60000001808 */
[----:B------:R-:W-:Y:S11]  /*31150*/  @!UPT UIADD3 URZ, URZ, URZ, URZ ;  /* 0x0000003f3f3ff290 */ /* 0x000ff6000fffe03f */
[----:B------:R-:W-:Y:S01]  /*31160*/  @!UPT UIADD3 URZ, URZ, URZ, URZ ;  /* 0x0000003f3f3ff290 */ /* 0x000fe2000fffe03f */
[----:B------:R0:W-:Y:S01]  /*31170*/  STL.64 [R1+0x450], R8 ;  /* 0x0004500801007387 */ /* 0x0001e20000100a00 */
[----:B------:R-:W-:Y:S03]  /*31180*/  STL.64 [R1+0x458], R10 ;  /* 0x0004580a01007387 */ /* 0x000fe60000100a00 */
[----:B0-----:R-:W4:Y:S01]  /*31190*/  LDL.LU.64 R8, [R1+0x1978] ;  /* 0x0019780001087983 */ /* 0x001f220000300a00 */
[----:B------:R0:W-:Y:S03]  /*311a0*/  STL.64 [R1+0x1900], R24 ;  /* 0x0019001801007387 */ /* 0x0001e60000100a00 */
[----:B0-----:R-:W2:Y:S01]  /*311b0*/  LDL.64 R24, [R1+0x50] ;  /* 0x0000500001187983 */ /* 0x001ea20000100a00 */
[C---:B----4-:R-:W-:Y:S03]  /*311c0*/  HMMA.16816.F32 R20, R16.reuse, R8, R20 ;  /* 0x000000081014723c */ /* 0x050fe60000001814 */
[----:B--2---:R0:W-:Y:S04]  /*311d0*/  STL.64 [R1+0x1908], R24 ;  /* 0x0019081801007387 */ /* 0x0041e80000100a00 */
[----:B0-----:R-:W2:Y:S11]  /*311e0*/  LDL.64 R24, [R1+0x60] ;  /* 0x0000600001187983 */ /* 0x001eb60000100a00 */
[----:B------:R-:W-:Y:S05]  /*311f0*/  @!UPT UIADD3 URZ, URZ, URZ, URZ ;  /* 0x0000003f3f3ff290 */ /* 0x000fea000fffe03f */
[----:B------:R-:W-:Y:S02]  /*31200*/  STL.64 [R1+0x440], R20 ;  /* 0x0004401401007387 */ /* 0x000fe40000100a00 */
[----:B------:R0:W-:Y:S02]  /*31210*/  STL.64 [R1+0x448], R22 ;  /* 0x0004481601007387 */ /* 0x0001e40000100a00 */
[----:B0-----:R-:W3:Y:S01]  /*31220*/  LDL.LU.64 R22, [R1+0x1970] ;  /* 0x0019700001167983 */ /* 0x001ee20000300a00 */
[----:B------:R-:W3:Y:S02]  /*31230*/  LDL.LU.64 R20, [R1+0x1968] ;  /* 0x0019680001147983 */ /* 0x000ee40000300a00 */
[----:B------:R0:W-:Y:S02]  /*31240*/  STL.64 [R1+0x18f8], R8 ;  /* 0x0018f80801007387 */ /* 0x0001e40000100a00 */
        /* <DEDUP_REMOVED lines=22> */
[C---:B---3--:R-:W-:Y:S02]  /*313b0*/  HMMA.16816.F32 R20, R16.reuse, R20, R4 ;  /* 0x000000141014723c */ /* 0x048fe40000001804 */
[----:B------:R-:W3:Y:S11]  /*313c0*/  LDL.LU.64 R4, [R1+0x1940] ;  /* 0x0019400001047983 */ /* 0x000ef60000300a00 */
[----:B------:R-:W-:Y:S10]  /*313d0*/  @!UPT UIADD3 URZ, URZ, URZ, URZ ;  /* 0x0000003f3f3ff290 */ /* 0x000ff4000fffe03f */
[----:B------:R-:W-:Y:S01]  /*313e0*/  STL.64 [R1+0x410], R20 ;  /* 0x0004101401007387 */ /* 0x000fe20000100a00 */
[----:B------:R0:W-:Y:S03]  /*313f0*/  STL.64 [R1+0x418], R22 ;  /* 0x0004181601007387 */ /* 0x0001e60000100a00 */
[----:B0-----:R-:W3:Y:S01]  /*31400*/  LDL.LU.64 R22, [R1+0x1938] ;  /* 0x0019380001167983 */ /* 0x001ee20000300a00 */
[----:B------:R-:W3:Y:S02]  /*31410*/  LDL.LU.64 R20, [R1+0x1930] ;  /* 0x0019300001147983 */ /* 0x000ee40000300a00 */
[----:B---3--:R-:W-:Y:S01]  /*31420*/  HMMA.16816.F32 R16, R16, R4, R20 ;  /* 0x000000041010723c */ /* 0x008fe20000001814 */
[----:B------:R-:W2:Y:S01]  /*31430*/  LDL.LU.64 R22, [R1+0x1928] ;  /* 0x0019280001167983 */ /* 0x000ea20000300a00 */
[----:B------:R-:W2:Y:S02]  /*31440*/  LDL.LU.64 R20, [R1+0x1920] ;  /* 0x0019200001147983 */ /* 0x000ea40000300a00 */
[----:B------:R0:W-:Y:S02]  /*31450*/  STL.64 [R1+0x18b8], R4 ;  /* 0x0018b80401007387 */ /* 0x0001e40000100a00 */
[----:B------:R-:W-:-:S02]  /*31460*/  IMAD.MOV.U32 R3, RZ, RZ, R24 ;  /* 0x000000ffff037224 */ /* 0x000fc400078e0018 */
[----:B------:R-:W-:Y:S01]  /*31470*/  IMAD.MOV.U32 R2, RZ, RZ, R25 ;  /* 0x000000ffff027224 */ /* 0x000fe200078e0019 */
[----:B0-----:R-:W3:Y:S11]  /*31480*/  LDL.LU R4, [R1+0x3a0] ;  /* 0x0003a00001047983 */ /* 0x001ef60000300800 */
[----:B------:R-:W-:Y:S03]  /*31490*/  @!UPT UIADD3 URZ, URZ, URZ, URZ ;  /* 0x0000003f3f3ff290 */ /* 0x000fe6000fffe03f */
[----:B------:R0:W-:Y:S01]  /*314a0*/  STL.64 [R1+0x3e0], R16 ;  /* 0x0003e01001007387 */ /* 0x0001e20000100a00 */
[----:B------:R-:W-:Y:S02]  /*314b0*/  STL.64 [R1+0x3e8], R18 ;  /* 0x0003e81201007387 */ /* 0x000fe40000100a00 */
[----:B------:R-:W3:Y:S02]  /*314c0*/  LDL.LU R5, [R1+0x3a4] ;  /* 0x0003a40001057983 */ /* 0x000ee40000300800 */
[----:B------:R-:W3:Y:S01]  /*314d0*/  LDL.LU R6, [R1+0x3a8] ;  /* 0x0003a80001067983 */ /* 0x000ee20000300800 */
[----:B------:R-:W3:Y:S04]  /*314e0*/  LDL.LU R7, [R1+0x3ac] ;  /* 0x0003ac0001077983 */ /* 0x000ee80000300800 */
[----:B0-----:R-:W4:Y:S01]  /*314f0*/  LDL.LU.64 R16, [R1+0x10] ;  /* 0x0000100001107983 */ /* 0x001f220000300a00 */
[C---:B--2---:R-:W-:Y:S11]  /*31500*/  HMMA.16816.F32 R8, R20.reuse, R24, R8 ;  /* 0x000000181408723c */ /* 0x044ff60000001808 */
[----:B------:R-:W-:Y:S11]  /*31510*/  @!UPT UIADD3 URZ, URZ, URZ, URZ ;  /* 0x0000003f3f3ff290 */ /* 0x000ff6000fffe03f */
[----:B------:R-:W-:Y:S01]  /*31520*/  @!UPT UIADD3 URZ, URZ, URZ, URZ ;  /* 0x0000003f3f3ff290 */ /* 0x000fe2000fffe03f */
[----:B------:R-:W-:Y:S01]  /*31530*/  STL.64 [R1+0x3d0], R8 ;  /* 0x0003d00801007387 */ /* 0x000fe20000100a00 */
[----:B------:R0:W-:Y:S03]  /*31540*/  STL.64 [R1+0x3d8], R10 ;  /* 0x0003d80a01007387 */ /* 0x0001e60000100a00 */
[----:B0-----:R-:W2:Y:S01]  /*31550*/  LDL.LU.64 R10, [R1+0x1918] ;  /* 0x00191800010a7983 */ /* 0x001ea20000300a00 */
[----:B------:R-:W2:Y:S02]  /*31560*/  LDL.LU.64 R8, [R1+0x1910] ;  /* 0x0019100001087983 */ /* 0x000ea40000300a00 */
[----:B------:R-:W3:Y:S02]  /*31570*/  LDL.LU.64 R24, [R1+0x1908] ;  /* 0x0019080001187983 */ /* 0x000ee40000300a00 */
[C---:B---3--:R-:W-:Y:S11]  /*31580*/  HMMA.16816.F32 R4, R20.reuse, R24, R4 ;  /* 0x000000181404723c */ /* 0x048ff60000001804 */
[----:B------:R-:W-:Y:S11]  /*31590*/  @!UPT UIADD3 URZ, URZ, URZ, URZ ;  /* 0x0000003f3f3ff290 */ /* 0x000ff6000fffe03f */
[----:B------:R-:W-:Y:S01]  /*315a0*/  @!UPT UIADD3 URZ, URZ, URZ, URZ ;  /* 0x0000003f3f3ff290 */ /* 0x000fe2000fffe03f */
[----:B------:R0:W-:Y:S01]  /*315b0*/  STL.64 [R1+0x3c0], R4 ;  /* 0x0003c00401007387 */ /* 0x0001e20000100a00 */
[----:B------:R1:W-:Y:S02]  /*315c0*/  STL.64 [R1+0x3c8], R6 ;  /* 0x0003c80601007387 */ /* 0x0003e40000100a00 */
[----:B0-----:R-:W-:Y:S02]  /*315d0*/  IMAD.MOV.U32 R5, RZ, RZ, R24 ;  /* 0x000000ffff057224 */ /* 0x001fe400078e0018 */
[----:B------:R-:W-:Y:S02]  /*315e0*/  IMAD.MOV.U32 R4, RZ, RZ, R25 ;  /* 0x000000ffff047224 */ /* 0x000fe400078e0019 */
[----:B------:R-:W2:Y:S02]  /*315f0*/  LDL.LU.64 R24, [R1+0x1900] ;  /* 0x0019000001187983 */ /* 0x000ea40000300a00 */
[----:B--2---:R-:W-:Y:S01]  /*31600*/  HMMA.16816.F32 R8, R20, R24, R8 ;  /* 0x000000181408723c */ /* 0x004fe20000001808 */
[----:B-1----:R-:W-:-:S02]  /*31610*/  IMAD.MOV.U32 R7, RZ, RZ, R24 ;  /* 0x000000ffff077224 */ /* 0x002fc400078e0018 */
[----:B------:R-:W-:Y:S11]  /*31620*/  IMAD.MOV.U32 R6, RZ, RZ, R25 ;  /* 0x000000ffff067224 */ /* 0x000ff600078e0019 */
[----:B------:R-:W-:Y:S09]  /*31630*/  @!UPT UIADD3 URZ, URZ, URZ, URZ ;  /* 0x0000003f3f3ff290 */ /* 0x000ff2000fffe03f */
[----:B------:R0:W-:Y:S01]  /*31640*/  STL.64 [R1+0x3b0], R8 ;  /* 0x0003b00801007387 */ /* 0x0001e20000100a00 */
[----:B------:R-:W-:Y:S03]  /*31650*/  STL.64 [R1+0x3b8], R10 ;  /* 0x0003b80a01007387 */ /* 0x000fe60000100a00 */
        /* <DEDUP_REMOVED lines=16> */
[----:B------:R0:W-:Y:S02]  /*31760*/  STL.64 [R1+0x1890], R8 ;  /* 0x0018900801007387 */ /* 0x0001e40000100a00 */
[----:B0-----:R-:W-:Y:S02]  /*31770*/  IMAD.MOV.U32 R8, RZ, RZ, R3 ;  /* 0x000000ffff087224 */ /* 0x001fe400078e0003 */
[----:B------:R-:W-:Y:S01]  /*31780*/  IMAD.MOV.U32 R9, RZ, RZ, R2 ;  /* 0x000000ffff097224 */ /* 0x000fe200078e0002 */
[C---:B--2---:R-:W-:Y:S11]  /*31790*/  HMMA.16816.F32 R4, R20.reuse, R12, R24 ;  /* 0x0000000c1404723c */ /* 0x044ff60000001818 */
[----:B------:R-:W-:Y:S11]  /*317a0*/  @!UPT UIADD3 URZ, URZ, URZ, URZ ;  /* 0x0000003f3f3ff290 */ /* 0x000ff6000fffe03f */
[----:B------:R-:W-:Y:S01]  /*317b0*/  @!UPT UIADD3 URZ, URZ, URZ, URZ ;  /* 0x0000003f3f3ff290 */ /* 0x000fe2000fffe03f */
[----:B------:R-:W-:Y:S01]  /*317c0*/  STL.64 [R1+0x390], R4 ;  /* 0x0003900401007387 */ /* 0x000fe20000100a00 */
[----:B------:R-:W-:Y:S02]  /*317d0*/  STL.64 [R1+0x398], R6 ;  /* 0x0003980601007387 */ /* 0x000fe40000100a00 */
[----:B------:R0:W-:Y:S02]  /*317e0*/  STL.64 [R1+0x18c0], R8 ;  /* 0x0018c00801007387 */ /* 0x0001e40000100a00 */
[----:B0-----:R-:W2:Y:S01]  /*317f0*/  LDL.LU R8, [R1+0x1c0] ;  /* 0x0001c00001087983 */ /* 0x001ea20000300800 */
[----:B------:R-:W2:Y:S02]  /*31800*/  LDL.LU R9, [R1+0x1c4] ;  /* 0x0001c40001097983 */ /* 0x000ea40000300800 */
[----:B------:R-:W3:Y:S02]  /*31810*/  LDL.LU R10, [R1+0x1c8] ;  /* 0x0001c800010a7983 */ /* 0x000ee40000300800 */
[----:B------:R-:W3:Y:S02]  /*31820*/  LDL.LU R11, [R1+0x1cc] ;  /* 0x0001cc00010b7983 */ /* 0x000ee40000300800 */
[----:B---3--:R-:W-:Y:S01]  /*31830*/  STL.64 [R1+0x18d0], R10 ;  /* 0x0018d00a01007387 */ /* 0x008fe20000100a00 */
[----:B--2---:R0:W-:Y:S03]  /*31840*/  STL.64 [R1+0x18c8], R8 ;  /* 0x0018c80801007387 */ /* 0x0041e60000100a00 */
[----:B0-----:R-:W4:Y:S01]  /*31850*/  LDL.LU R8, [R1+0x2b0] ;  /* 0x0002b00001087983 */ /* 0x001f220000300800 */
[----:B------:R-:W4:Y:S02]  /*31860*/  LDL.LU R9, [R1+0x2b4] ;  /* 0x0002b40001097983 */ /* 0x000f240000300800 */
[----:B------:R-:W4:Y:S02]  /*31870*/  LDL.LU R10, [R1+0x2b8] ;  /* 0x0002b800010a7983 */ /* 0x000f240000300800 */
[----:B------:R-:W4:Y:S01]  /*31880*/  LDL.LU R11, [R1+0x2bc] ;  /* 0x0002bc00010b7983 */ /* 0x000f220000300800 */
[----:B------:R-:W2:Y:S01]  /*31890*/  LDL.64 R4, [R1] ;  /* 0x0000000001047983 */ /* 0x000ea20000100a00 */
[----:B------:R-:W3:Y:S02]  /*318a0*/  LDL.LU R24, [R1+0x1a0] ;  /* 0x0001a00001187983 */ /* 0x000ee40000300800 */
[----:B------:R-:W3:Y:S02]  /*318b0*/  LDL.LU R25, [R1+0x1a4] ;  /* 0x0001a40001197983 */ /* 0x000ee40000300800 */
[----:B------:R-:W3:Y:S01]  /*318c0*/  LDL.LU R26, [R1+0x1a8] ;  /* 0x0001a800011a7983 */ /* 0x000ee20000300800 */
[----:B------:R-:W3:Y:S01]  /*318d0*/  LDL.LU R27, [R1+0x1ac] ;  /* 0x0001ac00011b7983 */ /* 0x000ee20000300800 */
        /* <DEDUP_REMOVED lines=23> */
[----:B------:R-:W2:Y:S02]  /*31a50*/  LDL.LU R15, [R1+0x19c] ;  /* 0x00019c00010f7983 */ /* 0x000ea40000300800 */
[----:B------:R-:W-:Y:S01]  /*31a60*/  STL.64 [R1+0x380], R8 ;  /* 0x0003800801007387 */ /* 0x000fe20000100a00 */
[----:B------:R0:W-:Y:S03]  /*31a70*/  STL.64 [R1+0x388], R10 ;  /* 0x0003880a01007387 */ /* 0x0001e60000100a00 */
[----:B0-----:R-:W4:Y:S01]  /*31a80*/  LDL.LU.64 R10, [R1+0x18d0] ;  /* 0x0018d000010a7983 */ /* 0x001f220000300a00 */
[----:B------:R-:W4:Y:S02]  /*31a90*/  LDL.LU.64 R8, [R1+0x18c8] ;  /* 0x0018c80001087983 */ /* 0x000f240000300a00 */
[----:B------:R0:W-:Y:S02]  /*31aa0*/  STL.64 [R1+0x1850], R16 ;  /* 0x0018501001007387 */ /* 0x0001e40000100a00 */
[----:B------:R-:W-:-:S02]  /*31ab0*/  IMAD.MOV.U32 R3, RZ, RZ, R4 ;  /* 0x000000ffff037224 */ /* 0x000fc400078e0004 */
[----:B------:R-:W-:Y:S01]  /*31ac0*/  IMAD.MOV.U32 R2, RZ, RZ, R5 ;  /* 0x000000ffff027224 */ /* 0x000fe200078e0005 */
        /* <DEDUP_REMOVED lines=9> */
[----:B0-----:R-:W2:Y:S01]  /*31b60*/  LDL.LU.64 R8, [R1+0x18c0] ;  /* 0x0018c00001087983 */ /* 0x001ea20000300a00 */
[----:B------:R-:W3:Y:S02]  /*31b70*/  LDL.LU.64 R4, [R1+0x18b8] ;  /* 0x0018b80001047983 */ /* 0x000ee40000300a00 */
[----:B---3--:R-:W-:Y:S01]  /*31b80*/  HMMA.16816.F32 R20, R20, R4, R24 ;  /* 0x000000041414723c */ /* 0x008fe20000001818 */
[----:B------:R-:W2:Y:S01]  /*31b90*/  LDL.LU.64 R26, [R1+0x18b0] ;  /* 0x0018b000011a7983 */ /* 0x000ea20000300a00 */
[----:B------:R-:W2:Y:S11]  /*31ba0*/  LDL.LU.64 R24, [R1+0x18a8] ;  /* 0x0018a80001187983 */ /* 0x000eb60000300a00 */
[----:B------:R-:W-:Y:S10]  /*31bb0*/  @!UPT UIADD3 URZ, URZ, URZ, URZ ;  /* 0x0000003f3f3ff290 */ /* 0x000ff4000fffe03f */
[----:B------:R0:W-:Y:S01]  /*31bc0*/  STL.64 [R1+0x2d0], R20 ;  /* 0x0002d01401007387 */ /* 0x0001e20000100a00 */
[----:B------:R-:W-:Y:S02]  /*31bd0*/  STL.64 [R1+0x2d8], R22 ;  /* 0x0002d81601007387 */ /* 0x000fe40000100a00 */
[----:B0-----:R-:W-:Y:S02]  /*31be0*/  IMAD.MOV.U32 R20, RZ, RZ, R3 ;  /* 0x000000ffff147224 */ /* 0x001fe400078e0003 */
[----:B------:R-:W-:-:S05]  /*31bf0*/  IMAD.MOV.U32 R21, RZ, RZ, R2 ;  /* 0x000000ffff157224 */ /* 0x000fca00078e0002 */
[----:B------:R0:W-:Y:S04]  /*31c00*/  STL.64 [R1+0x1848], R20 ;  /* 0x0018481401007387 */ /* 0x0001e80000100a00 */
        /* <DEDUP_REMOVED lines=36> */
[----:B0-----:R-:W3:Y:S01]  /*31e50*/  LDL.LU.64 R16, [R1+0x1850] ;  /* 0x0018500001107983 */ /* 0x001ee20000300a00 */
[----:B------:R-:W-:Y:S02]  /*31e60*/  IMAD.MOV.U32 R6, RZ, RZ, R12 ;  /* 0x000000ffff067224 */ /* 0x000fe400078e000c */
[----:B------:R-:W-:Y:S02]  /*31e70*/  IMAD.MOV.U32 R7, RZ, RZ, R13 ;  /* 0x000000ffff077224 */ /* 0x000fe400078e000d */
[----:B------:R-:W0:Y:S04]  /*31e80*/  LDSM.16.MT88.4 R12, [R0+0x18380] ;  /* 0x01838000000c783b */ /* 0x000e280000004200 */
[----:B0-----:R-:W-:Y:S01]  /*31e90*/  STL.64 [R1+0x17b8], R14 ;  /* 0x0017b80e01007387 */ /* 0x001fe20000100a00 */
[----:B------:R0:W-:Y:S03]  /*31ea0*/  STL.64 [R1+0x17b0], R12 ;  /* 0x0017b00c01007387 */ /* 0x0001e60000100a00 */
[----:B0-----:R-:W2:Y:S01]  /*31eb0*/  LDL.LU R12, [R1+0x180] ;  /* 0x00018000010c7983 */ /* 0x001ea20000300800 */
[----:B------:R-:W2:Y:S02]  /*31ec0*/  LDL.LU R13, [R1+0x184] ;  /* 0x00018400010d7983 */ /* 0x000ea40000300800 */
[----:B------:R-:W2:Y:S02]  /*31ed0*/  LDL.LU R14, [R1+0x188] ;  /* 0x00018800010e7983 */ /* 0x000ea40000300800 */
[----:B------:R-:W2:Y:S01]  /*31ee0*/  LDL.LU R15, [R1+0x18c] ;  /* 0x00018c00010f7983 */ /* 0x000ea20000300800 */
[----:B---3--:R-:W-:Y:S11]  /*31ef0*/  HMMA.16816.F32 R20, R24, R16, R20 ;  /* 0x000000101814723c */ /* 0x008ff60000001814 */
[----:B------:R-:W-:Y:S11]  /*31f00*/  @!UPT UIADD3 URZ, URZ, URZ, URZ ;  /* 0x0000003f3f3ff290 */ /* 0x000ff6000fffe03f */
[----:B------:R-:W-:Y:S01]  /*31f10*/  @!UPT UIADD3 URZ, URZ, URZ, URZ ;  /* 0x0000003f3f3ff290 */ /* 0x000fe2000fffe03f */
[----:B------:R0:W-:Y:S01]  /*31f20*/  STL.64 [R1+0x270], R20 ;  /* 0x0002701401007387 */ /* 0x0001e20000100a00 */
[----:B------:R1:W-:Y:S03]  /*31f30*/  STL.64 [R1+0x278], R22 ;  /* 0x0002781601007387 */ /* 0x0003e60000100a00 */
[----:B0-----:R-:W3:Y:S01]  /*31f40*/  LDL.LU.64 R20, [R1+0x1848] ;  /* 0x0018480001147983 */ /* 0x001ee20000300a00 */
[----:B-1----:R-:W-:Y:S02]  /*31f50*/  IMAD.MOV.U32 R23, RZ, RZ, R16 ;  /* 0x000000ffff177224 */ /* 0x002fe400078e0010 */
[----:B------:R-:W-:Y:S02]  /*31f60*/  IMAD.MOV.U32 R22, RZ, RZ, R17 ;  /* 0x000000ffff167224 */ /* 0x000fe400078e0011 */
[----:B------:R-:W0:Y:S04]  /*31f70*/  LDSM.16.MT88.4 R16, [R0+0x1c000] ;  /* 0x01c000000010783b */ /* 0x000e280000004200 */
[----:B0-----:R-:W-:Y:S01]  /*31f80*/  STL.64 [R1+0x1718], R18 ;  /* 0x0017181201007387 */ /* 0x001fe20000100a00 */
[----:B------:R0:W-:Y:S02]  /*31f90*/  STL.64 [R1+0x1710], R16 ;  /* 0x0017101001007387 */ /* 0x0001e40000100a00 */
[----:B0-----:R-:W-:-:S02]  /*31fa0*/  IMAD.MOV.U32 R16, RZ, RZ, R23 ;  /* 0x000000ffff107224 */ /* 0x001fc400078e0017 */
[----:B------:R-:W-:-:S05]  /*31fb0*/  IMAD.MOV.U32 R17, RZ, RZ, R22 ;  /* 0x000000ffff117224 */ /* 0x000fca00078e0016 */
[----:B------:R0:W-:Y:S04]  /*31fc0*/  STL.64 [R1+0x17f0], R16 ;  /* 0x0017f01001007387 */ /* 0x0001e80000100a00 */
[----:B0-----:R-:W3:Y:S01]  /*31fd0*/  LDL.LU R16, [R1+0x4c0] ;  /* 0x0004c00001107983 */ /* 0x001ee20000300800 */
[----:B------:R-:W3:Y:S02]  /*31fe0*/  LDL.LU R17, [R1+0x4c4] ;  /* 0x0004c40001117983 */ /* 0x000ee40000300800 */
[----:B------:R-:W3:Y:S02]  /*31ff0*/  LDL.LU R18, [R1+0x4c8] ;  /* 0x0004c80001127983 */ /* 0x000ee40000300800 */
[----:B------:R-:W3:Y:S02]  /*32000*/  LDL.LU R19, [R1+0x4cc] ;  /* 0x0004cc0001137983 */ /* 0x000ee40000300800 */
[C---:B---3--:R-:W-:Y:S01]  /*32010*/  HMMA.16816.F32 R16, R24.reuse, R20, R16 ;  /* 0x000000141810723c */ /* 0x048fe20000001810 */
[----:B------:R-:W0:Y:S04]  /*32020*/  LDSM.16.MT88.4 R20, [R0+0x1c080] ;  /* 0x01c080000014783b */ /* 0x000e280000004200 */
[----:B0-----:R-:W-:Y:S11]  /*32030*/  STL.64 [R1+0x1690], R22 ;  /* 0x0016901601007387 */ /* 0x001ff60000100a00 */
[----:B------:R-:W-:Y:S07]  /*32040*/  @!UPT UIADD3 URZ, URZ, URZ, URZ ;  /* 0x0000003f3f3ff290 */ /* 0x000fee000fffe03f */
[----:B------:R-:W-:Y:S02]  /*32050*/  STL.64 [R1+0x260], R16 ;  /* 0x0002601001007387 */ /* 0x000fe40000100a00 */
[----:B------:R-:W-:Y:S02]  /*32060*/  STL.64 [R1+0x268], R18 ;  /* 0x0002681201007387 */ /* 0x000fe40000100a00 */
[----:B------:R0:W-:Y:S02]  /*32070*/  STL.64 [R1+0x1688], R20 ;  /* 0x0016881401007387 */ /* 0x0001e40000100a00 */
[----:B0-----:R-:W3:Y:S01]  /*32080*/  LDL.LU R20, [R1+0x70] ;  /* 0x0000700001147983 */ /* 0x001ee20000300800 */
[----:B------:R-:W3:Y:S02]  /*32090*/  LDL.LU R21, [R1+0x74] ;  /* 0x0000740001157983 */ /* 0x000ee40000300800 */
[----:B------:R-:W4:Y:S02]  /*320a0*/  LDL.LU R22, [R1+0x78] ;  /* 0x0000780001167983 */ /* 0x000f240000300800 */
[----:B------:R-:W4:Y:S01]  /*320b0*/  LDL.LU R23, [R1+0x7c] ;  /* 0x00007c0001177983 */ /* 0x000f220000300800 */
[----:B--2---:R-:W-:Y:S01]  /*320c0*/  HMMA.16816.F32 R16, R24, R4, R12 ;  /* 0x000000041810723c */ /* 0x004fe2000000180c */
[----:B------:R-:W0:Y:S04]  /*320d0*/  LDSM.16.MT88.4 R24, [R0+0x1c100] ;  /* 0x01c100000018783b */ /* 0x000e280000004200 */
[----:B----4-:R-:W-:Y:S01]  /*320e0*/  STL.64 [R1+0x1728], R22 ;  /* 0x0017281601007387 */ /* 0x010fe20000100a00 */
[----:B---3--:R1:W-:Y:S03]  /*320f0*/  STL.64 [R1+0x1720], R20 ;  /* 0x0017201401007387 */ /* 0x0083e60000100a00 */
[----:B-1----:R-:W2:Y:S01]  /*32100*/  LDL.LU R20, [R1+0x90] ;  /* 0x0000900001147983 */ /* 0x002ea20000300800 */
[----:B------:R-:W2:Y:S02]  /*32110*/  LDL.LU R21, [R1+0x94] ;  /* 0x0000940001157983 */ /* 0x000ea40000300800 */
[----:B------:R-:W3:Y:S02]  /*32120*/  LDL.LU R22, [R1+0x98] ;  /* 0x0000980001167983 */ /* 0x000ee40000300800 */
[----:B------:R-:W3:Y:S02]  /*32130*/  LDL.LU R23, [R1+0x9c] ;  /* 0x00009c0001177983 */ /* 0x000ee40000300800 */
[----:B---3--:R-:W-:Y:S01]  /*32140*/  STL.64 [R1+0x1738], R22 ;  /* 0x0017381601007387 */ /* 0x008fe20000100a00 */
[----:B--2---:R1:W-:Y:S02]  /*32150*/  STL.64 [R1+0x1730], R20 ;  /* 0x0017301401007387 */ /* 0x0043e40000100a00 */
[----:B-1----:R-:W-:-:S02]  /*32160*/  IMAD.MOV.U32 R20, RZ, RZ, R6 ;  /* 0x000000ffff147224 */ /* 0x002fc400078e0006 */
[----:B------:R-:W-:Y:S01]  /*32170*/  IMAD.MOV.U32 R21, RZ, RZ, R7 ;  /* 0x000000ffff157224 */ /* 0x000fe200078e0007 */
[----:B------:R-:W2:Y:S01]  /*32180*/  LDL.LU R6, [R1+0x1840] ;  /* 0x0018400001067983 */ /* 0x000ea20000300800 */
[----:B------:R-:W2:Y:S03]  /*32190*/  LDL.LU R7, [R1+0x183c] ;  /* 0x00183c0001077983 */ /* 0x000ea60000300800 */
[----:B------:R1:W-:Y:S01]  /*321a0*/  STL.64 [R1+0x1828], R20 ;  /* 0x0018281401007387 */ /* 0x0003e20000100a00 */
[----:B------:R-:W3:Y:S02]  /*321b0*/  LDL.LU R12, [R1+0x550] ;  /* 0x00055000010c7983 */ /* 0x000ee40000300800 */
[----:B------:R-:W-:Y:S02]  /*321c0*/  STL.64 [R1+0x1c0], R16 ;  /* 0x0001c01001007387 */ /* 0x000fe40000100a00 */
[----:B------:R-:W-:Y:S01]  /*321d0*/  STL.64 [R1+0x1c8], R18 ;  /* 0x0001c81201007387 */ /* 0x000fe20000100a00 */
[----:B------:R-:W3:Y:S01]  /*321e0*/  LDL.LU R13, [R1+0x554] ;  /* 0x00055400010d7983 */ /* 0x000ee20000300800 */
[----:B------:R-:W4:Y:S02]  /*321f0*/  LDL.LU R14, [R1+0x558] ;  /* 0x00055800010e7983 */ /* 0x000f240000300800 */
[----:B------:R-:W4:Y:S01]  /*32200*/  LDL.LU R15, [R1+0x55c] ;  /* 0x00055c00010f7983 */ /* 0x000f220000300800 */
[----:B-1----:R-:W2:Y:S01]  /*32210*/  LDL.LU R20, [R1+0x580] ;  /* 0x0005800001147983 */ /* 0x002ea20000300800 */
[----:B------:R-:W2:Y:S02]  /*32220*/  LDL.LU R21, [R1+0x584] ;  /* 0x0005840001157983 */ /* 0x000ea40000300800 */
[----:B------:R-:W2:Y:S02]  /*32230*/  LDL.LU R22, [R1+0x588] ;  /* 0x0005880001167983 */ /* 0x000ea40000300800 */
[----:B------:R-:W2:Y:S01]  /*32240*/  LDL.LU R23, [R1+0x58c] ;  /* 0x00058c0001177983 */ /* 0x000ea20000300800 */
[----:B----4-:R-:W-:Y:S01]  /*32250*/  STL.64 [R1+0x1800], R14 ;  /* 0x0018000e01007387 */ /* 0x010fe20000100a00 */
[----:B---3--:R1:W-:Y:S03]  /*32260*/  STL.64 [R1+0x17f8], R12 ;  /* 0x0017f80c01007387 */ /* 0x0083e60000100a00 */
[----:B-1----:R-:W3:Y:S04]  /*32270*/  LDL.LU.64 R12, [R1+0x40] ;  /* 0x00004000010c7983 */ /* 0x002ee80000300a00 */
[----:B---3--:R1:W-:Y:S04]  /*32280*/  STL.64 [R1+0x1818], R12 ;  /* 0x0018180c01007387 */ /* 0x0083e80000100a00 */
[----:B-1----:R-:W3:Y:S01]  /*32290*/  LDL.LU.64 R12, [R1+0x50] ;  /* 0x00005000010c7983 */ /* 0x002ee20000300a00 */
[----:B------:R-:W-:-:S02]  /*322a0*/  IMAD.MOV.U32 R2, RZ, RZ, R8 ;  /* 0x000000ffff027224 */ /* 0x000fc400078e0008 */
[----:B------:R-:W-:Y:S02]  /*322b0*/  IMAD.MOV.U32 R3, RZ, RZ, R9 ;  /* 0x000000ffff037224 */ /* 0x000fe400078e0009 */
[----:B------:R-:W1:Y:S04]  /*322c0*/  LDSM.16.MT88.4 R8, [R0+0x18300] ;  /* 0x018300000008783b */ /* 0x000e680000004200 */
[----:B---3--:R3:W-:Y:S04]  /*322d0*/  STL.64 [R1+0x1820], R12 ;  /* 0x0018200c01007387 */ /* 0x0087e80000100a00 */
[----:B---3--:R-:W1:Y:S01]  /*322e0*/  LDL.LU.64 R12, [R1+0x60] ;  /* 0x00006000010c7983 */ /* 0x008e620000300a00 */
[----:B--2---:R-:W-:Y:S02]  /*322f0*/  STL.64 [R1+0x17c8], R6 ;  /* 0x0017c80601007387 */ /* 0x004fe40000100a00 */
[----:B------:R2:W-:Y:S02]  /*32300*/  STL.64 [R1+0x17c0], R4 ;  /* 0x0017c00401007387 */ /* 0x0005e40000100a00 */
[----:B--2---:R-:W2:Y:S01]  /*32310*/  LDL.LU R4, [R1+0x570] ;  /* 0x0005700001047983 */ /* 0x004ea20000300800 */
[----:B------:R-:W2:Y:S02]  /*32320*/  LDL.LU R5, [R1+0x574] ;  /* 0x0005740001057983 */ /* 0x000ea40000300800 */
[----:B------:R-:W2:Y:S02]  /*32330*/  LDL.LU R6, [R1+0x578] ;  /* 0x0005780001067983 */ /* 0x000ea40000300800 */
[----:B------:R-:W2:Y:S01]  /*32340*/  LDL.LU R7, [R1+0x57c] ;  /* 0x00057c0001077983 */ /* 0x000ea20000300800 */
[----:B------:R-:W3:Y:S01]  /*32350*/  LDL.LU R0, [R1+0x1838] ;  /* 0x0018380001007983 */ /* 0x000ee20000300800 */
[----:B0-----:R-:W-:Y:S02]  /*32360*/  STL.64 [R1+0x1618], R26 ;  /* 0x0016181a01007387 */ /* 0x001fe40000100a00 */
[----:B------:R0:W-:Y:S02]  /*32370*/  STL.64 [R1+0x1610], R24 ;  /* 0x0016101801007387 */ /* 0x0001e40000100a00 */
        /* <DEDUP_REMOVED lines=13> */
[----:B------:R-:W2:Y:S01]  /*32450*/  LDL.LU R19, [R1+0x17c] ;  /* 0x00017c0001137983 */ /* 0x000ea20000300800 */
[----:B-1----:R-:W-:Y:S01]  /*32460*/  HMMA.16816.F32 R20, R8, R12, R20 ;  /* 0x0000000c0814723c */ /* 0x002fe20000001814 */
[----:B--2---:R-:W-:Y:S01]  /*32470*/  STL.64 [R1+0x1810], R18 ;  /* 0x0018101201007387 */ /* 0x004fe20000100a00 */
[----:B------:R0:W-:Y:S03]  /*32480*/  STL.64 [R1+0x1808], R16 ;  /* 0x0018081001007387 */ /* 0x0001e60000100a00 */
[----:B0-----:R-:W2:Y:S01]  /*32490*/  LDL.LU R16, [R1+0x560] ;  /* 0x0005600001107983 */ /* 0x001ea20000300800 */
[----:B------:R-:W2:Y:S02]  /*324a0*/  LDL.LU R17, [R1+0x564] ;  /* 0x0005640001117983 */ /* 0x000ea40000300800 */
[----:B------:R-:W2:Y:S02]  /*324b0*/  LDL.LU R18, [R1+0x568] ;  /* 0x0005680001127983 */ /* 0x000ea40000300800 */
[----:B------:R-:W2:Y:S01]  /*324c0*/  LDL.LU R19, [R1+0x56c] ;  /* 0x00056c0001137983 */ /* 0x000ea20000300800 */
[----:B----4-:R-:W-:Y:S01]  /*324d0*/  STL.64 [R1+0x1758], R26 ;  /* 0x0017581a01007387 */ /* 0x010fe20000100a00 */
[----:B------:R0:W-:Y:S02]  /*324e0*/  STL.64 [R1+0x1750], R24 ;  /* 0x0017501801007387 */ /* 0x0001e40000100a00 */
[----:B0-----:R-:W-:-:S02]  /*324f0*/  IMAD.MOV.U32 R24, RZ, RZ, R2 ;  /* 0x000000ffff187224 */ /* 0x001fc400078e0002 */
[----:B------:R-:W-:Y:S01]  /*32500*/  IMAD.MOV.U32 R25, RZ, RZ, R3 ;  /* 0x000000ffff197224 */ /* 0x000fe200078e0003 */
[----:B------:R-:W4:Y:S01]  /*32510*/  LDL.LU R2, [R1+0x1834] ;  /* 0x0018340001027983 */ /* 0x000f220000300800 */
[----:B------:R-:W2:Y:S05]  /*32520*/  LDL.LU R3, [R1+0x1830] ;  /* 0x0018300001037983 */ /* 0x000eaa0000300800 */
[----:B------:R0:W-:Y:S02]  /*32530*/  STL.64 [R1+0x1b0], R20 ;  /* 0x0001b01401007387 */ /* 0x0001e40000100a00 */
[----:B------:R1:W-:Y:S01]  /*32540*/  STL.64 [R1+0x1b8], R22 ;  /* 0x0001b81601007387 */ /* 0x0003e20000100a00 */
[----:B0-----:R-:W2:Y:S01]  /*32550*/  LDL.LU.64 R20, [R1+0x1828] ;  /* 0x0018280001147983 */ /* 0x001ea20000300a00 */
[----:B-1----:R-:W-:-:S02]  /*32560*/  IMAD.MOV.U32 R23, RZ, RZ, R12 ;  /* 0x000000ffff177224 */ /* 0x002fc400078e000c */
[----:B------:R-:W-:Y:S02]  /*32570*/  IMAD.MOV.U32 R22, RZ, RZ, R13 ;  /* 0x000000ffff167224 */ /* 0x000fe400078e000d */
        /* <DEDUP_REMOVED lines=18> */
[----:B------:R-:W2:Y:S01]  /*326a0*/  LDL.LU.64 R12, [R1+0x17f8] ;  /* 0x0017f800010c7983 */ /* 0x000ea20000300a00 */
[----:B------:R0:W-:Y:S01]  /*326b0*/  STL.64 [R1+0x1768], R24 ;  /* 0x0017681801007387 */ /* 0x0001e20000100a00 */
[----:B--2---:R-:W-:Y:S07]  /*326c0*/  HMMA.16816.F32 R12, R8, R24, R12 ;  /* 0x00000018080c723c */ /* 0x004fee000000180c */
[----:B0-----:R-:W-:-:S02]  /*326d0*/  IMAD.MOV.U32 R24, RZ, RZ, R7 ;  /* 0x000000ffff187224 */ /* 0x001fc400078e0007 */
[----:B------:R-:W-:Y:S11]  /*326e0*/  IMAD.MOV.U32 R25, RZ, RZ, R6 ;  /* 0x000000ffff197224 */ /* 0x000ff600078e0006 */
[----:B------:R-:W-:Y:S03]  /*326f0*/  @!UPT UIADD3 URZ, URZ, URZ, URZ ;  /* 0x0000003f3f3ff290 */ /* 0x000fe6000fffe03f */
[----:B------:R-:W-:Y:S01]  /*32700*/  STL.64 [R1+0x180], R12 ;  /* 0x0001800c01007387 */ /* 0x000fe20000100a00 */
[----:B------:R-:W-:Y:S02]  /*32710*/  STL.64 [R1+0x188], R14 ;  /* 0x0001880e01007387 */ /* 0x000fe40000100a00 */
[----:B------:R0:W-:Y:S02]  /*32720*/  STL.64 [R1+0x1780], R24 ;  /* 0x0017801801007387 */ /* 0x0001e40000100a00 */
[----:B0-----:R-:W-:Y:S02]  /*32730*/  IMAD.MOV.U32 R24, RZ, RZ, R5 ;  /* 0x000000ffff187224 */ /* 0x001fe400078e0005 */
[----:B------:R-:W-:Y:S02]  /*32740*/  IMAD.MOV.U32 R25, RZ, RZ, R4 ;  /* 0x000000ffff197224 */ /* 0x000fe400078e0004 */
[----:B------:R-:W2:Y:S01]  /*32750*/  LDL.LU.64 R4, [R1] ;  /* 0x0000000001047983 */ /* 0x000ea20000300a00 */
[----:B------:R-:W-:Y:S03]  /*32760*/  HMMA.16816.F32 R16, R8, R20, R16 ;  /* 0x000000140810723c */ /* 0x000fe60000001810 */
[----:B--2---:R0:W-:Y:S01]  /*32770*/  STL.64 [R1+0x17e0], R4 ;  /* 0x0017e00401007387 */ /* 0x0041e20000100a00 */
[----:B------:R-:W2:Y:S02]  /*32780*/  LDL.LU R12, [R1+0x4b0] ;  /* 0x0004b000010c7983 */ /* 0x000ea40000300800 */
[----:B------:R-:W2:Y:S02]  /*32790*/  LDL.LU R13, [R1+0x4b4] ;  /* 0x0004b400010d7983 */ /* 0x000ea40000300800 */
[----:B------:R-:W2:Y:S01]  /*327a0*/  LDL.LU R14, [R1+0x4b8] ;  /* 0x0004b800010e7983 */ /* 0x000ea20000300800 */
[----:B------:R-:W2:Y:S04]  /*327b0*/  LDL.LU R15, [R1+0x4bc] ;  /* 0x0004bc00010f7983 */ /* 0x000ea80000300800 */
[----:B0-----:R-:W3:Y:S01]  /*327c0*/  LDL.LU R4, [R1+0x160] ;  /* 0x0001600001047983 */ /* 0x001ee20000300800 */
        /* <DEDUP_REMOVED lines=9> */
[----:B------:R-:W-:Y:S01]  /*32860*/  STL.64 [R1+0x1798], R24 ;  /* 0x0017981801007387 */ /* 0x000fe20000100a00 */
[----:B------:R0:W-:Y:S02]  /*32870*/  STL.64 [R1+0x170], R16 ;  /* 0x0001701001007387 */ /* 0x0001e40000100a00 */
[----:B------:R-:W-:Y:S01]  /*32880*/  STL.64 [R1+0x178], R18 ;  /* 0x0001781201007387 */ /* 0x000fe20000100a00 */
[----:B0-----:R-:W3:Y:S01]  /*32890*/  LDL.LU.64 R16, [R1+0x17f0] ;  /* 0x0017f00001107983 */ /* 0x001ee20000300a00 */
[----:B------:R0:W-:Y:S02]  /*328a0*/  STL.64 [R1+0x1760], R20 ;  /* 0x0017601401007387 */ /* 0x0001e40000100a00 */
[----:B------:R-:W-:-:S02]  /*328b0*/  IMAD.MOV.U32 R25, RZ, RZ, R22 ;  /* 0x000000ffff197224 */ /* 0x000fc400078e0016 */
[----:B------:R-:W-:Y:S01]  /*328c0*/  IMAD.MOV.U32 R24, RZ, RZ, R23 ;  /* 0x000000ffff187224 */ /* 0x000fe200078e0017 */
        /* <DEDUP_REMOVED lines=9> */
[----:B------:R-:W-:-:S02]  /*32960*/  IMAD.MOV.U32 R23, RZ, RZ, R3 ;  /* 0x000000ffff177224 */ /* 0x000fc400078e0003 */
[----:B------:R-:W4:Y:S01]  /*32970*/  LDL.LU R3, [R1+0x17e8] ;  /* 0x0017e80001037983 */ /* 0x000f220000300800 */
[C---:B---3--:R-:W-:Y:S03]  /*32980*/  HMMA.16816.F32 R4, R8.reuse, R16, R4 ;  /* 0x000000100804723c */ /* 0x048fe60000001804 */
[----:B--2---:R-:W-:Y:S01]  /*32990*/  STL.64 [R1+0x1790], R22 ;  /* 0x0017901601007387 */ /* 0x004fe20000100a00 */
        /* <DEDUP_REMOVED lines=10> */
[----:B------:R0:W-:Y:S01]  /*32a40*/  STL.64 [R1+0x160], R4 ;  /* 0x0001600401007387 */ /* 0x0001e20000100a00 */
[----:B------:R-:W-:Y:S04]  /*32a50*/  STL.64 [R1+0x168], R6 ;  /* 0x0001680601007387 */ /* 0x000fe80000100a00 */
[----:B0-----:R-:W3:Y:S01]  /*32a60*/  LDL.LU.64 R4, [R1+0x17e0] ;  /* 0x0017e00001047983 */ /* 0x001ee20000300a00 */
[----:B----4-:R-:W-:Y:S01]  /*32a70*/  IMAD.MOV.U32 R23, RZ, RZ, R3 ;  /* 0x000000ffff177224 */ /* 0x010fe200078e0003 */
[----:B---3--:R-:W-:Y:S01]  /*32a80*/  HMMA.16816.F32 R12, R8, R4, R12 ;  /* 0x00000004080c723c */ /* 0x008fe2000000180c */
[----:B------:R-:W-:-:S02]  /*32a90*/  IMAD.MOV.U32 R18, RZ, RZ, R4 ;  /* 0x000000ffff127224 */ /* 0x000fc400078e0004 */
[----:B------:R-:W-:Y:S11]  /*32aa0*/  IMAD.MOV.U32 R3, RZ, RZ, R5 ;  /* 0x000000ffff037224 */ /* 0x000ff600078e0005 */
[----:B------:R-:W-:Y:S09]  /*32ab0*/  @!UPT UIADD3 URZ, URZ, URZ, URZ ;  /* 0x0000003f3f3ff290 */ /* 0x000ff2000fffe03f */
[----:B------:R-:W-:Y:S01]  /*32ac0*/  STL.64 [R1+0x150], R12 ;  /* 0x0001500c01007387 */ /* 0x000fe20000100a00 */
[----:B------:R0:W-:Y:S03]  /*32ad0*/  STL.64 [R1+0x158], R14 ;  /* 0x0001580e01007387 */ /* 0x0001e60000100a00 */
[----:B0-----:R-:W3:Y:S01]  /*32ae0*/  LDL.LU.64 R14, [R1+0x17d8] ;  /* 0x0017d800010e7983 */ /* 0x001ee20000300a00 */
[----:B------:R-:W3:Y:S02]  /*32af0*/  LDL.LU.64 R12, [R1+0x17d0] ;  /* 0x0017d000010c7983 */ /* 0x000ee40000300a00 */
[----:B------:R-:W4:Y:S02]  /*32b00*/  LDL.LU.64 R6, [R1+0x17c8] ;  /* 0x0017c80001067983 */ /* 0x000f240000300a00 */
        /* <DEDUP_REMOVED lines=42> */
[----:B------:R-:W3:Y:S02]  /*32db0*/  LDL.LU.64 R20, [R1+0x1730] ;  /* 0x0017300001147983 */ /* 0x000ee40000300a00 */
[----:B------:R-:W-:Y:S02]  /*32dc0*/  IMAD.MOV.U32 R8, RZ, RZ, R18 ;  /* 0x000000ffff087224 */ /* 0x000fe400078e0012 */
[----:B------:R-:W-:Y:S01]  /*32dd0*/  IMAD.MOV.U32 R9, RZ, RZ, R3 ;  /* 0x000000ffff097224 */ /* 0x000fe200078e0003 */
[C---:B---3--:R-:W-:Y:S01]  /*32de0*/  HMMA.16816.F32 R16, R12.reuse, R16, R20 ;  /* 0x000000100c10723c */ /* 0x048fe20000001814 */
[----:B------:R-:W3:Y:S01]  /*32df0*/  LDL.LU.64 R22, [R1+0x1728] ;  /* 0x0017280001167983 */ /* 0x000ee20000300a00 */
[----:B------:R-:W3:Y:S06]  /*32e00*/  LDL.LU.64 R20, [R1+0x1720] ;  /* 0x0017200001147983 */ /* 0x000eec0000300a00 */
[----:B--2---:R-:W-:Y:S01]  /*32e10*/  HMMA.16816.F32 R24, R12, R8, R24 ;  /* 0x000000080c18723c */ /* 0x004fe20000001818 */
[----:B------:R-:W-:-:S02]  /*32e20*/  IMAD.MOV.U32 R10, RZ, RZ, R2 ;  /* 0x000000ffff0a7224 */ /* 0x000fc400078e0002 */
[----:B------:R-:W-:Y:S11]  /*32e30*/  IMAD.MOV.U32 R11, RZ, RZ, R0 ;  /* 0x000000ffff0b7224 */ /* 0x000ff600078e0000 */
[----:B------:R-:W-:Y:S01]  /*32e40*/  @!UPT UIADD3 URZ, URZ, URZ, URZ ;  /* 0x0000003f3f3ff290 */ /* 0x000fe2000fffe03f */
[----:B------:R-:W-:Y:S01]  /*32e50*/  STL.64 [R1+0x90], R16 ;  /* 0x0000901001007387 */ /* 0x000fe20000100a00 */
[----:B------:R0:W-:Y:S03]  /*32e60*/  STL.64 [R1+0x98], R18 ;  /* 0x0000981201007387 */ /* 0x0001e60000100a00 */
[----:B0-----:R-:W2:Y:S01]  /*32e70*/  LDL.LU.64 R18, [R1+0x1718] ;  /* 0x0017180001127983 */ /* 0x001ea20000300a00 */
[----:B------:R-:W2:Y:S02]  /*32e80*/  LDL.LU.64 R16, [R1+0x1710] ;  /* 0x0017100001107983 */ /* 0x000ea40000300a00 */
[----:B------:R-:W-:Y:S02]  /*32e90*/  STL.64 [R1+0x16a0], R10 ;  /* 0x0016a00a01007387 */ /* 0x000fe40000100a00 */
[----:B------:R0:W-:Y:S01]  /*32ea0*/  STL.64 [R1+0x80], R24 ;  /* 0x0000801801007387 */ /* 0x0001e20000100a00 */
[----:B------:R1:W-:Y:S01]  /*32eb0*/  STL.64 [R1+0x88], R26 ;  /* 0x0000881a01007387 */ /* 0x0003e20000100a00 */
[----:B---3--:R-:W-:Y:S11]  /*32ec0*/  HMMA.16816.F32 R20, R12, R4, R20 ;  /* 0x000000040c14723c */ /* 0x008ff60000001814 */
[----:B------:R-:W-:Y:S11]  /*32ed0*/  @!UPT UIADD3 URZ, URZ, URZ, URZ ;  /* 0x0000003f3f3ff290 */ /* 0x000ff6000fffe03f */
[----:B------:R-:W-:Y:S01]  /*32ee0*/  @!UPT UIADD3 URZ, URZ, URZ, URZ ;  /* 0x0000003f3f3ff290 */ /* 0x000fe2000fffe03f */
[----:B------:R-:W-:Y:S01]  /*32ef0*/  STL [R1+0x70], R20 ;  /* 0x0000701401007387 */ /* 0x000fe20000100800 */
[----:B----4-:R-:W-:Y:S02]  /*32f00*/  STL.64 [R1+0x1698], R6 ;  /* 0x0016980601007387 */ /* 0x010fe40000100a00 */
[----:B0-----:R-:W3:Y:S02]  /*32f10*/  LDL.LU R24, [R1+0x200] ;  /* 0x0002000001187983 */ /* 0x001ee40000300800 */
[----:B------:R-:W3:Y:S01]  /*32f20*/  LDL.LU R25, [R1+0x204] ;  /* 0x0002040001197983 */ /* 0x000ee20000300800 */
[----:B-1----:R-:W4:Y:S01]  /*32f30*/  LDL.LU R26, [R1+0x208] ;  /* 0x00020800011a7983 */ /* 0x002f220000300800 */
[----:B------:R-:W4:Y:S03]  /*32f40*/  LDL.LU R27, [R1+0x20c] ;  /* 0x00020c00011b7983 */ /* 0x000f260000300800 */
[----:B----4-:R-:W-:Y:S01]  /*32f50*/  STL.64 [R1+0x1638], R26 ;  /* 0x0016381a01007387 */ /* 0x010fe20000100a00 */
[----:B---3--:R0:W-:Y:S02]  /*32f60*/  STL.64 [R1+0x1630], R24 ;  /* 0x0016301801007387 */ /* 0x0081e40000100a00 */
[----:B0-----:R-:W-:-:S02]  /*32f70*/  IMAD.MOV.U32 R24, RZ, RZ, R28 ;  /* 0x000000ffff187224 */ /* 0x001fc400078e001c */
[----:B------:R-:W-:Y:S01]  /*32f80*/  IMAD.MOV.U32 R25, RZ, RZ, R29 ;  /* 0x000000ffff197224 */ /* 0x000fe200078e001d */
[----:B------:R-:W3:Y:S01]  /*32f90*/  LDL.LU R28, [R1+0x170c] ;  /* 0x00170c00011c7983 */ /* 0x000ee20000300800 */
[----:B------:R-:W4:Y:S02]  /*32fa0*/  LDL.LU R29, [R1+0x1708] ;  /* 0x00170800011d7983 */ /* 0x000f240000300800 */
[----:B------:R-:W2:Y:S02]  /*32fb0*/  LDL.LU R26, [R1+0x218] ;  /* 0x00021800011a7983 */ /* 0x000ea40000300800 */
[----:B------:R-:W2:Y:S01]  /*32fc0*/  LDL.LU R27, [R1+0x21c] ;  /* 0x00021c00011b7983 */ /* 0x000ea20000300800 */
[----:B------:R-:W2:Y:S01]  /*32fd0*/  LDL.LU R8, [R1+0x300] ;  /* 0x0003000001087983 */ /* 0x000ea20000300800 */
[----:B------:R-:W2:Y:S02]  /*32fe0*/  LDL.LU R9, [R1+0x304] ;  /* 0x0003040001097983 */ /* 0x000ea40000300800 */
[----:B---3--:R-:W-:-:S02]  /*32ff0*/  IMAD.MOV.U32 R10, RZ, RZ, R28 ;  /* 0x000000ffff0a7224 */ /* 0x008fc400078e001c */
[----:B----4-:R-:W-:Y:S01]  /*33000*/  IMAD.MOV.U32 R11, RZ, RZ, R29 ;  /* 0x000000ffff0b7224 */ /* 0x010fe200078e001d */
[----:B------:R-:W3:Y:S01]  /*33010*/  LDL.LU R28, [R1+0x1704] ;  /* 0x00170400011c7983 */ /* 0x000ee20000300800 */
[----:B------:R-:W4:Y:S03]  /*33020*/  LDL.LU R29, [R1+0x1700] ;  /* 0x00170000011d7983 */ /* 0x000f260000300800 */
[----:B------:R0:W-:Y:S01]  /*33030*/  STL.64 [R1+0x16b0], R10 ;  /* 0x0016b00a01007387 */ /* 0x0001e20000100a00 */
[----:B--2---:R-:W-:Y:S02]  /*33040*/  STL.64 [R1+0x16a8], R8 ;  /* 0x0016a80801007387 */ /* 0x004fe40000100a00 */
[----:B------:R-:W2:Y:S02]  /*33050*/  LDL.64 R6, [R1+0x58] ;  /* 0x0000580001067983 */ /* 0x000ea40000100a00 */
[----:B------:R-:W-:-:S02]  /*33060*/  IMAD.MOV.U32 R0, RZ, RZ, R21 ;  /* 0x000000ffff007224 */ /* 0x000fc400078e0015 */
[----:B------:R-:W-:Y:S02]  /*33070*/  IMAD.MOV.U32 R3, RZ, RZ, R22 ;  /* 0x000000ffff037224 */ /* 0x000fe400078e0016 */
[----:B------:R-:W-:Y:S01]  /*33080*/  IMAD.MOV.U32 R2, RZ, RZ, R23 ;  /* 0x000000ffff027224 */ /* 0x000fe200078e0017 */
[----:B0-----:R-:W3:Y:S04]  /*33090*/  LDL R10, [R1+0x28] ;  /* 0x00002800010a7983 */ /* 0x001ee80000100800 */
[----:B------:R-:W3:Y:S04]  /*330a0*/  LDL R11, [R1+0x2c] ;  /* 0x00002c00010b7983 */ /* 0x000ee80000100800 */
[----:B--2---:R0:W-:Y:S04]  /*330b0*/  STL.64 [R1+0x16e8], R6 ;  /* 0x0016e80601007387 */ /* 0x0041e80000100a00 */
[----:B0-----:R-:W2:Y:S04]  /*330c0*/  LDL R6, [R1+0x68] ;  /* 0x0000680001067983 */ /* 0x001ea80000100800 */
[----:B------:R-:W2:Y:S01]  /*330d0*/  LDL R7, [R1+0x6c] ;  /* 0x00006c0001077983 */ /* 0x000ea20000100800 */
        /* <DEDUP_REMOVED lines=16> */
[----:B---3--:R0:W-:Y:S01]  /*331e0*/  STL.64 [R1+0x16c0], R10 ;  /* 0x0016c00a01007387 */ /* 0x0081e20000100a00 */
[----:B------:R1:W-:Y:S02]  /*331f0*/  STL.64 [R1+0x1648], R26 ;  /* 0x0016481a01007387 */ /* 0x0003e40000100a00 */
[----:B------:R-:W-:Y:S02]  /*33200*/  STL.64 [R1+0x1640], R24 ;  /* 0x0016401801007387 */ /* 0x000fe40000100a00 */
[----:B------:R-:W3:Y:S01]  /*33210*/  LDL.64 R14, [R1+0x18] ;  /* 0x00001800010e7983 */ /* 0x000ee20000100a00 */
[----:B0-----:R-:W2:Y:S04]  /*33220*/  LDL.64 R10, [R1+0x38] ;  /* 0x00003800010a7983 */ /* 0x001ea80000100a00 */
[----:B-1----:R-:W2:Y:S04]  /*33230*/  LDL R26, [R1+0x48] ;  /* 0x00004800011a7983 */ /* 0x002ea80000100800 */
[----:B------:R-:W2:Y:S04]  /*33240*/  LDL R27, [R1+0x4c] ;  /* 0x00004c00011b7983 */ /* 0x000ea80000100800 */
[----:B---3--:R0:W-:Y:S01]  /*33250*/  STL.64 [R1+0x16b8], R14 ;  /* 0x0016b80e01007387 */ /* 0x0081e20000100a00 */
[----:B------:R-:W3:Y:S02]  /*33260*/  LDL.LU R12, [R1+0x310] ;  /* 0x00031000010c7983 */ /* 0x000ee40000300800 */
[----:B------:R-:W3:Y:S01]  /*33270*/  LDL.LU R13, [R1+0x314] ;  /* 0x00031400010d7983 */ /* 0x000ee20000300800 */
[----:B0-----:R-:W3:Y:S01]  /*33280*/  LDL.LU R14, [R1+0x318] ;  /* 0x00031800010e7983 */ /* 0x001ee20000300800 */
[----:B------:R-:W3:Y:S01]  /*33290*/  LDL.LU R15, [R1+0x31c] ;  /* 0x00031c00010f7983 */ /* 0x000ee20000300800 */
[----:B--2---:R-:W-:Y:S02]  /*332a0*/  HMMA.16816.F32 R4, R16, R6, R20 ;  /* 0x000000061004723c */ /* 0x004fe40000001814 */
[----:B---3--:R-:W-:Y:S01]  /*332b0*/  STL.64 [R1+0x16d0], R14 ;  /* 0x0016d00e01007387 */ /* 0x008fe20000100a00 */
[----:B------:R0:W-:Y:S03]  /*332c0*/  STL.64 [R1+0x16c8], R12 ;  /* 0x0016c80c01007387 */ /* 0x0001e60000100a00 */
[----:B0-----:R-:W2:Y:S01]  /*332d0*/  LDL.LU R12, [R1+0x320] ;  /* 0x00032000010c7983 */ /* 0x001ea20000300800 */
[----:B------:R-:W2:Y:S02]  /*332e0*/  LDL.LU R13, [R1+0x324] ;  /* 0x00032400010d7983 */ /* 0x000ea40000300800 */
[----:B------:R-:W-:Y:S02]  /*332f0*/  STL [R1+0x1568], R2 ;  /* 0x0015680201007387 */ /* 0x000fe40000100800 */
[----:B------:R0:W-:Y:S02]  /*33300*/  STL [R1+0x140c], R3 ;  /* 0x00140c0301007387 */ /* 0x0001e40000100800 */
[----:B0-----:R-:W3:Y:S01]  /*33310*/  LDL R3, [R1+0x510] ;  /* 0x0005100001037983 */ /* 0x001ee20000100800 */
[----:B------:R-:W-:Y:S02]  /*33320*/  STL [R1+0x1408], R0 ;  /* 0x0014080001007387 */ /* 0x000fe40000100800 */
[----:B------:R-:W2:Y:S02]  /*33330*/  LDL.LU.64 R22, [R1+0x16f8] ;  /* 0x0016f80001167983 */ /* 0x000ea40000300a00 */
[----:B------:R-:W2:Y:S05]  /*33340*/  LDL.LU.64 R20, [R1+0x16f0] ;  /* 0x0016f00001147983 */ /* 0x000eaa0000300a00 */
[----:B------:R-:W-:Y:S01]  /*33350*/  STL.64 [R1+0x710], R4 ;  /* 0x0007100401007387 */ /* 0x000fe20000100a00 */
[----:B------:R0:W-:Y:S03]  /*33360*/  STL.64 [R1+0x718], R6 ;  /* 0x0007180601007387 */ /* 0x0001e60000100a00 */
[----:B0-----:R-:W2:Y:S01]  /*33370*/  LDL.LU.64 R6, [R1+0x16e8] ;  /* 0x0016e80001067983 */ /* 0x001ea20000300a00 */
[----:B------:R-:W-:-:S02]  /*33380*/  IMAD.MOV.U32 R15, RZ, RZ, R28 ;  /* 0x000000ffff0f7224 */ /* 0x000fc400078e001c */
[----:B----4-:R-:W-:Y:S02]  /*33390*/  IMAD.MOV.U32 R14, RZ, RZ, R29 ;  /* 0x000000ffff0e7224 */ /* 0x010fe400078e001d */
[----:B------:R-:W-:Y:S02]  /*333a0*/  IMAD.MOV.U32 R28, RZ, RZ, R4 ;  /* 0x000000ffff1c7224 */ /* 0x000fe400078e0004 */
[----:B------:R-:W-:-:S03]  /*333b0*/  IMAD.MOV.U32 R29, RZ, RZ, R5 ;  /* 0x000000ffff1d7224 */ /* 0x000fc600078e0005 */
[----:B------:R-:W-:Y:S02]  /*333c0*/  STL [R1+0x11f4], R28 ;  /* 0x0011f41c01007387 */ /* 0x000fe40000100800 */
[----:B------:R-:W-:Y:S01]  /*333d0*/  STL [R1+0x11f0], R29 ;  /* 0x0011f01d01007387 */ /* 0x000fe20000100800 */
[C---:B--2---:R-:W-:Y:S11]  /*333e0*/  HMMA.16816.F32 R20, R16.reuse, R6, R20 ;  /* 0x000000061014723c */ /* 0x044ff60000001814 */
[----:B------:R-:W-:Y:S11]  /*333f0*/  @!UPT UIADD3 URZ, URZ, URZ, URZ ;  /* 0x0000003f3f3ff290 */ /* 0x000ff6000fffe03f */
[----:B------:R-:W-:Y:S01]  /*33400*/  @!UPT UIADD3 URZ, URZ, URZ, URZ ;  /* 0x0000003f3f3ff290 */ /* 0x000fe2000fffe03f */
[----:B------:R-:W-:Y:S01]  /*33410*/  STL.64 [R1+0x700], R20 ;  /* 0x0007001401007387 */ /* 0x000fe20000100a00 */
[----:B------:R0:W-:Y:S03]  /*33420*/  STL.64 [R1+0x708], R22 ;  /* 0x0007081601007387 */ /* 0x0001e60000100a00 */
[----:B0-----:R-:W2:Y:S01]  /*33430*/  LDL.LU.64 R22, [R1+0x16e0] ;  /* 0x0016e00001167983 */ /* 0x001ea20000300a00 */
[----:B------:R-:W2:Y:S01]  /*33440*/  LDL.LU.64 R20, [R1+0x16d8] ;  /* 0x0016d80001147983 */ /* 0x000ea20000300a00 */
[----:B------:R-:W-:Y:S01]  /*33450*/  HMMA.16816.F32 R12, R16, R10, R12 ;  /* 0x0000000a100c723c */ /* 0x000fe2000000180c */
[----:B------:R-:W4:Y:S02]  /*33460*/  LDL.LU R4, [R1+0x2f0] ;  /* 0x0002f00001047983 */ /* 0x000f240000300800 */
[----:B------:R-:W-:Y:S02]  /*33470*/  IMAD.MOV.U32 R2, RZ, RZ, R6 ;  /* 0x000000ffff027224 */ /* 0x000fe400078e0006 */
[----:B------:R-:W-:-:S03]  /*33480*/  IMAD.MOV.U32 R0, RZ, RZ, R7 ;  /* 0x000000ffff007224 */ /* 0x000fc600078e0007 */
[----:B--2---:R-:W-:Y:S11]  /*33490*/  HMMA.16816.F32 R20, R16, R26, R20 ;  /* 0x0000001a1014723c */ /* 0x004ff60000001814 */
[----:B------:R-:W-:Y:S11]  /*334a0*/  @!UPT UIADD3 URZ, URZ, URZ, URZ ;  /* 0x0000003f3f3ff290 */ /* 0x000ff6000fffe03f */
[----:B------:R-:W-:Y:S01]  /*334b0*/  @!UPT UIADD3 URZ, URZ, URZ, URZ ;  /* 0x0000003f3f3ff290 */ /* 0x000fe2000fffe03f */
[----:B------:R0:W-:Y:S01]  /*334c0*/  STL.64 [R1+0x740], R20 ;  /* 0x0007401401007387 */ /* 0x0001e20000100a00 */
[----:B------:R1:W-:Y:S02]  /*334d0*/  STL.64 [R1+0x748], R22 ;  /* 0x0007481601007387 */ /* 0x0003e40000100a00 */
[----:B------:R-:W4:Y:S02]  /*334e0*/  LDL.LU R5, [R1+0x2f4] ;  /* 0x0002f40001057983 */ /* 0x000f240000300800 */
[----:B------:R-:W4:Y:S01]  /*334f0*/  LDL.LU R6, [R1+0x2f8] ;  /* 0x0002f80001067983 */ /* 0x000f220000300800 */
[----:B------:R-:W4:Y:S01]  /*33500*/  LDL.LU R7, [R1+0x2fc] ;  /* 0x0002fc0001077983 */ /* 0x000f220000300800 */
[----:B------:R2:W-:Y:S03]  /*33510*/  STL.64 [R1+0x1658], R26 ;  /* 0x0016581a01007387 */ /* 0x0005e60000100a00 */
[----:B0-----:R-:W3:Y:S01]  /*33520*/  LDL.LU R20, [R1+0x250] ;  /* 0x0002500001147983 */ /* 0x001ee20000300800 */
[----:B------:R-:W3:Y:S02]  /*33530*/  LDL.LU R21, [R1+0x254] ;  /* 0x0002540001157983 */ /* 0x000ee40000300800 */
[----:B-1----:R-:W3:Y:S02]  /*33540*/  LDL.LU R22, [R1+0x258] ;  /* 0x0002580001167983 */ /* 0x002ee40000300800 */
[----:B------:R-:W3:Y:S02]  /*33550*/  LDL.LU R23, [R1+0x25c] ;  /* 0x00025c0001177983 */ /* 0x000ee40000300800 */
[----:B--2---:R-:W-:-:S02]  /*33560*/  IMAD.MOV.U32 R26, RZ, RZ, R2 ;  /* 0x000000ffff1a7224 */ /* 0x004fc400078e0002 */
[----:B------:R-:W-:-:S05]  /*33570*/  IMAD.MOV.U32 R27, RZ, RZ, R0 ;  /* 0x000000ffff1b7224 */ /* 0x000fca00078e0000 */
[----:B------:R0:W-:Y:S01]  /*33580*/  STL.64 [R1+0x1670], R26 ;  /* 0x0016701a01007387 */ /* 0x0001e20000100a00 */
[----:B------:R-:W-:Y:S02]  /*33590*/  IMAD.MOV.U32 R2, RZ, RZ, R10 ;  /* 0x000000ffff027224 */ /* 0x000fe400078e000a */
[----:B------:R-:W-:Y:S01]  /*335a0*/  IMAD.MOV.U32 R0, RZ, RZ, R11 ;  /* 0x000000ffff007224 */ /* 0x000fe200078e000b */
[----:B0-----:R-:W2:Y:S01]  /*335b0*/  LDL.64 R26, [R1+0x68] ;  /* 0x00006800011a7983 */ /* 0x001ea20000100a00 */
[----:B------:R-:W-:Y:S02]  /*335c0*/  STL.64 [R1+0x730], R12 ;  /* 0x0007300c01007387 */ /* 0x000fe40000100a00 */
[----:B------:R0:W-:Y:S02]  /*335d0*/  STL.64 [R1+0x738], R14 ;  /* 0x0007380e01007387 */ /* 0x0001e40000100a00 */
        /* <DEDUP_REMOVED lines=43> */
[----:B---3--:R-:W-:Y:S02]  /*33890*/  HMMA.16816.F32 R16, R16, R6, R20 ;  /* 0x000000061010723c */ /* 0x008fe40000001814 */
[----:B------:R-:W2:Y:S01]  /*338a0*/  LDL.LU.64 R22, [R1+0x1690] ;  /* 0x0016900001167983 */ /* 0x000ea20000300a00 */
[----:B------:R-:W2:Y:S02]  /*338b0*/  LDL.LU.64 R20, [R1+0x1688] ;  /* 0x0016880001147983 */ /* 0x000ea40000300a00 */
[----:B------:R0:W-:Y:S02]  /*338c0*/  STL.64 [R1+0x1620], R6 ;  /* 0x0016200601007387 */ /* 0x0001e40000100a00 */
[----:B0-----:R-:W-:-:S02]  /*338d0*/  IMAD.MOV.U32 R6, RZ, RZ, R2 ;  /* 0x000000ffff067224 */ /* 0x001fc400078e0002 */
[----:B------:R-:W-:Y:S02]  /*338e0*/  IMAD.MOV.U32 R7, RZ, RZ, R0 ;  /* 0x000000ffff077224 */ /* 0x000fe400078e0000 */
[----:B------:R-:W-:Y:S11]  /*338f0*/  IMAD.MOV.U32 R2, RZ, RZ, R26 ;  /* 0x000000ffff027224 */ /* 0x000ff600078e001a */
[----:B------:R-:W-:Y:S01]  /*33900*/  @!UPT UIADD3 URZ, URZ, URZ, URZ ;  /* 0x0000003f3f3ff290 */ /* 0x000fe2000fffe03f */
[----:B------:R-:W-:Y:S01]  /*33910*/  STL.64 [R1+0x5a0], R16 ;  /* 0x0005a01001007387 */ /* 0x000fe20000100a00 */
[----:B------:R0:W-:Y:S02]  /*33920*/  STL.64 [R1+0x5a8], R18 ;  /* 0x0005a81201007387 */ /* 0x0001e40000100a00 */
[----:B------:R-:W-:Y:S01]  /*33930*/  IMAD.MOV.U32 R0, RZ, RZ, R27 ;  /* 0x000000ffff007224 */ /* 0x000fe200078e001b */
[----:B0-----:R-:W3:Y:S01]  /*33940*/  LDL.64 R18, [R1+0x28] ;  /* 0x0000280001127983 */ /* 0x001ee20000100a00 */
        /* <DEDUP_REMOVED lines=16> */
[----:B------:R-:W4:Y:S11]  /*33a50*/  LDL.LU.64 R14, [R1+0x1650] ;  /* 0x00165000010e7983 */ /* 0x000f360000300a00 */
        /* <DEDUP_REMOVED lines=10> */
[----:B------:R2:W-:Y:S02]  /*33b00*/  STL.64 [R1+0x758], R6 ;  /* 0x0007580601007387 */ /* 0x0005e40000100a00 */
[----:B---3--:R0:W-:Y:S02]  /*33b10*/  STL.64 [R1+0x15b8], R18 ;  /* 0x0015b81201007387 */ /* 0x0081e40000100a00 */
[----:B------:R-:W3:Y:S01]  /*33b20*/  LDL.LU R16, [R1+0x100] ;  /* 0x0001000001107983 */ /* 0x000ee20000300800 */
[C---:B--2---:R-:W-:Y:S11]  /*33b30*/  HMMA.16816.F32 R4, R20.reuse, R18, R24 ;  /* 0x000000121404723c */ /* 0x044ff60000001818 */
[----:B------:R-:W-:Y:S11]  /*33b40*/  @!UPT UIADD3 URZ, URZ, URZ, URZ ;  /* 0x0000003f3f3ff290 */ /* 0x000ff6000fffe03f */
[----:B------:R-:W-:Y:S01]  /*33b50*/  @!UPT UIADD3 URZ, URZ, URZ, URZ ;  /* 0x0000003f3f3ff290 */ /* 0x000fe2000fffe03f */
[----:B------:R1:W-:Y:S01]  /*33b60*/  STL.64 [R1+0x590], R4 ;  /* 0x0005900401007387 */ /* 0x0003e20000100a00 */
[----:B------:R2:W-:Y:S02]  /*33b70*/  STL.64 [R1+0x598], R6 ;  /* 0x0005980601007387 */ /* 0x0005e40000100a00 */
[----:B------:R-:W3:Y:S02]  /*33b80*/  LDL.LU R17, [R1+0x104] ;  /* 0x0001040001117983 */ /* 0x000ee40000300800 */
[----:B0-----:R-:W3:Y:S01]  /*33b90*/  LDL.LU R18, [R1+0x108] ;  /* 0x0001080001127983 */ /* 0x001ee20000300800 */
[----:B------:R-:W3:Y:S04]  /*33ba0*/  LDL.LU R19, [R1+0x10c] ;  /* 0x00010c0001137983 */ /* 0x000ee80000300800 */
[----:B-1----:R-:W4:Y:S01]  /*33bb0*/  LDL.LU R4, [R1+0x1e0] ;  /* 0x0001e00001047983 */ /* 0x002f220000300800 */
[----:B------:R-:W4:Y:S02]  /*33bc0*/  LDL.LU R5, [R1+0x1e4] ;  /* 0x0001e40001057983 */ /* 0x000f240000300800 */
[----:B--2---:R-:W2:Y:S02]  /*33bd0*/  LDL.LU R6, [R1+0x1e8] ;  /* 0x0001e80001067983 */ /* 0x004ea40000300800 */
[----:B------:R-:W2:Y:S01]  /*33be0*/  LDL.LU R7, [R1+0x1ec] ;  /* 0x0001ec0001077983 */ /* 0x000ea20000300800 */
[----:B---3--:R0:W-:Y:S01]  /*33bf0*/  STL.64 [R1+0x15c8], R18 ;  /* 0x0015c81201007387 */ /* 0x0081e20000100a00 */
[----:B------:R-:W-:Y:S03]  /*33c00*/  STL.64 [R1+0x15c0], R16 ;  /* 0x0015c01001007387 */ /* 0x000fe60000100a00 */
[----:B0-----:R-:W3:Y:S01]  /*33c10*/  LDL.64 R18, [R1+0x48] ;  /* 0x0000480001127983 */ /* 0x001ee20000100a00 */
[C---:B----4-:R-:W-:Y:S03]  /*33c20*/  HMMA.16816.F32 R8, R20.reuse, R14, R8 ;  /* 0x0000000e1408723c */ /* 0x050fe60000001808 */
[----:B---3--:R0:W-:Y:S04]  /*33c30*/  STL.64 [R1+0x15e0], R18 ;  /* 0x0015e01201007387 */ /* 0x0081e80000100a00 */
[----:B0-----:R-:W3:Y:S04]  /*33c40*/  LDL.64 R18, [R1+0x58] ;  /* 0x0000580001127983 */ /* 0x001ee80000100a00 */
[----:B---3--:R-:W-:Y:S01]  /*33c50*/  STL.64 [R1+0x15f8], R18 ;  /* 0x0015f81201007387 */ /* 0x008fe20000100a00 */
[----:B------:R-:W3:Y:S02]  /*33c60*/  LDL.LU R24, [R1+0x140] ;  /* 0x0001400001187983 */ /* 0x000ee40000300800 */
[----:B------:R-:W3:Y:S02]  /*33c70*/  LDL.LU R25, [R1+0x144] ;  /* 0x0001440001197983 */ /* 0x000ee40000300800 */
[----:B------:R-:W3:Y:S01]  /*33c80*/  LDL.LU R26, [R1+0x148] ;  /* 0x00014800011a7983 */ /* 0x000ee20000300800 */
[----:B------:R-:W3:Y:S06]  /*33c90*/  LDL.LU R27, [R1+0x14c] ;  /* 0x00014c00011b7983 */ /* 0x000eec0000300800 */
[----:B------:R-:W-:Y:S02]  /*33ca0*/  STL.64 [R1+0x550], R8 ;  /* 0x0005500801007387 */ /* 0x000fe40000100a00 */
[----:B------:R0:W-:Y:S02]  /*33cb0*/  STL.64 [R1+0x558], R10 ;  /* 0x0005580a01007387 */ /* 0x0001e40000100a00 */
[----:B0-----:R-:W2:Y:S01]  /*33cc0*/  LDL.LU.64 R10, [R1+0x1628] ;  /* 0x00162800010a7983 */ /* 0x001ea20000300a00 */
        /* <DEDUP_REMOVED lines=11> */
[C---:B------:R-:W-:Y:S01]  /*33d80*/  HMMA.16816.F32 R4, R20.reuse, R10, R4 ;  /* 0x0000000a1404723c */ /* 0x040fe20000001804 */
        /* <DEDUP_REMOVED lines=23> */
[----:B------:R-:W-:-:S02]  /*33f00*/  IMAD.MOV.U32 R18, RZ, RZ, R2 ;  /* 0x000000ffff127224 */ /* 0x000fc400078e0002 */
[----:B------:R-:W-:Y:S11]  /*33f10*/  IMAD.MOV.U32 R19, RZ, RZ, R0 ;  /* 0x000000ffff137224 */ /* 0x000ff600078e0000 */
[----:B------:R-:W-:Y:S05]  /*33f20*/  @!UPT UIADD3 URZ, URZ, URZ, URZ ;  /* 0x0000003f3f3ff290 */ /* 0x000fea000fffe03f */
[----:B------:R-:W-:Y:S01]  /*33f30*/  STL.64 [R1+0x520], R20 ;  /* 0x0005201401007387 */ /* 0x000fe20000100a00 */
[----:B------:R0:W-:Y:S03]  /*33f40*/  STL.64 [R1+0x528], R22 ;  /* 0x0005281601007387 */ /* 0x0001e60000100a00 */
[----:B0-----:R-:W3:Y:S01]  /*33f50*/  LDL.64 R22, [R1+0x38] ;  /* 0x0000380001167983 */ /* 0x001ee20000100a00 */
[C---:B--2---:R-:W-:Y:S03]  /*33f60*/  HMMA.16816.F32 R16, R24.reuse, R18, R12 ;  /* 0x000000121810723c */ /* 0x044fe6000000180c */
[----:B------:R-:W2:Y:S01]  /*33f70*/  LDL.LU.64 R14, [R1+0x1608] ;  /* 0x00160800010e7983 */ /* 0x000ea20000300a00 */
[----:B------:R-:W2:Y:S11]  /*33f80*/  LDL.LU.64 R12, [R1+0x1600] ;  /* 0x00160000010c7983 */ /* 0x000eb60000300a00 */
[----:B------:R-:W-:Y:S08]  /*33f90*/  @!UPT UIADD3 URZ, URZ, URZ, URZ ;  /* 0x0000003f3f3ff290 */ /* 0x000ff0000fffe03f */
[----:B------:R-:W-:Y:S01]  /*33fa0*/  STL.64 [R1+0x720], R16 ;  /* 0x0007201001007387 */ /* 0x000fe20000100a00 */
[----:B------:R0:W-:Y:S03]  /*33fb0*/  STL.64 [R1+0x728], R18 ;  /* 0x0007281201007387 */ /* 0x0001e60000100a00 */
[----:B0-----:R-:W2:Y:S02]  /*33fc0*/  LDL.LU.64 R18, [R1+0x15f8] ;  /* 0x0015f80001127983 */ /* 0x001ea40000300a00 */
[C---:B--2---:R-:W-:Y:S01]  /*33fd0*/  HMMA.16816.F32 R12, R24.reuse, R18, R12 ;  /* 0x00000012180c723c */ /* 0x044fe2000000180c */
[----:B------:R-:W-:Y:S11]  /*33fe0*/  IMAD.MOV.U32 R0, RZ, RZ, R19 ;  /* 0x000000ffff007224 */ /* 0x000ff600078e0013 */
[----:B------:R-:W-:Y:S11]  /*33ff0*/  @!UPT UIADD3 URZ, URZ, URZ, URZ ;  /* 0x0000003f3f3ff290 */ /* 0x000ff6000fffe03f */
        /* <DEDUP_REMOVED lines=15> */
[----:B---3--:R-:W-:Y:S01]  /*340f0*/  IMAD.MOV.U32 R2, RZ, RZ, R23 ;  /* 0x000000ffff027224 */ /* 0x008fe200078e0017 */
[C---:B--2---:R-:W-:Y:S01]  /*34100*/  HMMA.16816.F32 R16, R24.reuse, R22, R16 ;  /* 0x000000161810723c */ /* 0x044fe20000001810 */
[----:B------:R-:W0:Y:S11]  /*34110*/  LDSM.16.MT88.4 R20, [R3+0x1c180] ;  /* 0x01c180000314783b */ /* 0x000e360000004200 */
[----:B------:R-:W-:Y:S11]  /*34120*/  @!UPT UIADD3 URZ, URZ, URZ, URZ ;  /* 0x0000003f3f3ff290 */ /* 0x000ff6000fffe03f */
[----:B------:R-:W-:Y:S01]  /*34130*/  STL.64 [R1+0x6d0], R16 ;  /* 0x0006d01001007387 */ /* 0x000fe20000100a00 */
[----:B------:R1:W-:Y:S03]  /*34140*/  STL.64 [R1+0x6d8], R18 ;  /* 0x0006d81201007387 */ /* 0x0003e60000100a00 */
[----:B-1----:R-:W2:Y:S04]  /*34150*/  LDL.LU.64 R18, [R1+0x15b8] ;  /* 0x0015b80001127983 */ /* 0x002ea80000300a00 */
[----:B0-----:R-:W-:Y:S01]  /*34160*/  STL.64 [R1+0x1590], R22 ;  /* 0x0015901601007387 */ /* 0x001fe20000100a00 */
[----:B------:R0:W-:Y:S03]  /*34170*/  STL.64 [R1+0x1588], R20 ;  /* 0x0015881401007387 */ /* 0x0001e60000100a00 */
[----:B0-----:R-:W3:Y:S01]  /*34180*/  LDL.LU R20, [R1+0x3f0] ;  /* 0x0003f00001147983 */ /* 0x001ee20000300800 */
[----:B------:R-:W3:Y:S02]  /*34190*/  LDL.LU R21, [R1+0x3f4] ;  /* 0x0003f40001157983 */ /* 0x000ee40000300800 */
[----:B------:R-:W3:Y:S02]  /*341a0*/  LDL.LU R22, [R1+0x3f8] ;  /* 0x0003f80001167983 */ /* 0x000ee40000300800 */
[----:B------:R-:W3:Y:S01]  /*341b0*/  LDL.LU R23, [R1+0x3fc] ;  /* 0x0003fc0001177983 */ /* 0x000ee20000300800 */
[----:B--2---:R-:W-:Y:S01]  /*341c0*/  HMMA.16816.F32 R12, R24, R18, R12 ;  /* 0x00000012180c723c */ /* 0x004fe2000000180c */
[----:B---3--:R-:W-:Y:S01]  /*341d0*/  STL.64 [R1+0x15a0], R22 ;  /* 0x0015a01601007387 */ /* 0x008fe20000100a00 */
        /* <DEDUP_REMOVED lines=9> */
[----:B------:R-:W-:Y:S02]  /*34270*/  IMAD.MOV.U32 R29, RZ, RZ, R18 ;  /* 0x000000ffff1d7224 */ /* 0x000fe400078e0012 */
[----:B------:R-:W-:Y:S02]  /*34280*/  IMAD.MOV.U32 R28, RZ, RZ, R19 ;  /* 0x000000ffff1c7224 */ /* 0x000fe400078e0013 */
[----:B------:R-:W0:Y:S04]  /*34290*/  LDSM.16.MT88.4 R16, [R3+0x1c200] ;  /* 0x01c200000310783b */ /* 0x000e280000004200 */
[----:B0-----:R0:W-:Y:S02]  /*342a0*/  STL.64 [R1+0x1540], R18 ;  /* 0x0015401201007387 */ /* 0x0011e40000100a00 */
[----:B0-----:R-:W-:-:S02]  /*342b0*/  IMAD.MOV.U32 R18, RZ, RZ, R5 ;  /* 0x000000ffff127224 */ /* 0x001fc400078e0005 */
[----:B------:R-:W-:Y:S01]  /*342c0*/  IMAD.MOV.U32 R19, RZ, RZ, R4 ;  /* 0x000000ffff137224 */ /* 0x000fe200078e0004 */
[----:B------:R-:W-:Y:S04]  /*342d0*/  STL.64 [R1+0x1538], R16 ;  /* 0x0015381001007387 */ /* 0x000fe80000100a00 */
[----:B------:R0:W-:Y:S04]  /*342e0*/  STL.64 [R1+0x1570], R18 ;  /* 0x0015701201007387 */ /* 0x0001e80000100a00 */
[----:B0-----:R-:W3:Y:S01]  /*342f0*/  LDL.LU.64 R18, [R1+0x68] ;  /* 0x0000680001127983 */ /* 0x001ee20000300a00 */
[----:B----4-:R-:W-:Y:S01]  /*34300*/  HMMA.16816.F32 R8, R24, R14, R8 ;  /* 0x0000000e1808723c */ /* 0x010fe20000001808 */
[----:B------:R-:W-:-:S02]  /*34310*/  IMAD.MOV.U32 R5, RZ, RZ, R14 ;  /* 0x000000ffff057224 */ /* 0x000fc400078e000e */
[----:B------:R-:W-:Y:S02]  /*34320*/  IMAD.MOV.U32 R4, RZ, RZ, R15 ;  /* 0x000000ffff047224 */ /* 0x000fe400078e000f */
[----:B------:R-:W0:Y:S11]  /*34330*/  LDSM.16.MT88.4 R12, [R3+0x1c280] ;  /* 0x01c28000030c783b */ /* 0x000e360000004200 */
[----:B------:R-:W-:Y:S07]  /*34340*/  @!UPT UIADD3 URZ, URZ, URZ, URZ ;  /* 0x0000003f3f3ff290 */ /* 0x000fee000fffe03f */
[----:B------:R-:W-:Y:S01]  /*34350*/  STL.64 [R1+0x4b0], R8 ;  /* 0x0004b00801007387 */ /* 0x000fe20000100a00 */
[----:B------:R1:W-:Y:S03]  /*34360*/  STL.64 [R1+0x4b8], R10 ;  /* 0x0004b80a01007387 */ /* 0x0003e60000100a00 */
[----:B-1----:R-:W2:Y:S04]  /*34370*/  LDL.LU.64 R10, [R1+0x15a8] ;  /* 0x0015a800010a7983 */ /* 0x002ea80000300a00 */
[----:B0-----:R-:W-:Y:S01]  /*34380*/  STL.64 [R1+0x14b8], R14 ;  /* 0x0014b80e01007387 */ /* 0x001fe20000100a00 */
[----:B------:R0:W-:Y:S03]  /*34390*/  STL.64 [R1+0x14b0], R12 ;  /* 0x0014b00c01007387 */ /* 0x0001e60000100a00 */
        /* <DEDUP_REMOVED lines=12> */
[----:B------:R-:W3:Y:S11]  /*34460*/  LDL.LU.64 R20, [R1+0x1598] ;  /* 0x0015980001147983 */ /* 0x000ef60000300a00 */
[----:B------:R-:W-:Y:S02]  /*34470*/  STL.64 [R1+0x400], R8 ;  /* 0x0004000801007387 */ /* 0x000fe40000100a00 */
[----:B------:R-:W-:Y:S02]  /*34480*/  STL.64 [R1+0x408], R10 ;  /* 0x0004080a01007387 */ /* 0x000fe40000100a00 */
[----:B------:R-:W0:Y:S04]  /*34490*/  LDSM.16.MT88.4 R8, [R3+0x1c300] ;  /* 0x01c300000308783b */ /* 0x000e280000004200 */
[----:B0-----:R0:W-:Y:S01]  /*344a0*/  STL.64 [R1+0x1418], R10 ;  /* 0x0014180a01007387 */ /* 0x0011e20000100a00 */
[----:B------:R-:W-:Y:S03]  /*344b0*/  STL.64 [R1+0x1410], R8 ;  /* 0x0014100801007387 */ /* 0x000fe60000100a00 */
[----:B0-----:R-:W4:Y:S01]  /*344c0*/  LDL R10, [R1+0x58] ;  /* 0x00005800010a7983 */ /* 0x001f220000100800 */
[----:B---3--:R-:W-:Y:S03]  /*344d0*/  HMMA.16816.F32 R24, R24, R6, R20 ;  /* 0x000000061818723c */ /* 0x008fe60000001814 */
[----:B------:R-:W2:Y:S01]  /*344e0*/  LDL.LU.64 R22, [R1+0x1590] ;  /* 0x0015900001167983 */ /* 0x000ea20000300a00 */
[----:B------:R-:W2:Y:S02]  /*344f0*/  LDL.LU.64 R20, [R1+0x1588] ;  /* 0x0015880001147983 */ /* 0x000ea40000300a00 */
[----:B------:R-:W-:Y:S11]  /*34500*/  STL.64 [R1+0x1548], R6 ;  /* 0x0015480601007387 */ /* 0x000ff60000100a00 */
[----:B------:R-:W-:Y:S06]  /*34510*/  @!UPT UIADD3 URZ, URZ, URZ, URZ ;  /* 0x0000003f3f3ff290 */ /* 0x000fec000fffe03f */
[----:B------:R-:W-:Y:S01]  /*34520*/  STL.64 [R1+0x360], R24 ;  /* 0x0003601801007387 */ /* 0x000fe20000100a00 */
[----:B------:R-:W-:Y:S02]  /*34530*/  STL.64 [R1+0x368], R26 ;  /* 0x0003681a01007387 */ /* 0x000fe40000100a00 */
[----:B------:R0:W1:Y:S04]  /*34540*/  LDSM.16.MT88.4 R24, [R3+0x1c380] ;  /* 0x01c380000318783b */ /* 0x0000680000004200 */
[----:B------:R-:W-:Y:S02]  /*34550*/  IMAD.MOV.U32 R11, RZ, RZ, R0 ;  /* 0x000000ffff0b7224 */ /* 0x000fe400078e0000 */
[----:B------:R-:W-:Y:S02]  /*34560*/  IMAD.MOV.U32 R0, RZ, RZ, R19 ;  /* 0x000000ffff007224 */ /* 0x000fe400078e0013 */
[----:B0-----:R-:W-:Y:S01]  /*34570*/  IMAD.MOV.U32 R3, RZ, RZ, R18 ;  /* 0x000000ffff037224 */ /* 0x001fe200078e0012 */
[----:B-1----:R-:W-:Y:S01]  /*34580*/  STL.64 [R1+0x13d0], R26 ;  /* 0x0013d01a01007387 */ /* 0x002fe20000100a00 */
[----:B------:R0:W-:Y:S03]  /*34590*/  STL.64 [R1+0x13c8], R24 ;  /* 0x0013c81801007387 */ /* 0x0001e60000100a00 */
[----:B0-----:R-:W4:Y:S01]  /*345a0*/  LDL.LU R24, [R1+0x460] ;  /* 0x0004600001187983 */ /* 0x001f220000300800 */
[----:B------:R-:W4:Y:S02]  /*345b0*/  LDL.LU R25, [R1+0x464] ;  /* 0x0004640001197983 */ /* 0x000f240000300800 */
[----:B------:R-:W4:Y:S02]  /*345c0*/  LDL.LU R26, [R1+0x468] ;  /* 0x00046800011a7983 */ /* 0x000f240000300800 */
        /* <DEDUP_REMOVED lines=9> */
[----:B------:R-:W3:Y:S01]  /*34660*/  LDL.LU R8, [R1+0x1c0] ;  /* 0x0001c00001087983 */ /* 0x000ee20000300800 */
[C---:B----4-:R-:W-:Y:S11]  /*34670*/  HMMA.16816.F32 R24, R20.reuse, R10, R24 ;  /* 0x0000000a1418723c */ /* 0x050ff60000001818 */
[----:B------:R-:W-:Y:S11]  /*34680*/  @!UPT UIADD3 URZ, URZ, URZ, URZ ;  /* 0x0000003f3f3ff290 */ /* 0x000ff6000fffe03f */
[----:B------:R-:W-:Y:S01]  /*34690*/  @!UPT UIADD3 URZ, URZ, URZ, URZ ;  /* 0x0000003f3f3ff290 */ /* 0x000fe2000fffe03f */
[----:B------:R-:W-:Y:S01]  /*346a0*/  STL.64 [R1+0x6b0], R24 ;  /* 0x0006b01801007387 */ /* 0x000fe20000100a00 */
[----:B------:R-:W-:Y:S01]  /*346b0*/  STL.64 [R1+0x6b8], R26 ;  /* 0x0006b81a01007387 */ /* 0x000fe20000100a00 */
[----:B--2---:R-:W-:Y:S11]  /*346c0*/  HMMA.16816.F32 R12, R20, R18, R12 ;  /* 0x00000012140c723c */ /* 0x004ff6000000180c */
[----:B------:R-:W-:Y:S11]  /*346d0*/  @!UPT UIADD3 URZ, URZ, URZ, URZ ;  /* 0x0000003f3f3ff290 */ /* 0x000ff6000fffe03f */
[----:B------:R-:W-:Y:S01]  /*346e0*/  @!UPT UIADD3 URZ, URZ, URZ, URZ ;  /* 0x0000003f3f3ff290 */ /* 0x000fe2000fffe03f */
[----:B------:R-:W-:Y:S01]  /*346f0*/  STL.64 [R1+0x6a0], R12 ;  /* 0x0006a00c01007387 */ /* 0x000fe20000100a00 */
[----:B------:R-:W-:Y:S02]  /*34700*/  STL.64 [R1+0x6a8], R14 ;  /* 0x0006a80e01007387 */ /* 0x000fe40000100a00 */
[----:B------:R-:W3:Y:S02]  /*34710*/  LDL.LU R9, [R1+0x1c4] ;  /* 0x0001c40001097983 */ /* 0x000ee40000300800 */
[----:B------:R-:W2:Y:S01]  /*34720*/  LDL.LU R10, [R1+0x1c8] ;  /* 0x0001c800010a7983 */ /* 0x000ea20000300800 */
[----:B------:R-:W2:Y:S01]  /*34730*/  LDL.LU R11, [R1+0x1cc] ;  /* 0x0001cc00010b7983 */ /* 0x000ea20000300800 */
[----:B------:R-:W4:Y:S02]  /*34740*/  LDL.LU R16, [R1+0x430] ;  /* 0x0004300001107983 */ /* 0x000f240000300800 */
[----:B------:R-:W4:Y:S02]  /*34750*/  LDL.LU R17, [R1+0x434] ;  /* 0x0004340001117983 */ /* 0x000f240000300800 */
[----:B------:R-:W2:Y:S01]  /*34760*/  LDL.LU R18, [R1+0x438] ;  /* 0x0004380001127983 */ /* 0x000ea20000300800 */
[----:B------:R-:W2:Y:S01]  /*34770*/  LDL.LU R19, [R1+0x43c] ;  /* 0x00043c0001137983 */ /* 0x000ea20000300800 */
[----:B------:R-:W-:-:S03]  /*34780*/  IMAD.MOV.U32 R7, RZ, RZ, R2 ;  /* 0x000000ffff077224 */ /* 0x000fc600078e0002 */
[----:B--2---:R-:W-:Y:S01]  /*34790*/  STL.64 [R1+0x1560], R18 ;  /* 0x0015601201007387 */ /* 0x004fe20000100a00 */
[----:B----4-:R0:W-:Y:S02]  /*347a0*/  STL.64 [R1+0x1558], R16 ;  /* 0x0015581001007387 */ /* 0x0101e40000100a00 */
[----:B------:R-:W2:Y:S02]  /*347b0*/  LDL R6, [R1+0x38] ;  /* 0x0000380001067983 */ /* 0x000ea40000100800 */
[----:B------:R-:W4:Y:S01]  /*347c0*/  LDL.LU R2, [R1+0x1568] ;  /* 0x0015680001027983 */ /* 0x000f220000300800 */
        /* <DEDUP_REMOVED lines=19> */
[----:B------:R-:W-:Y:S02]  /*34900*/  STL.64 [R1+0x14d0], R12 ;  /* 0x0014d00c01007387 */ /* 0x000fe40000100a00 */
[----:B------:R-:W-:Y:S02]  /*34910*/  STL.64 [R1+0x1438], R26 ;  /* 0x0014381a01007387 */ /* 0x000fe40000100a00 */
[----:B------:R-:W-:Y:S01]  /*34920*/  STL.64 [R1+0x1430], R24 ;  /* 0x0014301801007387 */ /* 0x000fe20000100a00 */
[----:B------:R0:W-:Y:S01]  /*34930*/  STL.64 [R1+0x1428], R10 ;  /* 0x0014280a01007387 */ /* 0x0001e20000100a00 */
[----:B---3--:R1:W-:Y:S03]  /*34940*/  STL.64 [R1+0x1420], R8 ;  /* 0x0014200801007387 */ /* 0x0083e60000100a00 */
[----:B0-----:R-:W2:Y:S01]  /*34950*/  LDL.LU.64 R10, [R1+0x8] ;  /* 0x00000800010a7983 */ /* 0x001ea20000300a00 */
[----:B------:R-:W-:-:S02]  /*34960*/  IMAD.MOV.U32 R26, RZ, RZ, R5 ;  /* 0x000000ffff1a7224 */ /* 0x000fc400078e0005 */
[----:B------:R-:W-:Y:S02]  /*34970*/  IMAD.MOV.U32 R27, RZ, RZ, R4 ;  /* 0x000000ffff1b7224 */ /* 0x000fe400078e0004 */
[----:B------:R-:W-:Y:S01]  /*34980*/  HMMA.16816.F32 R4, R20, R6, R16 ;  /* 0x000000061404723c */ /* 0x000fe20000001810 */
[----:B--2---:R0:W-:Y:S01]  /*34990*/  STL.64 [R1+0x1550], R10 ;  /* 0x0015500a01007387 */ /* 0x0041e20000100a00 */
[----:B-1----:R-:W2:Y:S02]  /*349a0*/  LDL.LU R8, [R1+0x420] ;  /* 0x0004200001087983 */ /* 0x002ea40000300800 */
[----:B------:R-:W2:Y:S01]  /*349b0*/  LDL.LU R9, [R1+0x424] ;  /* 0x0004240001097983 */ /* 0x000ea20000300800 */
[----:B0-----:R-:W2:Y:S01]  /*349c0*/  LDL.LU R10, [R1+0x428] ;  /* 0x00042800010a7983 */ /* 0x001ea20000300800 */
[----:B------:R-:W2:Y:S02]  /*349d0*/  LDL.LU R11, [R1+0x42c] ;  /* 0x00042c00010b7983 */ /* 0x000ea40000300800 */
[----:B------:R-:W3:Y:S02]  /*349e0*/  LDL.LU.64 R18, [R1+0x1560] ;  /* 0x0015600001127983 */ /* 0x000ee40000300a00 */
[----:B------:R-:W3:Y:S02]  /*349f0*/  LDL.LU.64 R16, [R1+0x1558] ;  /* 0x0015580001107983 */ /* 0x000ee40000300a00 */
[----:B------:R-:W-:-:S02]  /*34a00*/  IMAD.MOV.U32 R14, RZ, RZ, R29 ;  /* 0x000000ffff0e7224 */ /* 0x000fc400078e001d */
[----:B------:R-:W-:-:S09]  /*34a10*/  IMAD.MOV.U32 R15, RZ, RZ, R28 ;  /* 0x000000ffff0f7224 */ /* 0x000fd200078e001c */
[----:B------:R-:W-:Y:S01]  /*34a20*/  STL.64 [R1+0x3f0], R4 ;  /* 0x0003f00401007387 */ /* 0x000fe20000100a00 */
[----:B------:R3:W-:Y:S02]  /*34a30*/  STL.64 [R1+0x3f8], R6 ;  /* 0x0003f80601007387 */ /* 0x0007e40000100a00 */
[C---:B---3--:R-:W-:Y:S01]  /*34a40*/  HMMA.16816.F32 R4, R20.reuse, R14, R16 ;  /* 0x0000000e1404723c */ /* 0x048fe20000001810 */
[----:B------:R-:W3:Y:S11]  /*34a50*/  LDL.LU R16, [R1+0x3e0] ;  /* 0x0003e00001107983 */ /* 0x000ef60000300800 */
[----:B------:R-:W-:Y:S11]  /*34a60*/  @!UPT UIADD3 URZ, URZ, URZ, URZ ;  /* 0x0000003f3f3ff290 */ /* 0x000ff6000fffe03f */
[----:B------:R0:W-:Y:S01]  /*34a70*/  STL.64 [R1+0x350], R4 ;  /* 0x0003500401007387 */ /* 0x0001e20000100a00 */
[----:B------:R1:W-:Y:S02]  /*34a80*/  STL.64 [R1+0x358], R6 ;  /* 0x0003580601007387 */ /* 0x0003e40000100a00 */
[----:B------:R-:W3:Y:S02]  /*34a90*/  LDL.LU R17, [R1+0x3e4] ;  /* 0x0003e40001117983 */ /* 0x000ee40000300800 */
[----:B------:R-:W3:Y:S01]  /*34aa0*/  LDL.LU R18, [R1+0x3e8] ;  /* 0x0003e80001127983 */ /* 0x000ee20000300800 */
[----:B------:R-:W3:Y:S04]  /*34ab0*/  LDL.LU R19, [R1+0x3ec] ;  /* 0x0003ec0001137983 */ /* 0x000ee80000300800 */
[----:B0-----:R-:W2:Y:S01]  /*34ac0*/  LDL.LU R4, [R1+0x410] ;  /* 0x0004100001047983 */ /* 0x001ea20000300800 */
[----:B------:R-:W2:Y:S02]  /*34ad0*/  LDL.LU R5, [R1+0x414] ;  /* 0x0004140001057983 */ /* 0x000ea40000300800 */
[----:B-1----:R-:W2:Y:S02]  /*34ae0*/  LDL.LU R6, [R1+0x418] ;  /* 0x0004180001067983 */ /* 0x002ea40000300800 */
[----:B------:R-:W2:Y:S01]  /*34af0*/  LDL.LU R7, [R1+0x41c] ;  /* 0x00041c0001077983 */ /* 0x000ea20000300800 */
[----:B------:R0:W-:Y:S04]  /*34b00*/  STL.64 [R1+0x14e8], R14 ;  /* 0x0014e80e01007387 */ /* 0x0001e80000100a00 */
[----:B0-----:R-:W2:Y:S04]  /*34b10*/  LDL.64 R14, [R1+0x38] ;  /* 0x00003800010e7983 */ /* 0x001ea80000100a00 */
[----:B--2---:R0:W-:Y:S04]  /*34b20*/  STL.64 [R1+0x1500], R14 ;  /* 0x0015000e01007387 */ /* 0x0041e80000100a00 */
[----:B0-----:R-:W2:Y:S01]  /*34b30*/  LDL.64 R14, [R1+0x48] ;  /* 0x00004800010e7983 */ /* 0x001ea20000100a00 */
[C---:B------:R-:W-:Y:S03]  /*34b40*/  HMMA.16816.F32 R8, R20.reuse, R26, R8 ;  /* 0x0000001a1408723c */ /* 0x040fe60000001808 */
[----:B--2---:R0:W-:Y:S04]  /*34b50*/  STL.64 [R1+0x1518], R14 ;  /* 0x0015180e01007387 */ /* 0x0041e80000100a00 */
[----:B0-----:R-:W2:Y:S04]  /*34b60*/  LDL.64 R14, [R1+0x58] ;  /* 0x00005800010e7983 */ /* 0x001ea80000100a00 */
[----:B--2---:R0:W-:Y:S01]  /*34b70*/  STL.64 [R1+0x1530], R14 ;  /* 0x0015300e01007387 */ /* 0x0041e20000100a00 */
[----:B------:R-:W2:Y:S02]  /*34b80*/  LDL.LU R12, [R1+0x3d0] ;  /* 0x0003d000010c7983 */ /* 0x000ea40000300800 */
[----:B------:R-:W2:Y:S01]  /*34b90*/  LDL.LU R13, [R1+0x3d4] ;  /* 0x0003d400010d7983 */ /* 0x000ea20000300800 */
[----:B0-----:R-:W2:Y:S01]  /*34ba0*/  LDL.LU R14, [R1+0x3d8] ;  /* 0x0003d800010e7983 */ /* 0x001ea20000300800 */
[----:B------:R-:W2:Y:S07]  /*34bb0*/  LDL.LU R15, [R1+0x3dc] ;  /* 0x0003dc00010f7983 */ /* 0x000eae0000300800 */
        /* <DEDUP_REMOVED lines=29> */
[----:B0-----:R-:W3:Y:S02]  /*34d90*/  LDL.LU.64 R6, [R1+0x1548] ;  /* 0x0015480001067983 */ /* 0x001ee40000300a00 */
[----:B---3--:R-:W-:Y:S02]  /*34da0*/  HMMA.16816.F32 R20, R20, R6, R16 ;  /* 0x000000061414723c */ /* 0x008fe40000001810 */
[----:B------:R-:W3:Y:S01]  /*34db0*/  LDL.LU.64 R18, [R1+0x1540] ;  /* 0x0015400001127983 */ /* 0x000ee20000300a00 */
[----:B------:R-:W3:Y:S11]  /*34dc0*/  LDL.LU.64 R16, [R1+0x1538] ;  /* 0x0015380001107983 */ /* 0x000ef60000300a00 */
[----:B------:R-:W-:Y:S09]  /*34dd0*/  @!UPT UIADD3 URZ, URZ, URZ, URZ ;  /* 0x0000003f3f3ff290 */ /* 0x000ff2000fffe03f */
[----:B------:R-:W-:Y:S01]  /*34de0*/  STL.64 [R1+0x240], R20 ;  /* 0x0002401401007387 */ /* 0x000fe20000100a00 */
[----:B------:R0:W-:Y:S02]  /*34df0*/  STL.64 [R1+0x248], R22 ;  /* 0x0002481601007387 */ /* 0x0001e40000100a00 */
[----:B0-----:R-:W-:Y:S02]  /*34e00*/  IMAD.MOV.U32 R22, RZ, RZ, R3 ;  /* 0x000000ffff167224 */ /* 0x001fe400078e0003 */
[----:B------:R-:W-:-:S07]  /*34e10*/  IMAD.MOV.U32 R23, RZ, RZ, R0 ;  /* 0x000000ffff177224 */ /* 0x000fce00078e0000 */
[C---:B---3--:R-:W-:Y:S11]  /*34e20*/  HMMA.16816.F32 R12, R16.reuse, R22, R12 ;  /* 0x00000016100c723c */ /* 0x048ff6000000180c */
[----:B------:R-:W-:Y:S11]  /*34e30*/  @!UPT UIADD3 URZ, URZ, URZ, URZ ;  /* 0x0000003f3f3ff290 */ /* 0x000ff6000fffe03f */
[----:B------:R-:W-:Y:S01]  /*34e40*/  @!UPT UIADD3 URZ, URZ, URZ, URZ ;  /* 0x0000003f3f3ff290 */ /* 0x000fe2000fffe03f */
        /* <DEDUP_REMOVED lines=45> */
[----:B0-----:R-:W3:Y:S04]  /*35120*/  LDL.LU.64 R26, [R1+0x28] ;  /* 0x00002800011a7983 */ /* 0x001ee80000300a00 */
[----:B---3--:R0:W-:Y:S02]  /*35130*/  STL.64 [R1+0x1460], R26 ;  /* 0x0014601a01007387 */ /* 0x0081e40000100a00 */
[----:B0-----:R-:W-:-:S02]  /*35140*/  IMAD.MOV.U32 R26, RZ, RZ, R9 ;  /* 0x000000ffff1a7224 */ /* 0x001fc400078e0009 */
[----:B------:R-:W-:-:S05]  /*35150*/  IMAD.MOV.U32 R27, RZ, RZ, R8 ;  /* 0x000000ffff1b7224 */ /* 0x000fca00078e0008 */
[----:B------:R0:W-:Y:S02]  /*35160*/  STL.64 [R1+0x1478], R26 ;  /* 0x0014781a01007387 */ /* 0x0001e40000100a00 */
[----:B0-----:R-:W-:Y:S02]  /*35170*/  IMAD.MOV.U32 R26, RZ, RZ, R5 ;  /* 0x000000ffff1a7224 */ /* 0x001fe400078e0005 */
[----:B------:R-:W-:-:S05]  /*35180*/  IMAD.MOV.U32 R27, RZ, RZ, R4 ;  /* 0x000000ffff1b7224 */ /* 0x000fca00078e0004 */
[----:B------:R0:W-:Y:S02]  /*35190*/  STL.64 [R1+0x1490], R26 ;  /* 0x0014901a01007387 */ /* 0x0001e40000100a00 */
[----:B0-----:R-:W-:Y:S02]  /*351a0*/  IMAD.MOV.U32 R26, RZ, RZ, R3 ;  /* 0x000000ffff1a7224 */ /* 0x001fe400078e0003 */
[----:B------:R-:W-:-:S05]  /*351b0*/  IMAD.MOV.U32 R27, RZ, RZ, R0 ;  /* 0x000000ffff1b7224 */ /* 0x000fca00078e0000 */
[----:B------:R2:W-:Y:S02]  /*351c0*/  STL.64 [R1+0x14a8], R26 ;  /* 0x0014a81a01007387 */ /* 0x0005e40000100a00 */
[C---:B--2---:R-:W-:Y:S02]  /*351d0*/  HMMA.16816.F32 R24, R16.reuse, R10, R12 ;  /* 0x0000000a1018723c */ /* 0x044fe4000000180c */
[----:B------:R-:W2:Y:S11]  /*351e0*/  LDL.LU R12, [R1+0x2d0] ;  /* 0x0002d000010c7983 */ /* 0x000eb60000300800 */
[----:B------:R-:W-:Y:S10]  /*351f0*/  @!UPT UIADD3 URZ, URZ, URZ, URZ ;  /* 0x0000003f3f3ff290 */ /* 0x000ff4000fffe03f */
[----:B------:R0:W-:Y:S01]  /*35200*/  STL.64 [R1+0x130], R24 ;  /* 0x0001301801007387 */ /* 0x0001e20000100a00 */
[----:B------:R1:W-:Y:S02]  /*35210*/  STL.64 [R1+0x138], R26 ;  /* 0x0001381a01007387 */ /* 0x0003e40000100a00 */
[----:B------:R-:W2:Y:S02]  /*35220*/  LDL.LU R13, [R1+0x2d4] ;  /* 0x0002d400010d7983 */ /* 0x000ea40000300800 */
[----:B------:R-:W2:Y:S01]  /*35230*/  LDL.LU R14, [R1+0x2d8] ;  /* 0x0002d800010e7983 */ /* 0x000ea20000300800 */
[----:B------:R-:W2:Y:S04]  /*35240*/  LDL.LU R15, [R1+0x2dc] ;  /* 0x0002dc00010f7983 */ /* 0x000ea80000300800 */
[----:B0-----:R-:W3:Y:S01]  /*35250*/  LDL.LU R24, [R1+0x2c0] ;  /* 0x0002c00001187983 */ /* 0x001ee20000300800 */
[----:B------:R-:W3:Y:S02]  /*35260*/  LDL.LU R25, [R1+0x2c4] ;  /* 0x0002c40001197983 */ /* 0x000ee40000300800 */
[----:B-1----:R-:W3:Y:S02]  /*35270*/  LDL.LU R26, [R1+0x2c8] ;  /* 0x0002c800011a7983 */ /* 0x002ee40000300800 */
[----:B------:R-:W3:Y:S01]  /*35280*/  LDL.LU R27, [R1+0x2cc] ;  /* 0x0002cc00011b7983 */ /* 0x000ee20000300800 */
        /* <DEDUP_REMOVED lines=29> */
[----:B------:R-:W2:Y:S01]  /*35460*/  LDL.LU R11, [R1+0x2bc] ;  /* 0x0002bc00010b7983 */ /* 0x000ea20000300800 */
[----:B------:R-:W3:Y:S01]  /*35470*/  LDL.LU.64 R14, [R1+0x14b8] ;  /* 0x0014b800010e7983 */ /* 0x000ee20000300a00 */
[----:B------:R-:W3:Y:S11]  /*35480*/  LDL.LU.64 R12, [R1+0x14b0] ;  /* 0x0014b000010c7983 */ /* 0x000ef60000300a00 */
[----:B------:R0:W-:Y:S02]  /*35490*/  STL.64 [R1+0x110], R16 ;  /* 0x0001101001007387 */ /* 0x0001e40000100a00 */
[----:B------:R1:W-:Y:S01]  /*354a0*/  STL.64 [R1+0x118], R18 ;  /* 0x0001181201007387 */ /* 0x0003e20000100a00 */
[----:B0-----:R-:W2:Y:S01]  /*354b0*/  LDL.LU R16, [R1+0x1b0] ;  /* 0x0001b00001107983 */ /* 0x001ea20000300800 */
[----:B------:R-:W2:Y:S02]  /*354c0*/  LDL.LU R17, [R1+0x1b4] ;  /* 0x0001b40001117983 */ /* 0x000ea40000300800 */
[----:B-1----:R-:W2:Y:S02]  /*354d0*/  LDL.LU R18, [R1+0x1b8] ;  /* 0x0001b80001127983 */ /* 0x002ea40000300800 */
[----:B------:R-:W2:Y:S01]  /*354e0*/  LDL.LU R19, [R1+0x1bc] ;  /* 0x0001bc0001137983 */ /* 0x000ea20000300800 */
[C---:B---3--:R-:W-:Y:S11]  /*354f0*/  HMMA.16816.F32 R24, R12.reuse, R22, R24 ;  /* 0x000000160c18723c */ /* 0x048ff60000001818 */
[----:B------:R-:W-:Y:S11]  /*35500*/  @!UPT UIADD3 URZ, URZ, URZ, URZ ;  /* 0x0000003f3f3ff290 */ /* 0x000ff6000fffe03f */
[----:B------:R-:W-:Y:S01]  /*35510*/  @!UPT UIADD3 URZ, URZ, URZ, URZ ;  /* 0x0000003f3f3ff290 */ /* 0x000fe2000fffe03f */
        /* <DEDUP_REMOVED lines=49> */
[----:B--2---:R-:W-:Y:S01]  /*35830*/  HMMA.16816.F32 R12, R12, R6, R8 ;  /* 0x000000060c0c723c */ /* 0x004fe20000001808 */
[----:B------:R-:W2:Y:S01]  /*35840*/  LDL.LU.64 R10, [R1+0x1418] ;  /* 0x00141800010a7983 */ /* 0x000ea20000300a00 */
[----:B------:R-:W2:Y:S11]  /*35850*/  LDL.LU.64 R8, [R1+0x1410] ;  /* 0x0014100001087983 */ /* 0x000eb60000300a00 */
[----:B------:R-:W-:Y:S10]  /*35860*/  @!UPT UIADD3 URZ, URZ, URZ, URZ ;  /* 0x0000003f3f3ff290 */ /* 0x000ff4000fffe03f */
[----:B------:R-:W-:Y:S01]  /*35870*/  STL.64 [R1+0x490], R12 ;  /* 0x0004900c01007387 */ /* 0x000fe20000100a00 */
[----:B------:R2:W-:Y:S02]  /*35880*/  STL.64 [R1+0x498], R14 ;  /* 0x0004980e01007387 */ /* 0x0005e40000100a00 */
[C---:B--2---:R-:W-:Y:S11]  /*35890*/  HMMA.16816.F32 R12, R8.reuse, R22, R16 ;  /* 0x00000016080c723c */ /* 0x044ff60000001810 */
[----:B------:R-:W-:Y:S11]  /*358a0*/  @!UPT UIADD3 URZ, URZ, URZ, URZ ;  /* 0x0000003f3f3ff290 */ /* 0x000ff6000fffe03f */
[----:B------:R-:W-:Y:S01]  /*358b0*/  @!UPT UIADD3 URZ, URZ, URZ, URZ ;  /* 0x0000003f3f3ff290 */ /* 0x000fe2000fffe03f */
[----:B------:R-:W-:Y:S01]  /*358c0*/  STL.64 [R1+0x650], R12 ;  /* 0x0006500c01007387 */ /* 0x000fe20000100a00 */
[----:B------:R-:W-:Y:S02]  /*358d0*/  STL.64 [R1+0x658], R14 ;  /* 0x0006580e01007387 */ /* 0x000fe40000100a00 */
[----:B------:R-:W-:Y:S02]  /*358e0*/  IMAD.MOV.U32 R16, RZ, RZ, R14 ;  /* 0x000000ffff107224 */ /* 0x000fe400078e000e */
[----:B------:R0:W-:Y:S02]  /*358f0*/  STL [R1+0x11fc], R12 ;  /* 0x0011fc0c01007387 */ /* 0x0001e40000100800 */
[----:B0-----:R-:W2:Y:S01]  /*35900*/  LDL.LU R12, [R1+0x1a0] ;  /* 0x0001a000010c7983 */ /* 0x001ea20000300800 */
[----:B------:R-:W2:Y:S02]  /*35910*/  LDL.LU R13, [R1+0x1a4] ;  /* 0x0001a400010d7983 */ /* 0x000ea40000300800 */
[----:B------:R-:W2:Y:S02]  /*35920*/  LDL.LU R14, [R1+0x1a8] ;  /* 0x0001a800010e7983 */ /* 0x000ea40000300800 */
[----:B------:R-:W2:Y:S01]  /*35930*/  LDL.LU R15, [R1+0x1ac] ;  /* 0x0001ac00010f7983 */ /* 0x000ea20000300800 */
[----:B------:R-:W-:Y:S01]  /*35940*/  STL [R1+0x11f8], R16 ;  /* 0x0011f81001007387 */ /* 0x000fe20000100800 */
[----:B------:R-:W2:Y:S02]  /*35950*/  LDL.LU.64 R18, [R1+0x58] ;  /* 0x0000580001127983 */ /* 0x000ea40000300a00 */
[----:B--2---:R-:W-:Y:S01]  /*35960*/  HMMA.16816.F32 R12, R8, R18, R12 ;  /* 0x00000012080c723c */ /* 0x004fe2000000180c */
[----:B------:R-:W-:-:S02]  /*35970*/  IMAD.MOV.U32 R5, RZ, RZ, R18 ;  /* 0x000000ffff057224 */ /* 0x000fc400078e0012 */
[----:B------:R-:W-:Y:S11]  /*35980*/  IMAD.MOV.U32 R4, RZ, RZ, R19 ;  /* 0x000000ffff047224 */ /* 0x000ff600078e0013 */
[----:B------:R-:W-:Y:S09]  /*35990*/  @!UPT UIADD3 URZ, URZ, URZ, URZ ;  /* 0x0000003f3f3ff290 */ /* 0x000ff2000fffe03f */
[----:B------:R0:W-:Y:S01]  /*359a0*/  STL.64 [R1+0x640], R12 ;  /* 0x0006400c01007387 */ /* 0x0001e20000100a00 */
[----:B------:R-:W-:Y:S02]  /*359b0*/  STL.64 [R1+0x648], R14 ;  /* 0x0006480e01007387 */ /* 0x000fe40000100a00 */
[----:B------:R-:W-:Y:S02]  /*359c0*/  STL.64 [R1+0x13e0], R6 ;  /* 0x0013e00601007387 */ /* 0x000fe40000100a00 */
[----:B------:R1:W-:Y:S02]  /*359d0*/  STL.64 [R1+0x13d8], R4 ;  /* 0x0013d80401007387 */ /* 0x0003e40000100a00 */
[----:B------:R-:W-:Y:S02]  /*359e0*/  IMAD.MOV.U32 R17, RZ, RZ, R14 ;  /* 0x000000ffff117224 */ /* 0x000fe400078e000e */
[----:B0-----:R-:W-:Y:S01]  /*359f0*/  IMAD.MOV.U32 R13, RZ, RZ, R12 ;  /* 0x000000ffff0d7224 */ /* 0x001fe200078e000c */
[----:B-1----:R-:W2:Y:S01]  /*35a00*/  LDL.LU R4, [R1+0x180] ;  /* 0x0001800001047983 */ /* 0x002ea20000300800 */
[----:B------:R-:W2:Y:S02]  /*35a10*/  LDL.LU R5, [R1+0x184] ;  /* 0x0001840001057983 */ /* 0x000ea40000300800 */
[----:B------:R-:W2:Y:S02]  /*35a20*/  LDL.LU R6, [R1+0x188] ;  /* 0x0001880001067983 */ /* 0x000ea40000300800 */
[----:B------:R-:W2:Y:S01]  /*35a30*/  LDL.LU R7, [R1+0x18c] ;  /* 0x00018c0001077983 */ /* 0x000ea20000300800 */
[----:B------:R0:W-:Y:S01]  /*35a40*/  STL [R1+0x1204], R13 ;  /* 0x0012040d01007387 */ /* 0x0001e20000100800 */
[----:B------:R-:W3:Y:S03]  /*35a50*/  LDL.LU R12, [R1+0x190] ;  /* 0x00019000010c7983 */ /* 0x000ee60000300800 */
[----:B0-----:R-:W3:Y:S01]  /*35a60*/  LDL.LU R13, [R1+0x194] ;  /* 0x00019400010d7983 */ /* 0x001ee20000300800 */
[----:B------:R-:W3:Y:S02]  /*35a70*/  LDL.LU R14, [R1+0x198] ;  /* 0x00019800010e7983 */ /* 0x000ee40000300800 */
[----:B------:R-:W3:Y:S02]  /*35a80*/  LDL.LU R15, [R1+0x19c] ;  /* 0x00019c00010f7983 */ /* 0x000ee40000300800 */
[----:B------:R-:W-:Y:S01]  /*35a90*/  STL [R1+0x1200], R17 ;  /* 0x0012001101007387 */ /* 0x000fe20000100800 */
[----:B------:R-:W3:Y:S02]  /*35aa0*/  LDL.LU.64 R18, [R1+0x48] ;  /* 0x0000480001127983 */ /* 0x000ee40000300a00 */
[----:B---3--:R-:W-:Y:S01]  /*35ab0*/  HMMA.16816.F32 R12, R8, R18, R12 ;  /* 0x00000012080c723c */ /* 0x008fe2000000180c */
[----:B------:R-:W-:-:S02]  /*35ac0*/  IMAD.MOV.U32 R21, RZ, RZ, R18 ;  /* 0x000000ffff157224 */ /* 0x000fc400078e0012 */
[----:B------:R-:W-:Y:S11]  /*35ad0*/  IMAD.MOV.U32 R20, RZ, RZ, R19 ;  /* 0x000000ffff147224 */ /* 0x000ff600078e0013 */
[----:B------:R-:W-:Y:S09]  /*35ae0*/  @!UPT UIADD3 URZ, URZ, URZ, URZ ;  /* 0x0000003f3f3ff290 */ /* 0x000ff2000fffe03f */
[----:B------:R-:W-:Y:S01]  /*35af0*/  STL.64 [R1+0x630], R12 ;  /* 0x0006300c01007387 */ /* 0x000fe20000100a00 */
[----:B------:R-:W-:Y:S02]  /*35b00*/  STL.64 [R1+0x638], R14 ;  /* 0x0006380e01007387 */ /* 0x000fe40000100a00 */
[----:B------:R0:W-:Y:S02]  /*35b10*/  STL.64 [R1+0x13f0], R22 ;  /* 0x0013f01601007387 */ /* 0x0001e40000100a00 */
[----:B------:R-:W-:Y:S01]  /*35b20*/  STL.64 [R1+0x13e8], R20 ;  /* 0x0013e81401007387 */ /* 0x000fe20000100a00 */
[----:B0-----:R-:W3:Y:S04]  /*35b30*/  LDL.LU.64 R22, [R1+0x18] ;  /* 0x0000180001167983 */ /* 0x001ee80000300a00 */
[----:B---3--:R0:W-:Y:S04]  /*35b40*/  STL.64 [R1+0x1400], R22 ;  /* 0x0014001601007387 */ /* 0x0081e80000100a00 */
[----:B0-----:R-:W2:Y:S01]  /*35b50*/  LDL.LU.64 R22, [R1+0x38] ;  /* 0x0000380001167983 */ /* 0x001ea20000300a00 */
[----:B------:R-:W-:-:S02]  /*35b60*/  IMAD.MOV.U32 R18, RZ, RZ, R14 ;  /* 0x000000ffff127224 */ /* 0x000fc400078e000e */
[----:B------:R-:W-:-:S05]  /*35b70*/  IMAD.MOV.U32 R14, RZ, RZ, R12 ;  /* 0x000000ffff0e7224 */ /* 0x000fca00078e000c */
[----:B------:R0:W-:Y:S01]  /*35b80*/  STL [R1+0x120c], R14 ;  /* 0x00120c0e01007387 */ /* 0x0001e20000100800 */
[----:B------:R-:W-:Y:S02]  /*35b90*/  STL [R1+0x1208], R18 ;  /* 0x0012081201007387 */ /* 0x000fe40000100800 */
[----:B0-----:R-:W-:Y:S01]  /*35ba0*/  IMAD.MOV.U32 R14, RZ, RZ, R25 ;  /* 0x000000ffff0e7224 */ /* 0x001fe200078e0019 */
[----:B--2---:R-:W-:Y:S01]  /*35bb0*/  HMMA.16816.F32 R4, R8, R22, R4 ;  /* 0x000000160804723c */ /* 0x004fe20000001804 */
[----:B------:R-:W-:Y:S02]  /*35bc0*/  IMAD.MOV.U32 R29, RZ, RZ, R22 ;  /* 0x000000ffff1d7224 */ /* 0x000fe400078e0016 */
[----:B------:R-:W-:Y:S11]  /*35bd0*/  IMAD.MOV.U32 R28, RZ, RZ, R23 ;  /* 0x000000ffff1c7224 */ /* 0x000ff600078e0017 */
[----:B------:R-:W-:Y:S09]  /*35be0*/  @!UPT UIADD3 URZ, URZ, URZ, URZ ;  /* 0x0000003f3f3ff290 */ /* 0x000ff2000fffe03f */
[----:B------:R-:W-:Y:S01]  /*35bf0*/  STL.64 [R1+0x620], R4 ;  /* 0x0006200401007387 */ /* 0x000fe20000100a00 */
[----:B------:R-:W-:Y:S02]  /*35c00*/  STL.64 [R1+0x628], R6 ;  /* 0x0006280601007387 */ /* 0x000fe40000100a00 */
[----:B------:R-:W-:Y:S02]  /*35c10*/  IMAD.MOV.U32 R15, RZ, RZ, R4 ;  /* 0x000000ffff0f7224 */ /* 0x000fe400078e0004 */
[----:B------:R-:W2:Y:S01]  /*35c20*/  LDL.LU R20, [R1+0x170] ;  /* 0x0001700001147983 */ /* 0x000ea20000300800 */
[----:B------:R-:W2:Y:S01]  /*35c30*/  LDL.LU R21, [R1+0x174] ;  /* 0x0001740001157983 */ /* 0x000ea20000300800 */
[----:B------:R-:W2:Y:S02]  /*35c40*/  LDL.LU R22, [R1+0x178] ;  /* 0x0001780001167983 */ /* 0x000ea40000300800 */
[----:B------:R-:W2:Y:S02]  /*35c50*/  LDL.LU R23, [R1+0x17c] ;  /* 0x00017c0001177983 */ /* 0x000ea40000300800 */
[----:B------:R0:W-:Y:S02]  /*35c60*/  STL [R1+0x1214], R15 ;  /* 0x0012140f01007387 */ /* 0x0001e40000100800 */
[----:B------:R-:W-:-:S02]  /*35c70*/  IMAD.MOV.U32 R19, RZ, RZ, R6 ;  /* 0x000000ffff137224 */ /* 0x000fc400078e0006 */
[----:B0-----:R-:W-:-:S05]  /*35c80*/  IMAD.MOV.U32 R15, RZ, RZ, R24 ;  /* 0x000000ffff0f7224 */ /* 0x001fca00078e0018 */
[----:B------:R0:W-:Y:S01]  /*35c90*/  STL.64 [R1+0x13f8], R14 ;  /* 0x0013f80e01007387 */ /* 0x0001e20000100a00 */
[----:B------:R-:W3:Y:S02]  /*35ca0*/  LDL.LU R12, [R1+0x160] ;  /* 0x00016000010c7983 */ /* 0x000ee40000300800 */
[----:B------:R-:W3:Y:S01]  /*35cb0*/  LDL.LU R13, [R1+0x164] ;  /* 0x00016400010d7983 */ /* 0x000ee20000300800 */
[----:B0-----:R-:W3:Y:S01]  /*35cc0*/  LDL.LU R14, [R1+0x168] ;  /* 0x00016800010e7983 */ /* 0x001ee20000300800 */
[----:B------:R-:W3:Y:S02]  /*35cd0*/  LDL.LU R15, [R1+0x16c] ;  /* 0x00016c00010f7983 */ /* 0x000ee40000300800 */
[----:B------:R0:W-:Y:S02]  /*35ce0*/  STL [R1+0x1210], R19 ;  /* 0x0012101301007387 */ /* 0x0001e40000100800 */
[----:B------:R-:W2:Y:S01]  /*35cf0*/  LDL.LU R16, [R1+0x80] ;  /* 0x0000800001107983 */ /* 0x000ea20000300800 */
[----:B------:R-:W2:Y:S01]  /*35d00*/  LDL.LU R17, [R1+0x84] ;  /* 0x0000840001117983 */ /* 0x000ea20000300800 */
[----:B------:R-:W2:Y:S03]  /*35d10*/  LDL.LU R18, [R1+0x88] ;  /* 0x0000880001127983 */ /* 0x000ea60000300800 */
[----:B0-----:R-:W2:Y:S01]  /*35d20*/  LDL.LU R19, [R1+0x8c] ;  /* 0x00008c0001137983 */ /* 0x001ea20000300800 */
[----:B------:R-:W3:Y:S02]  /*35d30*/  LDL.LU R4, [R1+0x150] ;  /* 0x0001500001047983 */ /* 0x000ee40000300800 */
[----:B------:R-:W3:Y:S02]  /*35d40*/  LDL.LU R5, [R1+0x154] ;  /* 0x0001540001057983 */ /* 0x000ee40000300800 */
[----:B------:R-:W3:Y:S01]  /*35d50*/  LDL.LU R6, [R1+0x158] ;  /* 0x0001580001067983 */ /* 0x000ee20000300800 */
[----:B------:R-:W3:Y:S01]  /*35d60*/  LDL.LU R7, [R1+0x15c] ;  /* 0x00015c0001077983 */ /* 0x000ee20000300800 */
[----:B------:R-:W3:Y:S02]  /*35d70*/  LDL.LU R24, [R1+0xf0] ;  /* 0x0000f00001187983 */ /* 0x000ee40000300800 */
[----:B------:R-:W3:Y:S02]  /*35d80*/  LDL.LU R25, [R1+0xf4] ;  /* 0x0000f40001197983 */ /* 0x000ee40000300800 */
[----:B------:R-:W3:Y:S01]  /*35d90*/  LDL.LU R26, [R1+0xf8] ;  /* 0x0000f800011a7983 */ /* 0x000ee20000300800 */
[----:B------:R-:W3:Y:S04]  /*35da0*/  LDL.LU R27, [R1+0xfc] ;  /* 0x0000fc00011b7983 */ /* 0x000ee80000300800 */
[----:B--2---:R-:W-:Y:S01]  /*35db0*/  STL.64 [R1+0x1388], R18 ;  /* 0x0013881201007387 */ /* 0x004fe20000100a00 */
[----:B------:R0:W-:Y:S03]  /*35dc0*/  STL.64 [R1+0x1380], R16 ;  /* 0x0013801001007387 */ /* 0x0001e60000100a00 */
[----:B0-----:R-:W2:Y:S01]  /*35dd0*/  LDL.LU R16, [R1+0x90] ;  /* 0x0000900001107983 */ /* 0x001ea20000300800 */
[----:B------:R-:W2:Y:S02]  /*35de0*/  LDL.LU R17, [R1+0x94] ;  /* 0x0000940001117983 */ /* 0x000ea40000300800 */
[----:B------:R-:W2:Y:S02]  /*35df0*/  LDL.LU R18, [R1+0x98] ;  /* 0x0000980001127983 */ /* 0x000ea40000300800 */
[----:B------:R-:W2:Y:S02]  /*35e00*/  LDL.LU R19, [R1+0x9c] ;  /* 0x00009c0001137983 */ /* 0x000ea40000300800 */
[----:B--2---:R0:W-:Y:S02]  /*35e10*/  STL.64 [R1+0x1398], R18 ;  /* 0x0013981201007387 */ /* 0x0041e40000100a00 */
[----:B0-----:R-:W-:-:S02]  /*35e20*/  IMAD.MOV.U32 R18, RZ, RZ, R3 ;  /* 0x000000ffff127224 */ /* 0x001fc400078e0003 */
[----:B------:R-:W-:-:S07]  /*35e30*/  IMAD.MOV.U32 R19, RZ, RZ, R0 ;  /* 0x000000ffff137224 */ /* 0x000fce00078e0000 */
[C---:B------:R-:W-:Y:S01]  /*35e40*/  HMMA.16816.F32 R20, R8.reuse, R18, R20 ;  /* 0x000000120814723c */ /* 0x040fe20000001814 */
[----:B------:R-:W-:Y:S01]  /*35e50*/  STL.64 [R1+0x1390], R16 ;  /* 0x0013901001007387 */ /* 0x000fe20000100a00 */
[----:B------:R-:W2:Y:S02]  /*35e60*/  LDL.LU R3, [R1+0x140c] ;  /* 0x00140c0001037983 */ /* 0x000ea40000300800 */
[----:B------:R-:W2:Y:S11]  /*35e70*/  LDL.LU R0, [R1+0x1408] ;  /* 0x0014080001007983 */ /* 0x000eb60000300800 */
[----:B------:R-:W-:Y:S08]  /*35e80*/  @!UPT UIADD3 URZ, URZ, URZ, URZ ;  /* 0x0000003f3f3ff290 */ /* 0x000ff0000fffe03f */
        /* <DEDUP_REMOVED lines=10> */
[----:B------:R-:W2:Y:S02]  /*35f30*/  LDL.LU.64 R22, [R1+0x13f0] ;  /* 0x0013f00001167983 */ /* 0x000ea40000300a00 */
[----:B------:R-:W2:Y:S02]  /*35f40*/  LDL.LU.64 R20, [R1+0x13e8] ;  /* 0x0013e80001147983 */ /* 0x000ea40000300a00 */
[----:B------:R-:W-:Y:S01]  /*35f50*/  STL.64 [R1+0x13b0], R18 ;  /* 0x0013b01201007387 */ /* 0x000fe20000100a00 */
[----:B------:R0:W-:Y:S04]  /*35f60*/  STL.64 [R1+0x13a8], R16 ;  /* 0x0013a81001007387 */ /* 0x0001e80000100a00 */
        /* <DEDUP_REMOVED lines=17> */
[----:B------:R-:W2:Y:S01]  /*36080*/  LDL.LU R12, [R1+0xa0] ;  /* 0x0000a000010c7983 */ /* 0x000ea20000300800 */
[----:B------:R-:W2:Y:S04]  /*36090*/  LDL.LU R13, [R1+0xa4] ;  /* 0x0000a400010d7983 */ /* 0x000ea80000300800 */
[----:B0-----:R-:W2:Y:S01]  /*360a0*/  LDL.LU R14, [R1+0xa8] ;  /* 0x0000a800010e7983 */ /* 0x001ea20000300800 */
[----:B------:R-:W2:Y:S01]  /*360b0*/  LDL.LU R15, [R1+0xac] ;  /* 0x0000ac00010f7983 */ /* 0x000ea20000300800 */
[----:B---3--:R-:W-:Y:S02]  /*360c0*/  HMMA.16816.F32 R8, R8, R6, R24 ;  /* 0x000000060808723c */ /* 0x008fe40000001818 */
[----:B------:R-:W2:Y:S01]  /*360d0*/  LDL.LU.64 R26, [R1+0x13d0] ;  /* 0x0013d000011a7983 */ /* 0x000ea20000300a00 */
[----:B------:R-:W2:Y:S11]  /*360e0*/  LDL.LU.64 R24, [R1+0x13c8] ;  /* 0x0013c80001187983 */ /* 0x000eb60000300a00 */
[----:B------:R-:W-:Y:S09]  /*360f0*/  @!UPT UIADD3 URZ, URZ, URZ, URZ ;  /* 0x0000003f3f3ff290 */ /* 0x000ff2000fffe03f */
[----:B------:R-:W-:Y:S01]  /*36100*/  STL.64 [R1+0x480], R8 ;  /* 0x0004800801007387 */ /* 0x000fe20000100a00 */
[----:B------:R-:W-:Y:S02]  /*36110*/  STL.64 [R1+0x488], R10 ;  /* 0x0004880a01007387 */ /* 0x000fe40000100a00 */
[----:B------:R0:W-:Y:S02]  /*36120*/  STL.64 [R1+0x1370], R6 ;  /* 0x0013700601007387 */ /* 0x0001e40000100a00 */
[----:B0-----:R-:W-:Y:S02]  /*36130*/  IMAD.MOV.U32 R6, RZ, RZ, R21 ;  /* 0x000000ffff067224 */ /* 0x001fe400078e0015 */
[----:B------:R-:W-:Y:S02]  /*36140*/  IMAD.MOV.U32 R7, RZ, RZ, R20 ;  /* 0x000000ffff077224 */ /* 0x000fe400078e0014 */
[----:B--2---:R-:W-:Y:S01]  /*36150*/  HMMA.16816.F32 R20, R24, R22, R16 ;  /* 0x000000161814723c */ /* 0x004fe20000001810 */
[----:B------:R-:W2:Y:S01]  /*36160*/  LDL.LU.64 R18, [R1+0x13c0] ;  /* 0x0013c00001127983 */ /* 0x000ea20000300a00 */
[----:B------:R-:W2:Y:S11]  /*36170*/  LDL.LU.64 R16, [R1+0x13b8] ;  /* 0x0013b80001107983 */ /* 0x000eb60000300a00 */
[----:B------:R-:W-:Y:S10]  /*36180*/  @!UPT UIADD3 URZ, URZ, URZ, URZ ;  /* 0x0000003f3f3ff290 */ /* 0x000ff4000fffe03f */
[----:B------:R-:W-:Y:S01]  /*36190*/  STL.64 [R1+0x5c0], R20 ;  /* 0x0005c01401007387 */ /* 0x000fe20000100a00 */
[----:B------:R0:W-:Y:S02]  /*361a0*/  STL.64 [R1+0x5c8], R22 ;  /* 0x0005c81601007387 */ /* 0x0001e40000100a00 */
[----:B------:R2:W-:Y:S02]  /*361b0*/  STL [R1+0x1218], R20 ;  /* 0x0012181401007387 */ /* 0x0005e40000100800 */
[----:B0-----:R-:W-:Y:S02]  /*361c0*/  IMAD.MOV.U32 R22, RZ, RZ, R5 ;  /* 0x000000ffff167224 */ /* 0x001fe400078e0005 */
[----:B------:R-:W-:-:S07]  /*361d0*/  IMAD.MOV.U32 R23, RZ, RZ, R4 ;  /* 0x000000ffff177224 */ /* 0x000fce00078e0004 */
[----:B--2---:R-:W-:Y:S01]  /*361e0*/  HMMA.16816.F32 R20, R24, R22, R16 ;  /* 0x000000161814723c */ /* 0x004fe20000001810 */
[----:B------:R-:W2:Y:S01]  /*361f0*/  LDL.LU.64 R18, [R1+0x13b0] ;  /* 0x0013b00001127983 */ /* 0x000ea20000300a00 */
[----:B------:R-:W3:Y:S11]  /*36200*/  LDL.LU.64 R16, [R1+0x13a8] ;  /* 0x0013a80001107983 */ /* 0x000ef60000300a00 */
[----:B------:R-:W-:Y:S10]  /*36210*/  @!UPT UIADD3 URZ, URZ, URZ, URZ ;  /* 0x0000003f3f3ff290 */ /* 0x000ff4000fffe03f */
[----:B------:R0:W-:Y:S01]  /*36220*/  STL.64 [R1+0x580], R20 ;  /* 0x0005801401007387 */ /* 0x0001e20000100a00 */
[----:B------:R-:W-:Y:S02]  /*36230*/  STL.64 [R1+0x588], R22 ;  /* 0x0005881601007387 */ /* 0x000fe40000100a00 */
[----:B0-----:R-:W-:-:S05]  /*36240*/  IMAD.MOV.U32 R21, RZ, RZ, R20 ;  /* 0x000000ffff157224 */ /* 0x001fca00078e0014 */
[----:B------:R0:W-:Y:S01]  /*36250*/  STL [R1+0x121c], R21 ;  /* 0x00121c1501007387 */ /* 0x0001e20000100800 */
[----:B------:R-:W2:Y:S03]  /*36260*/  LDL.LU R20, [R1+0xc0] ;  /* 0x0000c00001147983 */ /* 0x000ea60000300800 */
[----:B0-----:R-:W2:Y:S01]  /*36270*/  LDL.LU R21, [R1+0xc4] ;  /* 0x0000c40001157983 */ /* 0x001ea20000300800 */
[----:B------:R-:W2:Y:S02]  /*36280*/  LDL.LU R22, [R1+0xc8] ;  /* 0x0000c80001167983 */ /* 0x000ea40000300800 */
[----:B------:R-:W2:Y:S02]  /*36290*/  LDL.LU R23, [R1+0xcc] ;  /* 0x0000cc0001177983 */ /* 0x000ea40000300800 */
[----:B--2---:R-:W-:Y:S11]  /*362a0*/  HMMA.16816.F32 R4, R24, R6, R20 ;  /* 0x000000061804723c */ /* 0x004ff60000001814 */
[----:B------:R-:W-:Y:S11]  /*362b0*/  @!UPT UIADD3 URZ, URZ, URZ, URZ ;  /* 0x0000003f3f3ff290 */ /* 0x000ff6000fffe03f */
[----:B------:R-:W-:Y:S02]  /*362c0*/  @!UPT UIADD3 URZ, URZ, URZ, URZ ;  /* 0x0000003f3f3ff290 */ /* 0x000fe4000fffe03f */
[----:B------:R-:W-:Y:S01]  /*362d0*/  IMAD.MOV.U32 R22, RZ, RZ, R4 ;  /* 0x000000ffff167224 */ /* 0x000fe200078e0004 */
[----:B------:R0:W-:Y:S01]  /*362e0*/  STL.64 [R1+0x530], R4 ;  /* 0x0005300401007387 */ /* 0x0001e20000100a00 */
[----:B------:R-:W-:Y:S03]  /*362f0*/  STL.64 [R1+0x538], R6 ;  /* 0x0005380601007387 */ /* 0x000fe60000100a00 */
[----:B0-----:R-:W2:Y:S01]  /*36300*/  LDL.LU.64 R4, [R1+0x5d8] ;  /* 0x0005d80001047983 */ /* 0x001ea20000300a00 */
[----:B------:R0:W-:Y:S02]  /*36310*/  STL [R1+0x1220], R22 ;  /* 0x0012201601007387 */ /* 0x0001e40000100800 */
[----:B------:R-:W2:Y:S02]  /*36320*/  LDL.LU R20, [R1+0xb0] ;  /* 0x0000b00001147983 */ /* 0x000ea40000300800 */
[----:B------:R-:W2:Y:S01]  /*36330*/  LDL.LU R21, [R1+0xb4] ;  /* 0x0000b40001157983 */ /* 0x000ea20000300800 */
[----:B0-----:R-:W2:Y:S01]  /*36340*/  LDL.LU R22, [R1+0xb8] ;  /* 0x0000b80001167983 */ /* 0x001ea20000300800 */
[----:B------:R-:W2:Y:S02]  /*36350*/  LDL.LU R23, [R1+0xbc] ;  /* 0x0000bc0001177983 */ /* 0x000ea40000300800 */
[----:B------:R-:W-:-:S02]  /*36360*/  IMAD.MOV.U32 R10, RZ, RZ, R29 ;  /* 0x000000ffff0a7224 */ /* 0x000fc400078e001d */
[----:B------:R-:W-:-:S07]  /*36370*/  IMAD.MOV.U32 R11, RZ, RZ, R28 ;  /* 0x000000ffff0b7224 */ /* 0x000fce00078e001c */
[C---:B--2---:R-:W-:Y:S07]  /*36380*/  HMMA.16816.F32 R8, R24.reuse, R10, R20 ;  /* 0x0000000a1808723c */ /* 0x044fee0000001814 */
[----:B---3--:R-:W-:Y:S11]  /*36390*/  IMAD.MOV.U32 R22, RZ, RZ, R17 ;  /* 0x000000ffff167224 */ /* 0x008ff600078e0011 */
[----:B------:R-:W-:Y:S06]  /*363a0*/  @!UPT UIADD3 URZ, URZ, URZ, URZ ;  /* 0x0000003f3f3ff290 */ /* 0x000fec000fffe03f */
[----:B------:R-:W-:Y:S01]  /*363b0*/  IMAD.MOV.U32 R23, RZ, RZ, R8 ;  /* 0x000000ffff177224 */ /* 0x000fe200078e0008 */
[----:B------:R-:W-:Y:S01]  /*363c0*/  STL.64 [R1+0x500], R8 ;  /* 0x0005000801007387 */ /* 0x000fe20000100a00 */
[----:B------:R-:W-:Y:S03]  /*363d0*/  STL.64 [R1+0x508], R10 ;  /* 0x0005080a01007387 */ /* 0x000fe60000100a00 */
[----:B------:R0:W-:Y:S01]  /*363e0*/  STL [R1+0x1224], R23 ;  /* 0x0012241701007387 */ /* 0x0001e20000100800 */
[----:B------:R-:W2:Y:S02]  /*363f0*/  LDL.64 R6, [R1+0x5d0] ;  /* 0x0005d00001067983 */ /* 0x000ea40000100a00 */
[----:B0-----:R-:W-:Y:S02]  /*36400*/  IMAD.MOV.U32 R23, RZ, RZ, R16 ;  /* 0x000000ffff177224 */ /* 0x001fe400078e0010 */
[C---:B------:R-:W-:Y:S01]  /*36410*/  HMMA.16816.F32 R16, R24.reuse, R18, R12 ;  /* 0x000000121810723c */ /* 0x040fe2000000180c */
[----:B------:R-:W3:Y:S11]  /*36420*/  LDL.LU.64 R14, [R1+0x13a0] ;  /* 0x0013a000010e7983 */ /* 0x000ef60000300a00 */
[----:B------:R-:W-:Y:S11]  /*36430*/  @!UPT UIADD3 URZ, URZ, URZ, URZ ;  /* 0x0000003f3f3ff290 */ /* 0x000ff6000fffe03f */
[----:B------:R-:W-:Y:S01]  /*36440*/  STL.64 [R1+0x220], R16 ;  /* 0x0002201001007387 */ /* 0x000fe20000100a00 */
[----:B------:R0:W-:Y:S03]  /*36450*/  STL.64 [R1+0x228], R18 ;  /* 0x0002281201007387 */ /* 0x0001e60000100a00 */
[----:B0-----:R-:W2:Y:S01]  /*36460*/  LDL.LU.64 R18, [R1+0x1398] ;  /* 0x0013980001127983 */ /* 0x001ea20000300a00 */
[----:B------:R-:W2:Y:S02]  /*36470*/  LDL.LU.64 R16, [R1+0x1390] ;  /* 0x0013900001107983 */ /* 0x000ea40000300a00 */
[C---:B--2---:R-:W-:Y:S01]  /*36480*/  HMMA.16816.F32 R20, R24.reuse, R22, R16 ;  /* 0x000000161814723c */ /* 0x044fe20000001810 */
[----:B------:R-:W3:Y:S01]  /*36490*/  LDL.LU.64 R18, [R1+0x1388] ;  /* 0x0013880001127983 */ /* 0x000ee20000300a00 */
[----:B------:R-:W3:Y:S11]  /*364a0*/  LDL.LU.64 R16, [R1+0x1380] ;  /* 0x0013800001107983 */ /* 0x000ef60000300a00 */
[----:B------:R-:W-:Y:S10]  /*364b0*/  @!UPT UIADD3 URZ, URZ, URZ, URZ ;  /* 0x0000003f3f3ff290 */ /* 0x000ff4000fffe03f */
[----:B------:R-:W-:Y:S01]  /*364c0*/  STL.64 [R1+0x330], R20 ;  /* 0x0003301401007387 */ /* 0x000fe20000100a00 */
[----:B------:R0:W-:Y:S03]  /*364d0*/  STL.64 [R1+0x338], R22 ;  /* 0x0003381601007387 */ /* 0x0001e60000100a00 */
[----:B0-----:R-:W2:Y:S01]  /*364e0*/  LDL.LU R23, [R1+0xdf4] ;  /* 0x000df40001177983 */ /* 0x001ea20000300800 */
[----:B------:R-:W2:Y:S01]  /*364f0*/  LDL.LU R22, [R1+0xdec] ;  /* 0x000dec0001167983 */ /* 0x000ea20000300800 */
[----:B---3--:R-:W-:Y:S11]  /*36500*/  HMMA.16816.F32 R12, R24, R14, R16 ;  /* 0x0000000e180c723c */ /* 0x008ff60000001810 */
[----:B------:R-:W-:Y:S11]  /*36510*/  @!UPT UIADD3 URZ, URZ, URZ, URZ ;  /* 0x0000003f3f3ff290 */ /* 0x000ff6000fffe03f */
[----:B------:R-:W-:Y:S01]  /*36520*/  @!UPT UIADD3 URZ, URZ, URZ, URZ ;  /* 0x0000003f3f3ff290 */ /* 0x000fe2000fffe03f */
[----:B------:R-:W-:Y:S01]  /*36530*/  STL.64 [R1+0x450], R12 ;  /* 0x0004500c01007387 */ /* 0x000fe20000100a00 */
[----:B------:R-:W-:Y:S02]  /*36540*/  STL.64 [R1+0x458], R14 ;  /* 0x0004580e01007387 */ /* 0x000fe40000100a00 */
[----:B------:R-:W3:Y:S02]  /*36550*/  LDL.LU R21, [R1+0xde4] ;  /* 0x000de40001157983 */ /* 0x000ee40000300800 */
[----:B------:R-:W3:Y:S01]  /*36560*/  LDL.LU R20, [R1+0xddc] ;  /* 0x000ddc0001147983 */ /* 0x000ee20000300800 */
[----:B--2---:R-:W-:Y:S01]  /*36570*/  STL.64 [R1+0x1368], R22 ;  /* 0x0013681601007387 */ /* 0x004fe20000100a00 */
[----:B------:R-:W-:-:S03]  /*36580*/  IMAD.MOV.U32 R28, RZ, RZ, c[0x0][0x188] ;  /* 0x00006200ff1c7624 */ /* 0x000fc600078e00ff */
[----:B---3--:R0:W-:Y:S04]  /*36590*/  STL.64 [R1+0x1360], R20 ;  /* 0x0013601401007387 */ /* 0x0081e80000100a00 */
[----:B0-----:R-:W2:Y:S01]  /*365a0*/  LDL.LU R20, [R1+0x70] ;  /* 0x0000700001147983 */ /* 0x001ea20000300800 */
[----:B------:R-:W-:Y:S02]  /*365b0*/  IMAD.MOV.U32 R21, RZ, RZ, R0 ;  /* 0x000000ffff157224 */ /* 0x000fe400078e0000 */
[----:B------:R-:W3:Y:S02]  /*365c0*/  LDL.LU R0, [R1+0x1378] ;  /* 0x0013780001007983 */ /* 0x000ee40000300800 */
[----:B------:R-:W-:Y:S01]  /*365d0*/  IMAD.SHL.U32 R9, R28, 0x80, RZ ;  /* 0x000000801c097824 */ /* 0x000fe200078e00ff */
[----:B------:R-:W2:Y:S01]  /*365e0*/  LDL.LU R8, [R1+0xdd4] ;  /* 0x000dd40001087983 */ /* 0x000ea20000300800 */
[----:B------:R-:W2:Y:S02]  /*365f0*/  LDL.LU R10, [R1+0xdcc] ;  /* 0x000dcc00010a7983 */ /* 0x000ea40000300800 */
[----:B------:R-:W2:Y:S02]  /*36600*/  LDL.LU R11, [R1+0xdf0] ;  /* 0x000df000010b7983 */ /* 0x000ea40000300800 */
[----:B------:R-:W-:Y:S01]  /*36610*/  IMAD.SHL.U32 R9, R9, 0x2, RZ ;  /* 0x0000000209097824 */ /* 0x000fe200078e00ff */
[----:B------:R-:W2:Y:S01]  /*36620*/  LDL.LU R19, [R1+0xdc4] ;  /* 0x000dc40001137983 */ /* 0x000ea20000300800 */
[----:B------:R-:W2:Y:S02]  /*36630*/  LDL.LU R15, [R1+0xde8] ;  /* 0x000de800010f7983 */ /* 0x000ea40000300800 */
[----:B------:R-:W2:Y:S02]  /*36640*/  LDL.LU R18, [R1+0xdbc] ;  /* 0x000dbc0001127983 */ /* 0x000ea40000300800 */
[----:B------:R-:W2:Y:S02]  /*36650*/  LDL.LU R14, [R1+0xde0] ;  /* 0x000de000010e7983 */ /* 0x000ea40000300800 */
[----:B----4-:R-:W-:Y:S01]  /*36660*/  IMAD.MOV.U32 R23, RZ, RZ, R2 ;  /* 0x000000ffff177224 */ /* 0x010fe200078e0002 */
[----:B------:R-:W4:Y:S01]  /*36670*/  LDL.LU R17, [R1+0xdb4] ;  /* 0x000db40001117983 */ /* 0x000f220000300800 */
[----:B------:R-:W2:Y:S01]  /*36680*/  LDL.LU R13, [R1+0xdd8] ;  /* 0x000dd800010d7983 */ /* 0x000ea20000300800 */
[-C--:B------:R-:W-:Y:S01]  /*36690*/  IADD3 R2, P0, R4, R9.reuse, RZ ;  /* 0x0000000904027210 */ /* 0x080fe20007f1e0ff */
[----:B------:R-:W2:Y:S02]  /*366a0*/  LDL.LU R16, [R1+0xdac] ;  /* 0x000dac0001107983 */ /* 0x000ea40000300800 */
[----:B------:R-:W-:Y:S01]  /*366b0*/  IMAD.MOV.U32 R22, RZ, RZ, R3 ;  /* 0x000000ffff167224 */ /* 0x000fe200078e0003 */
[----:B------:R-:W2:Y:S01]  /*366c0*/  LDL.LU R12, [R1+0xdd0] ;  /* 0x000dd000010c7983 */ /* 0x000ea20000300800 */
[----:B------:R-:W2:Y:S01]  /*366d0*/  LDL.LU R29, [R1+0xda4] ;  /* 0x000da400011d7983 */ /* 0x000ea20000300800 */
[----:B------:R-:W-:Y:S01]  /*366e0*/  IADD3 R3, P1, R6, R9, RZ ;  /* 0x0000000906037210 */ /* 0x000fe20007f3e0ff */
[----:B------:R-:W2:Y:S01]  /*366f0*/  LDL.LU R28, [R1+0xdc8] ;  /* 0x000dc800011c7983 */ /* 0x000ea20000300800 */
[----:B------:R0:W-:Y:S04]  /*36700*/  STL [R1+0x1228], R2 ;  /* 0x0012280201007387 */ /* 0x0001e80000100800 */
[----:B0-----:R-:W2:Y:S01]  /*36710*/  LDL.LU R2, [R1+0x7cc] ;  /* 0x0007cc0001027983 */ /* 0x001ea20000300800 */
[----:B------:R-:W4:Y:S02]  /*36720*/  LDL.LU.64 R6, [R1+0x1370] ;  /* 0x0013700001067983 */ /* 0x000f240000300a00 */
[----:B------:R0:W-:Y:S02]  /*36730*/  STL [R1+0x122c], R3 ;  /* 0x00122c0301007387 */ /* 0x0001e40000100800 */
[----:B0-----:R-:W4:Y:S01]  /*36740*/  LDL R3, [R1+0x11dc] ;  /* 0x0011dc0001037983 */ /* 0x001f220000100800 */
[----:B---3--:R-:W-:-:S05]  /*36750*/  IMAD.X R4, R5, 0x1, R0, P0 ;  /* 0x0000000105047824 */ /* 0x008fca00000e0600 */
[----:B------:R0:W-:Y:S04]  /*36760*/  STL [R1+0x1230], R4 ;  /* 0x0012300401007387 */ /* 0x0001e80000100800 */
[----:B0-----:R-:W3:Y:S01]  /*36770*/  LDL.LU.64 R4, [R1+0x5d0] ;  /* 0x0005d00001047983 */ /* 0x001ee20000300a00 */
[----:B--2---:R-:W-:Y:S01]  /*36780*/  IADD3 R2, R2, 0x1, RZ ;  /* 0x0000000102027810 */ /* 0x004fe20007ffe0ff */
[----:B----4-:R-:W-:Y:S04]  /*36790*/  HMMA.16816.F32 R24, R24, R6, R20 ;  /* 0x000000061818723c */ /* 0x010fe80000001814 */
[----:B------:R-:W-:Y:S01]  /*367a0*/  STL [R1+0x7cc], R2 ;  /* 0x0007cc0201007387 */ /* 0x000fe20000100800 */
[----:B---3--:R-:W-:-:S05]  /*367b0*/  IMAD.X R5, R5, 0x1, R0, P1 ;  /* 0x0000000105057824 */ /* 0x008fca00008e0600 */
[----:B------:R-:W-:Y:S01]  /*367c0*/  STL [R1+0x1234], R5 ;  /* 0x0012340501007387 */ /* 0x000fe20000100800 */
[----:B------:R-:W2:Y:S02]  /*367d0*/  LDL.LU.64 R22, [R1+0x1368] ;  /* 0x0013680001167983 */ /* 0x000ea40000300a00 */
[----:B------:R-:W3:Y:S11]  /*367e0*/  LDL.LU.64 R20, [R1+0x1360] ;  /* 0x0013600001147983 */ /* 0x000ef60000300a00 */
[----:B------:R-:W-:-:S02]  /*367f0*/  IMAD.MOV.U32 R6, RZ, RZ, R27 ;  /* 0x000000ffff067224 */ /* 0x000fc400078e001b */
[----:B------:R-:W-:Y:S01]  /*36800*/  IMAD.MOV.U32 R7, RZ, RZ, R26 ;  /* 0x000000ffff077224 */ /* 0x000fe200078e001a */
[----:B------:R-:W-:Y:S01]  /*36810*/  STL.64 [R1+0x460], R24 ;  /* 0x0004601801007387 */ /* 0x000fe20000100a00 */
[----:B------:R-:W-:Y:S02]  /*36820*/  STL.64 [R1+0x468], R26 ;  /* 0x0004681a01007387 */ /* 0x000fe40000100a00 */
[----:B------:R-:W-:Y:S01]  /*36830*/  STL [R1+0x123c], R6 ;  /* 0x00123c0601007387 */ /* 0x000fe20000100800 */
[-C--:B------:R-:W-:Y:S01]  /*36840*/  IADD3 R8, P5, R8, R9.reuse, RZ ;  /* 0x0000000908087210 */ /* 0x080fe20007fbe0ff */
[----:B------:R-:W-:Y:S01]  /*36850*/  STL [R1+0x1238], R7 ;  /* 0x0012380701007387 */ /* 0x000fe20000100800 */
[----:B------:R-:W-:-:S03]  /*36860*/  IADD3 R10, P6, R10, R9, RZ ;  /* 0x000000090a0a7210 */ /* 0x000fc60007fde0ff */
[--C-:B------:R-:W-:Y:S01]  /*36870*/  IMAD.X R12, R12, 0x1, R0.reuse, P5 ;  /* 0x000000010c0c7824 */ /* 0x100fe200028e0600 */
[-C--:B------:R-:W-:Y:S01]  /*36880*/  IADD3 R29, P5, R29, R9.reuse, RZ ;  /* 0x000000091d1d7210 */ /* 0x080fe20007fbe0ff */
[--C-:B------:R-:W-:Y:S01]  /*36890*/  IMAD.X R28, R28, 0x1, R0.reuse, P6 ;  /* 0x000000011c1c7824 */ /* 0x100fe200030e0600 */
[-C--:B--2---:R-:W-:Y:S02]  /*368a0*/  IADD3 R23, P1, R23, R9.reuse, RZ ;  /* 0x0000000917177210 */ /* 0x084fe40007f3e0ff */
[-C--:B------:R-:W-:Y:S02]  /*368b0*/  IADD3 R22, P2, R22, R9.reuse, RZ ;  /* 0x0000000916167210 */ /* 0x080fe40007f5e0ff */
[-C--:B---3--:R-:W-:Y:S02]  /*368c0*/  IADD3 R21, P3, R21, R9.reuse, RZ ;  /* 0x0000000915157210 */ /* 0x088fe40007f7e0ff */
[----:B------:R-:W-:Y:S01]  /*368d0*/  IADD3 R20, P4, R20, R9, RZ ;  /* 0x0000000914147210 */ /* 0x000fe20007f9e0ff */
[----:B------:R-:W-:Y:S01]  /*368e0*/  STL [R1+0xdf4], R23 ;  /* 0x000df41701007387 */ /* 0x000fe20000100800 */
[----:B------:R-:W-:Y:S02]  /*368f0*/  STL [R1+0xdec], R22 ;  /* 0x000dec1601007387 */ /* 0x000fe40000100800 */
[----:B------:R-:W-:-:S02]  /*36900*/  IMAD.X R11, R11, 0x1, R0, P1 ;  /* 0x000000010b0b7824 */ /* 0x000fc400008e0600 */
[----:B------:R-:W-:Y:S01]  /*36910*/  STL [R1+0xde4], R21 ;  /* 0x000de41501007387 */ /* 0x000fe20000100800 */
[-C--:B------:R-:W-:Y:S01]  /*36920*/  IADD3 R19, P1, R19, R9.reuse, RZ ;  /* 0x0000000913137210 */ /* 0x080fe20007f3e0ff */
[----:B------:R-:W-:Y:S01]  /*36930*/  STL [R1+0xddc], R20 ;  /* 0x000ddc1401007387 */ /* 0x000fe20000100800 */
[--C-:B------:R-:W-:Y:S02]  /*36940*/  IMAD.X R15, R15, 0x1, R0.reuse, P2 ;  /* 0x000000010f0f7824 */ /* 0x100fe400010e0600 */
[----:B------:R-:W-:Y:S01]  /*36950*/  STL [R1+0xdd4], R8 ;  /* 0x000dd40801007387 */ /* 0x000fe20000100800 */
[-C--:B------:R-:W-:Y:S01]  /*36960*/  IADD3 R18, P2, R18, R9.reuse, RZ ;  /* 0x0000000912127210 */ /* 0x080fe20007f5e0ff */
[----:B------:R-:W-:Y:S01]  /*36970*/  STL [R1+0xdcc], R10 ;  /* 0x000dcc0a01007387 */ /* 0x000fe20000100800 */
[--C-:B------:R-:W-:Y:S02]  /*36980*/  IMAD.X R14, R14, 0x1, R0.reuse, P3 ;  /* 0x000000010e0e7824 */ /* 0x100fe400018e0600 */
[----:B------:R-:W-:Y:S01]  /*36990*/  STL [R1+0xdf0], R11 ;  /* 0x000df00b01007387 */ /* 0x000fe20000100800 */
[----:B------:R-:W-:Y:S01]  /*369a0*/  IADD3 R17, P3, R17, R9, RZ ;  /* 0x0000000911117210 */ /* 0x000fe20007f7e0ff */
[----:B------:R-:W-:Y:S01]  /*369b0*/  STL [R1+0xdc4], R19 ;  /* 0x000dc41301007387 */ /* 0x000fe20000100800 */
[----:B------:R-:W-:-:S02]  /*369c0*/  IMAD.X R13, R13, 0x1, R0, P4 ;  /* 0x000000010d0d7824 */ /* 0x000fc400020e0600 */
[----:B------:R-:W-:Y:S01]  /*369d0*/  STL [R1+0xde8], R15 ;  /* 0x000de80f01007387 */ /* 0x000fe20000100800 */
[----:B------:R-:W-:Y:S01]  /*369e0*/  IADD3 R16, P4, R16, R9, RZ ;  /* 0x0000000910107210 */ /* 0x000fe20007f9e0ff */
[----:B------:R-:W-:Y:S01]  /*369f0*/  STL [R1+0xdbc], R18 ;  /* 0x000dbc1201007387 */ /* 0x000fe20000100800 */
[----:B------:R-:W-:Y:S02]  /*36a00*/  STL [R1+0xde0], R14 ;  /* 0x000de00e01007387 */ /* 0x000fe40000100800 */
[----:B------:R-:W-:Y:S02]  /*36a10*/  STL [R1+0xdb4], R17 ;  /* 0x000db41101007387 */ /* 0x000fe40000100800 */
[----:B------:R-:W-:Y:S01]  /*36a20*/  STL [R1+0xdd8], R13 ;  /* 0x000dd80d01007387 */ /* 0x000fe20000100800 */
[----:B------:R-:W-:Y:S01]  /*36a30*/  STL [R1+0xdac], R16 ;  /* 0x000dac1001007387 */ /* 0x000fe20000100800 */
[----:B------:R0:W-:Y:S02]  /*36a40*/  STL [R1+0x135c], R0 ;  /* 0x00135c0001007387 */ /* 0x0001e40000100800 */
[----:B------:R-:W-:Y:S01]  /*36a50*/  STL [R1+0xdd0], R12 ;  /* 0x000dd00c01007387 */ /* 0x000fe20000100800 */
[----:B0-----:R-:W2:Y:S01]  /*36a60*/  LDL.LU R0, [R1+0xd9c] ;  /* 0x000d9c0001007983 */ /* 0x001ea20000300800 */
[----:B------:R-:W-:Y:S02]  /*36a70*/  STL [R1+0xda4], R29 ;  /* 0x000da41d01007387 */ /* 0x000fe40000100800 */
[----:B------:R-:W3:Y:S02]  /*36a80*/  LDL.LU R7, [R1+0xd8c] ;  /* 0x000d8c0001077983 */ /* 0x000ee40000300800 */
[----:B------:R-:W-:Y:S01]  /*36a90*/  STL [R1+0xdc8], R28 ;  /* 0x000dc81c01007387 */ /* 0x000fe20000100800 */
[----:B---3--:R0:W-:Y:S04]  /*36aa0*/  STL [R1+0x1350], R7 ;  /* 0x0013500701007387 */ /* 0x0081e80000100800 */
[----:B0-----:R-:W3:Y:S04]  /*36ab0*/  LDL.LU R7, [R1+0xdb8] ;  /* 0x000db80001077983 */ /* 0x001ee80000300800 */
[----:B---3--:R0:W-:Y:S04]  /*36ac0*/  STL [R1+0x1354], R7 ;  /* 0x0013540701007387 */ /* 0x0081e80000100800 */
[----:B0-----:R-:W3:Y:S01]  /*36ad0*/  LDL.LU R7, [R1+0xd94] ;  /* 0x000d940001077983 */ /* 0x001ee20000300800 */
[----:B------:R-:W-:-:S02]  /*36ae0*/  ISETP.NE.U32.AND P0, PT, R2, R3, PT ;  /* 0x000000030200720c */ /* 0x000fc40003f05070 */
[----:B--2---:R-:W-:Y:S01]  /*36af0*/  IADD3 R0, P6, R0, R9, RZ ;  /* 0x0000000900007210 */ /* 0x004fe20007fde0ff */
[----:B---3--:R0:W-:Y:S04]  /*36b00*/  STL [R1+0x1358], R7 ;  /* 0x0013580701007387 */ /* 0x0081e80000100800 */
        /* <DEDUP_REMOVED lines=27> */
[----:B------:R0:W-:Y:S02]  /*36cc0*/  STL [R1+0xd9c], R0 ;  /* 0x000d9c0001007387 */ /* 0x0001e40000100800 */
[----:B0-----:R-:W2:Y:S02]  /*36cd0*/  LDL.LU R0, [R1+0x135c] ;  /* 0x00135c0001007983 */ /* 0x001ea40000300800 */
[----:B--2---:R-:W-:-:S05]  /*36ce0*/  IMAD.X R7, R7, 0x1, R0, P1 ;  /* 0x0000000107077824 */ /* 0x004fca00008e0600 */
[----:B------:R0:W-:Y:S04]  /*36cf0*/  STL [R1+0xdc0], R7 ;  /* 0x000dc00701007387 */ /* 0x0001e80000100800 */
[----:B0-----:R-:W2:Y:S02]  /*36d00*/  LDL.LU R7, [R1+0x1358] ;  /* 0x0013580001077983 */ /* 0x001ea40000300800 */
[----:B--2---:R-:W-:-:S05]  /*36d10*/  IADD3 R7, P1, R7, R9, RZ ;  /* 0x0000000907077210 */ /* 0x004fca0007f3e0ff */
[----:B------:R0:W-:Y:S04]  /*36d20*/  STL [R1+0xd94], R7 ;  /* 0x000d940701007387 */ /* 0x0001e80000100800 */
[----:B0-----:R-:W2:Y:S02]  /*36d30*/  LDL.LU R7, [R1+0x1354] ;  /* 0x0013540001077983 */ /* 0x001ea40000300800 */
[----:B--2---:R-:W-:-:S05]  /*36d40*/  IMAD.X R7, R7, 0x1, R0, P2 ;  /* 0x0000000107077824 */ /* 0x004fca00010e0600 */
[----:B------:R0:W-:Y:S04]  /*36d50*/  STL [R1+0xdb8], R7 ;  /* 0x000db80701007387 */ /* 0x0001e80000100800 */
[----:B0-----:R-:W2:Y:S01]  /*36d60*/  LDL.LU R7, [R1+0x1350] ;  /* 0x0013500001077983 */ /* 0x001ea20000300800 */
[--C-:B---3--:R-:W-:Y:S01]  /*36d70*/  IMAD.X R6, R6, 0x1, R0.reuse, P3 ;  /* 0x0000000106067824 */ /* 0x108fe200018e0600 */
[-C--:B----4-:R-:W-:Y:S01]  /*36d80*/  IADD3 R24, P3, R24, R9.reuse, RZ ;  /* 0x0000000918187210 */ /* 0x090fe20007f7e0ff */
[--C-:B------:R-:W-:Y:S01]  /*36d90*/  IMAD.X R25, R25, 0x1, R0.reuse, P4 ;  /* 0x0000000119197824 */ /* 0x100fe200020e0600 */
[-C--:B------:R-:W-:Y:S01]  /*36da0*/  IADD3 R26, P4, R26, R9.reuse, RZ ;  /* 0x000000091a1a7210 */ /* 0x080fe20007f9e0ff */
        /* <DEDUP_REMOVED lines=16> */
[----:B------:R-:W-:Y:S01]  /*36eb0*/  IMAD.X R29, R29, 0x1, R0, P3 ;  /* 0x000000011d1d7824 */ /* 0x000fe200018e0600 */
[----:B------:R-:W-:-:S02]  /*36ec0*/  IADD3 R28, P3, R28, R9, RZ ;  /* 0x000000091c1c7210 */ /* 0x000fc40007f7e0ff */
[----:B--2---:R-:W-:-:S05]  /*36ed0*/  IADD3 R7, P2, R7, R9, RZ ;  /* 0x0000000907077210 */ /* 0x004fca0007f5e0ff */
[----:B------:R-:W-:Y:S01]  /*36ee0*/  STL [R1+0xd8c], R7 ;  /* 0x000d8c0701007387 */ /* 0x000fe20000100800 */
[----:B------:R-:W-:Y:S02]  /*36ef0*/  STL [R1+0xdb0], R6 ;  /* 0x000db00601007387 */ /* 0x000fe40000100800 */
[----:B------:R-:W-:Y:S02]  /*36f00*/  STL [R1+0xd84], R24 ;  /* 0x000d841801007387 */ /* 0x000fe40000100800 */
[----:B------:R-:W-:Y:S01]  /*36f10*/  STL [R1+0xda8], R25 ;  /* 0x000da81901007387 */ /* 0x000fe20000100800 */
[----:B------:R-:W-:Y:S01]  /*36f20*/  STL [R1+0xd7c], R26 ;  /* 0x000d7c1a01007387 */ /* 0x000fe20000100800 */
[----:B------:R-:W-:Y:S02]  /*36f30*/  STL [R1+0xda0], R27 ;  /* 0x000da01b01007387 */ /* 0x000fe40000100800 */
[----:B------:R-:W-:Y:S02]  /*36f40*/  STL [R1+0xd74], R5 ;  /* 0x000d740501007387 */ /* 0x000fe40000100800 */
[--C-:B------:R-:W-:Y:S01]  /*36f50*/  IMAD.X R22, R22, 0x1, R0.reuse, P2 ;  /* 0x0000000116167824 */ /* 0x100fe200010e0600 */
[----:B------:R-:W-:Y:S01]  /*36f60*/  STL [R1+0xd98], R4 ;  /* 0x000d980401007387 */ /* 0x000fe20000100800 */
[----:B------:R-:W-:Y:S01]  /*36f70*/  IADD3 R21, P2, R21, R9, RZ ;  /* 0x0000000915157210 */ /* 0x000fe20007f5e0ff */
[----:B------:R-:W-:Y:S02]  /*36f80*/  STL [R1+0xd6c], R3 ;  /* 0x000d6c0301007387 */ /* 0x000fe40000100800 */
[----:B------:R-:W-:Y:S01]  /*36f90*/  STL [R1+0xd90], R2 ;  /* 0x000d900201007387 */ /* 0x000fe20000100800 */
[----:B------:R-:W-:Y:S01]  /*36fa0*/  STL [R1+0xd64], R23 ;  /* 0x000d641701007387 */ /* 0x000fe20000100800 */
[----:B------:R-:W-:Y:S02]  /*36fb0*/  STL [R1+0xd88], R22 ;  /* 0x000d881601007387 */ /* 0x000fe40000100800 */
[----:B------:R-:W-:Y:S02]  /*36fc0*/  STL [R1+0xd5c], R21 ;  /* 0x000d5c1501007387 */ /* 0x000fe40000100800 */
[----:B------:R-:W-:Y:S01]  /*36fd0*/  STL [R1+0xd80], R20 ;  /* 0x000d801401007387 */ /* 0x000fe20000100800 */
[----:B------:R-:W-:Y:S01]  /*36fe0*/  STL [R1+0xd54], R8 ;  /* 0x000d540801007387 */ /* 0x000fe20000100800 */
[----:B------:R-:W-:Y:S02]  /*36ff0*/  STL [R1+0xd78], R10 ;  /* 0x000d780a01007387 */ /* 0x000fe40000100800 */
[----:B------:R-:W-:Y:S02]  /*37000*/  STL [R1+0xd4c], R11 ;  /* 0x000d4c0b01007387 */ /* 0x000fe40000100800 */
[----:B------:R-:W-:Y:S01]  /*37010*/  STL [R1+0xd70], R19 ;  /* 0x000d701301007387 */ /* 0x000fe20000100800 */
[----:B------:R-:W-:Y:S01]  /*37020*/  STL [R1+0xd44], R15 ;  /* 0x000d440f01007387 */ /* 0x000fe20000100800 */
[----:B------:R-:W-:-:S02]  /*37030*/  IMAD.X R16, R16, 0x1, R0, P2 ;  /* 0x0000000110107824 */ /* 0x000fc400010e0600 */
[----:B------:R-:W-:Y:S02]  /*37040*/  STL [R1+0xd68], R18 ;  /* 0x000d681201007387 */ /* 0x000fe40000100800 */
[----:B------:R-:W-:Y:S01]  /*37050*/  STL [R1+0xd3c], R14 ;  /* 0x000d3c0e01007387 */ /* 0x000fe20000100800 */
[----:B------:R-:W-:Y:S01]  /*37060*/  IADD3 R12, P2, R12, R9, RZ ;  /* 0x000000090c0c7210 */ /* 0x000fe20007f5e0ff */
[----:B------:R-:W-:Y:S01]  /*37070*/  STL [R1+0xd60], R17 ;  /* 0x000d601101007387 */ /* 0x000fe20000100800 */
[----:B------:R-:W-:Y:S02]  /*37080*/  STL [R1+0xd34], R13 ;  /* 0x000d340d01007387 */ /* 0x000fe40000100800 */
[----:B------:R-:W-:Y:S02]  /*37090*/  STL [R1+0xd58], R16 ;  /* 0x000d581001007387 */ /* 0x000fe40000100800 */
[----:B------:R0:W-:Y:S01]  /*370a0*/  STL [R1+0x134c], R9 ;  /* 0x00134c0901007387 */ /* 0x0001e20000100800 */
[----:B------:R-:W-:Y:S04]  /*370b0*/  STL [R1+0xd2c], R12 ;  /* 0x000d2c0c01007387 */ /* 0x000fe80000100800 */
        /* <DEDUP_REMOVED lines=8> */
[----:B--2---:R-:W-:-:S03]  /*37140*/  IMAD.X R9, R9, 0x1, R0, P4 ;  /* 0x0000000109097824 */ /* 0x004fc600020e0600 */
        /* <DEDUP_REMOVED lines=30> */
[----:B--2---:R-:W-:-:S05]  /*37330*/  IADD3 R7, P4, R7, R9, RZ ;  /* 0x0000000907077210 */ /* 0x004fca0007f9e0ff */
[----:B------:R0:W-:Y:S04]  /*37340*/  STL [R1+0xd1c], R7 ;  /* 0x000d1c0701007387 */ /* 0x0001e80000100800 */
[----:B0-----:R-:W2:Y:S02]  /*37350*/  LDL.LU R7, [R1+0x1348] ;  /* 0x0013480001077983 */ /* 0x001ea40000300800 */
[----:B--2---:R-:W-:-:S05]  /*37360*/  IMAD.X R7, R7, 0x1, R0, P5 ;  /* 0x0000000107077824 */ /* 0x004fca00028e0600 */
[----:B------:R0:W-:Y:S04]  /*37370*/  STL [R1+0xd40], R7 ;  /* 0x000d400701007387 */ /* 0x0001e80000100800 */
[----:B0-----:R-:W2:Y:S02]  /*37380*/  LDL.LU R7, [R1+0x1344] ;  /* 0x0013440001077983 */ /* 0x001ea40000300800 */
[----:B--2---:R-:W-:-:S05]  /*37390*/  IADD3 R7, P5, R7, R9, RZ ;  /* 0x0000000907077210 */ /* 0x004fca0007fbe0ff */
[----:B------:R0:W-:Y:S04]  /*373a0*/  STL [R1+0xd14], R7 ;  /* 0x000d140701007387 */ /* 0x0001e80000100800 */
[----:B0-----:R-:W2:Y:S01]  /*373b0*/  LDL.LU R7, [R1+0x1340] ;  /* 0x0013400001077983 */ /* 0x001ea20000300800 */
[--C-:B----4-:R-:W-:Y:S01]  /*373c0*/  IMAD.X R24, R24, 0x1, R0.reuse, P1 ;  /* 0x0000000118187824 */ /* 0x110fe200008e0600 */
        /* <DEDUP_REMOVED lines=18> */
[----:B------:R-:W-:Y:S01]  /*374f0*/  IADD3 R16, P5, R16, R9, RZ ;  /* 0x0000000910107210 */ /* 0x000fe20007fbe0ff */
[----:B------:R-:W-:-:S02]  /*37500*/  IMAD.X R28, R28, 0x1, R0, P1 ;  /* 0x000000011c1c7824 */ /* 0x000fc400008e0600 */
[----:B--2---:R-:W-:Y:S01]  /*37510*/  IMAD.X R7, R7, 0x1, R0, P6 ;  /* 0x0000000107077824 */ /* 0x004fe200030e0600 */
[----:B---3--:R-:W-:-:S04]  /*37520*/  IADD3 R6, P6, R6, R9, RZ ;  /* 0x0000000906067210 */ /* 0x008fc80007fde0ff */
[----:B------:R-:W-:Y:S01]  /*37530*/  STL [R1+0xd38], R7 ;  /* 0x000d380701007387 */ /* 0x000fe20000100800 */
[----:B------:R-:W-:Y:S02]  /*37540*/  STL [R1+0xd0c], R6 ;  /* 0x000d0c0601007387 */ /* 0x000fe40000100800 */
[----:B------:R-:W-:Y:S02]  /*37550*/  STL [R1+0xd30], R24 ;  /* 0x000d301801007387 */ /* 0x000fe40000100800 */
[----:B------:R-:W-:Y:S01]  /*37560*/  STL [R1+0xd04], R25 ;  /* 0x000d041901007387 */ /* 0x000fe20000100800 */
[----:B------:R-:W-:Y:S01]  /*37570*/  STL [R1+0xd28], R26 ;  /* 0x000d281a01007387 */ /* 0x000fe20000100800 */
[----:B------:R-:W-:Y:S02]  /*37580*/  STL [R1+0xcfc], R27 ;  /* 0x000cfc1b01007387 */ /* 0x000fe40000100800 */
        /* <DEDUP_REMOVED lines=17> */
[----:B------:R-:W-:-:S02]  /*376a0*/  IMAD.X R12, R12, 0x1, R0, P6 ;  /* 0x000000010c0c7824 */ /* 0x000fc400030e0600 */
[----:B------:R-:W-:Y:S01]  /*376b0*/  STL [R1+0xcbc], R17 ;  /* 0x000cbc1101007387 */ /* 0x000fe20000100800 */
[-C--:B------:R-:W-:Y:S01]  /*376c0*/  IADD3 R29, P6, R29, R9.reuse, RZ ;  /* 0x000000091d1d7210 */ /* 0x080fe20007fde0ff */
[----:B------:R-:W-:Y:S01]  /*376d0*/  STL [R1+0xce0], R13 ;  /* 0x000ce00d01007387 */ /* 0x000fe20000100800 */
[----:B------:R-:W-:Y:S02]  /*376e0*/  STL [R1+0xcb4], R16 ;  /* 0x000cb41001007387 */ /* 0x000fe40000100800 */
        /* <DEDUP_REMOVED lines=10> */
[----:B--2---:R-:W-:-:S03]  /*37790*/  IADD3 R0, P1, R0, R9, RZ ;  /* 0x0000000900007210 */ /* 0x004fc60007f3e0ff */
        /* <DEDUP_REMOVED lines=1365> */
[----:B------:R-:W-:Y:S01]  /*3ccf0*/  IADD3 R19, P3, R19, UR8, RZ ;  /* 0x0000000813137c10 */ /* 0x000fe2000ff7e0ff */
[--C-:B------:R-:W-:Y:S01]  /*3cd00*/  IMAD.X R15, R15, 0x1, R0.reuse, P4 ;  /* 0x000000010f0f7824 */ /* 0x100fe200020e0600 */
[----:B------:R-:W-:Y:S01]  /*3cd10*/  IADD3 R18, P4, R18, UR8, RZ ;  /* 0x0000000812127c10 */ /* 0x000fe2000ff9e0ff */
[--C-:B------:R-:W-:Y:S01]  /*3cd20*/  IMAD.X R14, R14, 0x1, R0.reuse, P5 ;  /* 0x000000010e0e7824 */ /* 0x100fe200028e0600 */
[----:B------:R-:W-:Y:S01]  /*3cd30*/  IADD3 R17, P5, R17, UR8, RZ ;  /* 0x0000000811117c10 */ /* 0x000fe2000ffbe0ff */
[--C-:B------:R-:W-:Y:S01]  /*3cd40*/  IMAD.X R13, R13, 0x1, R0.reuse, P6 ;  /* 0x000000010d0d7824 */ /* 0x100fe200030e0600 */
[----:B------:R-:W-:Y:S01]  /*3cd50*/  IADD3 R16, P6, R16, UR8, RZ ;  /* 0x0000000810107c10 */ /* 0x000fe2000ffde0ff */
[----:B--2---:R-:W-:Y:S01]  /*3cd60*/  IMAD.X R7, R7, 0x1, R0, P1 ;  /* 0x0000000107077824 */ /* 0x004fe200008e0600 */
[----:B---3--:R-:W-:-:S04]  /*3cd70*/  IADD3 R6, P1, R6, R9, RZ ;  /* 0x0000000906067210 */ /* 0x008fc80007f3e0ff */
[----:B------:R0:W-:Y:S01]  /*3cd80*/  STL [R1+0xf5c], R7 ;  /* 0x000f5c0701007387 */ /* 0x0001e20000100800 */
        /* <DEDUP_REMOVED lines=25> */
[----:B0-----:R-:W2:Y:S02]  /*3cf20*/  LDL.LU R7, [R1+0x10bc] ;  /* 0x0010bc0001077983 */ /* 0x001ea40000300800 */
[----:B------:R-:W-:Y:S01]  /*3cf30*/  IMAD.X R12, R12, 0x1, R0, P1 ;  /* 0x000000010c0c7824 */ /* 0x000fe200008e0600 */
[----:B------:R-:W-:-:S04]  /*3cf40*/  IADD3 R29, P1, R29, UR8, RZ ;  /* 0x000000081d1d7c10 */ /* 0x000fc8000ff3e0ff */
[----:B------:R-:W-:Y:S01]  /*3cf50*/  STL [R1+0xfb0], R12 ;  /* 0x000fb00c01007387 */ /* 0x000fe20000100800 */
[----:B------:R-:W-:-:S03]  /*3cf60*/  IMAD.X R28, R28, 0x1, R0, P2 ;  /* 0x000000011c1c7824 */ /* 0x000fc600010e0600 */
[----:B--2---:R0:W-:Y:S01]  /*3cf70*/  STL [R1+0x125c], R7 ;  /* 0x00125c0701007387 */ /* 0x0041e20000100800 */
[----:B------:R1:W-:Y:S03]  /*3cf80*/  STL [R1+0x10c4], R29 ;  /* 0x0010c41d01007387 */ /* 0x0003e60000100800 */
[----:B0-----:R-:W2:Y:S01]  /*3cf90*/  LDL.LU R7, [R1+0x10c0] ;  /* 0x0010c00001077983 */ /* 0x001ea20000300800 */
[----:B------:R0:W-:Y:S02]  /*3cfa0*/  STL [R1+0x7d4], R28 ;  /* 0x0007d41c01007387 */ /* 0x0001e40000100800 */
[----:B------:R-:W3:Y:S02]  /*3cfb0*/  LDL.LU R6, [R1+0xfd4] ;  /* 0x000fd40001067983 */ /* 0x000ee40000300800 */
[----:B------:R-:W4:Y:S01]  /*3cfc0*/  LDL.LU R24, [R1+0x10b4] ;  /* 0x0010b40001187983 */ /* 0x000f220000300800 */
[----:B------:R-:W3:Y:S01]  /*3cfd0*/  LDL.LU R25, [R1+0xfd0] ;  /* 0x000fd00001197983 */ /* 0x000ee20000300800 */
        /* <DEDUP_REMOVED lines=22> */
[----:B-1----:R-:W4:Y:S01]  /*3d140*/  LDL.LU R29, [R1+0x1054] ;  /* 0x00105400011d7983 */ /* 0x002f220000300800 */
[----:B0-----:R-:W4:Y:S01]  /*3d150*/  LDL.LU R28, [R1+0x1078] ;  /* 0x00107800011c7983 */ /* 0x001f220000300800 */
[----:B------:R0:W-:Y:S03]  /*3d160*/  STL [R1+0x1240], R0 ;  /* 0x0012400001007387 */ /* 0x0001e60000100800 */
[----:B0-----:R-:W4:Y:S01]  /*3d170*/  LDL.LU R0, [R1+0x7d0] ;  /* 0x0007d00001007983 */ /* 0x001f220000300800 */
[----:B--2---:R-:W-:-:S05]  /*3d180*/  IADD3 R7, P2, R7, UR8, RZ ;  /* 0x0000000807077c10 */ /* 0x004fca000ff5e0ff */
[----:B------:R0:W-:Y:S04]  /*3d190*/  STL [R1+0x10c0], R7 ;  /* 0x0010c00701007387 */ /* 0x0001e80000100800 */
[----:B0-----:R-:W2:Y:S01]  /*3d1a0*/  LDL.LU R7, [R1+0x125c] ;  /* 0x00125c0001077983 */ /* 0x001ea20000300800 */
[----:B---3--:R-:W-:Y:S01]  /*3d1b0*/  IADD3.X R6, R6, UR5, RZ, P4, !PT ;  /* 0x0000000506067c10 */ /* 0x008fe2000a7fe4ff */
[----:B----4-:R-:W-:Y:S01]  /*3d1c0*/  IADD3 R24, P4, R24, UR8, RZ ;  /* 0x0000000818187c10 */ /* 0x010fe2000ff9e0ff */
[----:B------:R-:W-:Y:S01]  /*3d1d0*/  IADD3.X R25, R25, UR5, RZ, P5, !PT ;  /* 0x0000000519197c10 */ /* 0x000fe2000affe4ff */
[----:B------:R-:W-:Y:S01]  /*3d1e0*/  IADD3 R26, P5, R26, UR8, RZ ;  /* 0x000000081a1a7c10 */ /* 0x000fe2000ffbe0ff */
[----:B------:R-:W-:Y:S01]  /*3d1f0*/  IADD3.X R27, R27, UR5, RZ, P6, !PT ;  /* 0x000000051b1b7c10 */ /* 0x000fe2000b7fe4ff */
[----:B------:R-:W-:Y:S01]  /*3d200*/  IADD3 R5, P6, R5, UR8, RZ ;  /* 0x0000000805057c10 */ /* 0x000fe2000ffde0ff */
[----:B------:R-:W-:Y:S01]  /*3d210*/  IADD3.X R4, R4, UR5, RZ, P1, !PT ;  /* 0x0000000504047c10 */ /* 0x000fe20008ffe4ff */
[----:B------:R-:W-:Y:S01]  /*3d220*/  IADD3 R3, P1, R3, UR8, RZ ;  /* 0x0000000803037c10 */ /* 0x000fe2000ff3e0ff */
[----:B------:R-:W-:Y:S01]  /*3d230*/  IADD3.X R2, R2, UR5, RZ, P2, !PT ;  /* 0x0000000502027c10 */ /* 0x000fe200097fe4ff */
[----:B------:R-:W-:Y:S01]  /*3d240*/  IADD3 R23, P2, R23, UR8, RZ ;  /* 0x0000000817177c10 */ /* 0x000fe2000ff5e0ff */
[----:B------:R-:W-:-:S05]  /*3d250*/  IADD3.X R0, R0, UR5, RZ, P3, !PT ;  /* 0x0000000500007c10 */ /* 0x000fca0009ffe4ff */
[----:B------:R0:W-:Y:S01]  /*3d260*/  STL [R1+0x7d0], R0 ;  /* 0x0007d00001007387 */ /* 0x0001e20000100800 */
        /* <DEDUP_REMOVED lines=10> */
[----:B--2---:R-:W-:-:S05]  /*3d310*/  IADD3 R7, P3, R7, UR8, RZ ;  /* 0x0000000807077c10 */ /* 0x004fca000ff7e0ff */
[----:B------:R-:W-:Y:S01]  /*3d320*/  STL [R1+0x10bc], R7 ;  /* 0x0010bc0701007387 */ /* 0x000fe20000100800 */
[----:B------:R-:W-:Y:S02]  /*3d330*/  STL [R1+0xfd4], R6 ;  /* 0x000fd40601007387 */ /* 0x000fe40000100800 */
[----:B------:R-:W-:Y:S02]  /*3d340*/  STL [R1+0x10b4], R24 ;  /* 0x0010b41801007387 */ /* 0x000fe40000100800 */
[----:B------:R-:W-:Y:S01]  /*3d350*/  STL [R1+0xfd0], R25 ;  /* 0x000fd01901007387 */ /* 0x000fe20000100800 */
[----:B------:R-:W-:Y:S01]  /*3d360*/  STL [R1+0x10ac], R26 ;  /* 0x0010ac1a01007387 */ /* 0x000fe20000100800 */
[----:B------:R-:W-:Y:S02]  /*3d370*/  STL [R1+0xfcc], R27 ;  /* 0x000fcc1b01007387 */ /* 0x000fe40000100800 */
[----:B------:R-:W-:Y:S01]  /*3d380*/  STL [R1+0x10a4], R5 ;  /* 0x0010a40501007387 */ /* 0x000fe20000100800 */
[----:B------:R-:W-:Y:S01]  /*3d390*/  IADD3.X R22, R22, UR5, RZ, P3, !PT ;  /* 0x0000000516167c10 */ /* 0x000fe20009ffe4ff */
[----:B------:R-:W-:Y:S01]  /*3d3a0*/  STL [R1+0xfc8], R4 ;  /* 0x000fc80401007387 */ /* 0x000fe20000100800 */
[----:B------:R-:W-:Y:S01]  /*3d3b0*/  IADD3 R21, P3, R21, UR8, RZ ;  /* 0x0000000815157c10 */ /* 0x000fe2000ff7e0ff */
        /* <DEDUP_REMOVED lines=11> */
[----:B------:R-:W-:Y:S01]  /*3d470*/  IADD3.X R13, R13, UR5, RZ, P3, !PT ;  /* 0x000000050d0d7c10 */ /* 0x000fe20009ffe4ff */
[----:B------:R-:W-:Y:S01]  /*3d480*/  STL [R1+0x1098], R15 ;  /* 0x0010980f01007387 */ /* 0x000fe20000100800 */
[----:B------:R-:W-:Y:S01]  /*3d490*/  IADD3 R16, P3, R16, UR8, RZ ;  /* 0x0000000810107c10 */ /* 0x000fe2000ff7e0ff */
[----:B------:R-:W-:Y:S01]  /*3d4a0*/  STL [R1+0x106c], R18 ;  /* 0x00106c1201007387 */ /* 0x000fe20000100800 */
[----:B------:R-:W-:Y:S02]  /*3d4b0*/  STL [R1+0x1090], R14 ;  /* 0x0010900e01007387 */ /* 0x000fe40000100800 */
[----:B------:R-:W-:Y:S02]  /*3d4c0*/  STL [R1+0x1064], R17 ;  /* 0x0010641101007387 */ /* 0x000fe40000100800 */
[----:B------:R-:W-:Y:S01]  /*3d4d0*/  STL [R1+0x1088], R13 ;  /* 0x0010880d01007387 */ /* 0x000fe20000100800 */
[----:B------:R-:W-:Y:S01]  /*3d4e0*/  STL [R1+0x105c], R16 ;  /* 0x00105c1001007387 */ /* 0x000fe20000100800 */
[----:B0-----:R-:W2:Y:S01]  /*3d4f0*/  LDL.LU R0, [R1+0x1044] ;  /* 0x0010440001007983 */ /* 0x001ea20000300800 */
[----:B------:R-:W-:Y:S01]  /*3d500*/  IADD3.X R12, R12, UR5, RZ, P4, !PT ;  /* 0x000000050c0c7c10 */ /* 0x000fe2000a7fe4ff */
[----:B------:R-:W-:-:S04]  /*3d510*/  IADD3 R29, P4, R29, UR8, RZ ;  /* 0x000000081d1d7c10 */ /* 0x000fc8000ff9e0ff */
[----:B------:R-:W-:Y:S04]  /*3d520*/  STL [R1+0x1080], R12 ;  /* 0x0010800c01007387 */ /* 0x000fe80000100800 */
[----:B--2---:R0:W-:Y:S01]  /*3d530*/  STL [R1+0x1254], R0 ;  /* 0x0012540001007387 */ /* 0x0041e20000100800 */
[----:B------:R-:W-:Y:S03]  /*3d540*/  STL [R1+0x1054], R29 ;  /* 0x0010541d01007387 */ /* 0x000fe60000100800 */
[----:B0-----:R-:W2:Y:S01]  /*3d550*/  LDL.LU R0, [R1+0x1070] ;  /* 0x0010700001007983 */ /* 0x001ea20000300800 */
[----:B------:R-:W-:-:S05]  /*3d560*/  IADD3.X R28, R28, UR5, RZ, P5, !PT ;  /* 0x000000051c1c7c10 */ /* 0x000fca000affe4ff */
[----:B------:R-:W-:Y:S04]  /*3d570*/  STL [R1+0x1078], R28 ;  /* 0x0010781c01007387 */ /* 0x000fe80000100800 */
[----:B--2---:R0:W-:Y:S04]  /*3d580*/  STL [R1+0x1258], R0 ;  /* 0x0012580001007387 */ /* 0x0041e80000100800 */
[----:B0-----:R-:W2:Y:S01]  /*3d590*/  LDL.LU R0, [R1+0x104c] ;  /* 0x00104c0001007983 */ /* 0x001ea20000300800 */
[----:B------:R-:W3:Y:S02]  /*3d5a0*/  LDL.LU R7, [R1+0x1068] ;  /* 0x0010680001077983 */ /* 0x000ee40000300800 */
[----:B------:R-:W4:Y:S02]  /*3d5b0*/  LDL.LU R6, [R1+0x103c] ;  /* 0x00103c0001067983 */ /* 0x000f240000300800 */
        /* <DEDUP_REMOVED lines=26> */
[----:B--2---:R-:W-:-:S05]  /*3d760*/  IADD3 R0, P5, R0, UR8, RZ ;  /* 0x0000000800007c10 */ /* 0x004fca000ffbe0ff */
[----:B------:R0:W-:Y:S04]  /*3d770*/  STL [R1+0x104c], R0 ;  /* 0x00104c0001007387 */ /* 0x0001e80000100800 */
[----:B0-----:R-:W2:Y:S02]  /*3d780*/  LDL.LU R0, [R1+0x1258] ;  /* 0x0012580001007983 */ /* 0x001ea40000300800 */
[----:B--2---:R-:W-:-:S05]  /*3d790*/  IADD3.X R0, R0, UR5, RZ, P6, !PT ;  /* 0x0000000500007c10 */ /* 0x004fca000b7fe4ff */
        /* <DEDUP_REMOVED lines=22> */
[----:B------:R-:W-:-:S02]  /*3d900*/  IADD3.X R16, R16, UR5, RZ, P1, !PT ;  /* 0x0000000510107c10 */ /* 0x000fc40008ffe4ff */
[----:B--2---:R-:W-:-:S05]  /*3d910*/  IADD3 R0, P6, R0, UR8, RZ ;  /* 0x0000000800007c10 */ /* 0x004fca000ffde0ff */
[----:B------:R0:W-:Y:S01]  /*3d920*/  STL [R1+0x1044], R0 ;  /* 0x0010440001007387 */ /* 0x0001e20000100800 */
        /* <DEDUP_REMOVED lines=28> */
[----:B------:R-:W-:Y:S02]  /*3daf0*/  STL [R1+0x1008], R16 ;  /* 0x0010081001007387 */ /* 0x000fe40000100800 */
[----:B0-----:R-:W2:Y:S01]  /*3db00*/  LDL.LU R0, [R1+0xff4] ;  /* 0x000ff40001007983 */ /* 0x001ea20000300800 */
[----:B------:R-:W-:-:S02]  /*3db10*/  IADD3 R12, P1, R12, UR8, RZ ;  /* 0x000000080c0c7c10 */ /* 0x000fc4000ff3e0ff */
[----:B------:R-:W-:-:S03]  /*3db20*/  IADD3.X R29, R29, UR5, RZ, P2, !PT ;  /* 0x000000051d1d7c10 */ /* 0x000fc600097fe4ff */
[----:B------:R-:W-:Y:S04]  /*3db30*/  STL [R1+0x10f0], R12 ;  /* 0x0010f00c01007387 */ /* 0x000fe80000100800 */
[----:B--2---:R0:W-:Y:S01]  /*3db40*/  STL [R1+0x124c], R0 ;  /* 0x00124c0001007387 */ /* 0x0041e20000100800 */
[----:B------:R-:W-:Y:S03]  /*3db50*/  STL [R1+0x1000], R29 ;  /* 0x0010001d01007387 */ /* 0x000fe60000100800 */
[----:B0-----:R-:W2:Y:S01]  /*3db60*/  LDL.LU R0, [R1+0x1100] ;  /* 0x0011000001007983 */ /* 0x001ea20000300800 */
[----:B------:R-:W-:-:S05]  /*3db70*/  IADD3 R28, P2, R28, UR8, RZ ;  /* 0x000000081c1c7c10 */ /* 0x000fca000ff5e0ff */
        /* <DEDUP_REMOVED lines=31> */
[----:B--2---:R-:W-:-:S05]  /*3dd70*/  IADD3.X R0, R0, UR5, RZ, P3, !PT ;  /* 0x0000000500007c10 */ /* 0x004fca0009ffe4ff */
[----:B------:R0:W-:Y:S04]  /*3dd80*/  STL [R1+0xff8], R0 ;  /* 0x000ff80001007387 */ /* 0x0001e80000100800 */
[----:B0-----:R-:W2:Y:S02]  /*3dd90*/  LDL.LU R0, [R1+0x1250] ;  /* 0x0012500001007983 */ /* 0x001ea40000300800 */
[----:B--2---:R-:W-:-:S05]  /*3dda0*/  IADD3 R0, P3, R0, UR8, RZ ;  /* 0x0000000800007c10 */ /* 0x004fca000ff7e0ff */
[----:B------:R0:W-:Y:S04]  /*3ddb0*/  STL [R1+0x1100], R0 ;  /* 0x0011000001007387 */ /* 0x0001e80000100800 */
[----:B0-----:R-:W2:Y:S01]  /*3ddc0*/  LDL.LU R0, [R1+0x124c] ;  /* 0x00124c0001007983 */ /* 0x001ea20000300800 */
[----:B----4-:R-:W-:Y:S01]  /*3ddd0*/  IADD3.X R6, R6, UR5, RZ, P5, !PT ;  /* 0x0000000506067c10 */ /* 0x010fe2000affe4ff */
[----:B---3--:R-:W-:Y:S01]  /*3dde0*/  IADD3 R24, P5, R24, UR8, RZ ;  /* 0x0000000818187c10 */ /* 0x008fe2000ffbe0ff */
        /* <DEDUP_REMOVED lines=18> */
[----:B--2---:R-:W-:Y:S01]  /*3df10*/  IADD3.X R0, R0, UR5, RZ, P4, !PT ;  /* 0x0000000500007c10 */ /* 0x004fe2000a7fe4ff */
[----:B------:R-:W-:-:S04]  /*3df20*/  IADD3 R7, P4, R7, UR8, RZ ;  /* 0x0000000807077c10 */ /* 0x000fc8000ff9e0ff */
[----:B------:R0:W-:Y:S01]  /*3df30*/  STL [R1+0xff4], R0 ;  /* 0x000ff40001007387 */ /* 0x0001e20000100800 */
[----:B------:R-:W-:Y:S02]  /*3df40*/  STL [R1+0x1108], R7 ;  /* 0x0011080701007387 */ /* 0x000fe40000100800 */
[----:B------:R-:W-:Y:S02]  /*3df50*/  STL [R1+0xff0], R6 ;  /* 0x000ff00601007387 */ /* 0x000fe40000100800 */
[----:B------:R-:W-:Y:S01]  /*3df60*/  STL [R1+0x1110], R24 ;  /* 0x0011101801007387 */ /* 0x000fe20000100800 */
[----:B------:R-:W-:Y:S01]  /*3df70*/  STL [R1+0xfec], R25 ;  /* 0x000fec1901007387 */ /* 0x000fe20000100800 */
[----:B------:R-:W-:Y:S02]  /*3df80*/  STL [R1+0x1118], R26 ;  /* 0x0011181a01007387 */ /* 0x000fe40000100800 */
        /* <DEDUP_REMOVED lines=80> */
[----:B------:R0:W-:Y:S04]  /*3e490*/  STL [R1+0x1180], R0 ;  /* 0x0011800001007387 */ /* 0x0001e80000100800 */
[----:B0-----:R0:W5:Y:S01]  /*3e4a0*/  LDL.LU R0, [R1+0x1240] ;  /* 0x0012400001007983 */ /* 0x0011620000300800 */
[----:B------:R1:W-:Y:S03]  /*3e4b0*/  STL [R1+0x111c], R6 ;  /* 0x00111c0601007387 */ /* 0x0003e60000100800 */
[----:B-1----:R0:W5:Y:S01]  /*3e4c0*/  LDL.LU R6, [R1+0x123c] ;  /* 0x00123c0001067983 */ /* 0x0021620000300800 */
[----:B------:R1:W-:Y:S03]  /*3e4d0*/  STL [R1+0x1188], R7 ;  /* 0x0011880701007387 */ /* 0x0003e60000100800 */
[----:B-1----:R0:W5:Y:S01]  /*3e4e0*/  LDL.LU R7, [R1+0x1238] ;  /* 0x0012380001077983 */ /* 0x0021620000300800 */
[----:B------:R1:W-:Y:S03]  /*3e4f0*/  STL [R1+0x1124], R5 ;  /* 0x0011240501007387 */ /* 0x0003e60000100800 */
[----:B-1----:R-:W2:Y:S01]  /*3e500*/  LDL.LU R5, [R1+0x1234] ;  /* 0x0012340001057983 */ /* 0x002ea20000300800 */
[----:B------:R1:W-:Y:S03]  /*3e510*/  STL [R1+0x1190], R4 ;  /* 0x0011900401007387 */ /* 0x0003e60000100800 */
[----:B-1----:R-:W3:Y:S01]  /*3e520*/  LDL.LU R4, [R1+0x1230] ;  /* 0x0012300001047983 */ /* 0x002ee20000300800 */
[----:B------:R1:W-:Y:S03]  /*3e530*/  STL [R1+0x112c], R3 ;  /* 0x00112c0301007387 */ /* 0x0003e60000100800 */
[----:B-1----:R-:W4:Y:S01]  /*3e540*/  LDL.LU R3, [R1+0x122c] ;  /* 0x00122c0001037983 */ /* 0x002f220000300800 */
[----:B------:R1:W-:Y:S03]  /*3e550*/  STL [R1+0x1198], R2 ;  /* 0x0011980201007387 */ /* 0x0003e60000100800 */
[----:B-1----:R-:W2:Y:S01]  /*3e560*/  LDL.LU R2, [R1+0x1228] ;  /* 0x0012280001027983 */ /* 0x002ea20000300800 */
[----:B------:R1:W-:Y:S01]  /*3e570*/  STL [R1+0x1134], R23 ;  /* 0x0011341701007387 */ /* 0x0003e20000100800 */
[----:B------:R-:W-:Y:S01]  /*3e580*/  IADD3.X R15, R15, UR5, RZ, P1, !PT ;  /* 0x000000050f0f7c10 */ /* 0x000fe20008ffe4ff */
[----:B------:R-:W-:Y:S01]  /*3e590*/  IADD3 R19, P1, R19, UR8, RZ ;  /* 0x0000000813137c10 */ /* 0x000fe2000ff3e0ff */
[----:B------:R-:W-:Y:S01]  /*3e5a0*/  IADD3.X R14, R14, UR5, RZ, P2, !PT ;  /* 0x000000050e0e7c10 */ /* 0x000fe200097fe4ff */
[----:B-1----:R0:W5:Y:S01]  /*3e5b0*/  LDL.LU R23, [R1+0x1224] ;  /* 0x0012240001177983 */ /* 0x0021620000300800 */
[----:B------:R1:W-:Y:S01]  /*3e5c0*/  STL [R1+0x11a0], R22 ;  /* 0x0011a01601007387 */ /* 0x0003e20000100800 */
[----:B------:R-:W-:-:S02]  /*3e5d0*/  IADD3 R18, P2, R18, UR8, RZ ;  /* 0x0000000812127c10 */ /* 0x000fc4000ff5e0ff */
[----:B------:R-:W-:Y:S01]  /*3e5e0*/  IADD3.X R13, R13, UR5, RZ, P3, !PT ;  /* 0x000000050d0d7c10 */ /* 0x000fe20009ffe4ff */
[----:B-1----:R0:W5:Y:S01]  /*3e5f0*/  LDL.LU R22, [R1+0x1220] ;  /* 0x0012200001167983 */ /* 0x0021620000300800 */
[----:B------:R1:W-:Y:S01]  /*3e600*/  STL [R1+0x113c], R21 ;  /* 0x00113c1501007387 */ /* 0x0003e20000100800 */
[----:B------:R-:W-:Y:S02]  /*3e610*/  IADD3 R17, P3, R17, UR8, RZ ;  /* 0x0000000811117c10 */ /* 0x000fe4000ff7e0ff */
[----:B-1----:R0:W5:Y:S01]  /*3e620*/  LDL.LU R21, [R1+0x121c] ;  /* 0x00121c0001157983 */ /* 0x0021620000300800 */
[----:B------:R1:W-:Y:S01]  /*3e630*/  STL [R1+0x11bc], R20 ;  /* 0x0011bc1401007387 */ /* 0x0003e20000100800 */
[----:B------:R-:W-:Y:S02]  /*3e640*/  IADD3.X R12, R12, UR5, RZ, P4, !PT ;  /* 0x000000050c0c7c10 */ /* 0x000fe4000a7fe4ff */
[----:B-1----:R0:W5:Y:S01]  /*3e650*/  LDL.LU R20, [R1+0x1218] ;  /* 0x0012180001147983 */ /* 0x0021620000300800 */
[----:B------:R1:W-:Y:S01]  /*3e660*/  STL [R1+0x1144], R15 ;  /* 0x0011440f01007387 */ /* 0x0003e20000100800 */
[----:B------:R-:W-:-:S02]  /*3e670*/  IADD3 R16, P4, R16, UR8, RZ ;  /* 0x0000000810107c10 */ /* 0x000fc4000ff9e0ff */
[----:B-1----:R0:W5:Y:S01]  /*3e680*/  LDL.LU R15, [R1+0x1214] ;  /* 0x00121400010f7983 */ /* 0x0021620000300800 */
[----:B------:R1:W-:Y:S01]  /*3e690*/  STL [R1+0x11b8], R19 ;  /* 0x0011b81301007387 */ /* 0x0003e20000100800 */
[----:B------:R-:W-:Y:S02]  /*3e6a0*/  IADD3.X R28, R28, UR5, RZ, P5, !PT ;  /* 0x000000051c1c7c10 */ /* 0x000fe4000affe4ff */
[----:B-1----:R0:W5:Y:S01]  /*3e6b0*/  LDL.LU R19, [R1+0x1210] ;  /* 0x0012100001137983 */ /* 0x0021620000300800 */
[----:B------:R1:W-:Y:S01]  /*3e6c0*/  STL [R1+0x114c], R14 ;  /* 0x00114c0e01007387 */ /* 0x0003e20000100800 */
[----:B------:R-:W-:Y:S02]  /*3e6d0*/  IADD3 R29, P5, R29, UR8, RZ ;  /* 0x000000081d1d7c10 */ /* 0x000fe4000ffbe0ff */
[----:B-1----:R0:W5:Y:S01]  /*3e6e0*/  LDL.LU R14, [R1+0x120c] ;  /* 0x00120c00010e7983 */ /* 0x0021620000300800 */
[----:B------:R1:W-:Y:S01]  /*3e6f0*/  STL [R1+0x11b4], R18 ;  /* 0x0011b41201007387 */ /* 0x0003e20000100800 */
[----:B------:R-:W-:-:S02]  /*3e700*/  IADD3.X R24, R24, UR5, RZ, P6, !PT ;  /* 0x0000000518187c10 */ /* 0x000fc4000b7fe4ff */
[----:B-1----:R0:W5:Y:S01]  /*3e710*/  LDL.LU R18, [R1+0x1208] ;  /* 0x0012080001127983 */ /* 0x0021620000300800 */
[----:B------:R1:W-:Y:S01]  /*3e720*/  STL [R1+0x1154], R13 ;  /* 0x0011540d01007387 */ /* 0x0003e20000100800 */
[----:B------:R-:W-:Y:S02]  /*3e730*/  IADD3 R25, P6, R25, UR8, RZ ;  /* 0x0000000819197c10 */ /* 0x000fe4000ffde0ff */
[----:B------:R-:W-:Y:S01]  /*3e740*/  IADD3.X R26, R26, UR5, RZ, P1, !PT ;  /* 0x000000051a1a7c10 */ /* 0x000fe20008ffe4ff */
[----:B-1----:R0:W5:Y:S01]  /*3e750*/  LDL.LU R13, [R1+0x1204] ;  /* 0x00120400010d7983 */ /* 0x0021620000300800 */
[----:B------:R1:W-:Y:S01]  /*3e760*/  STL [R1+0x11b0], R17 ;  /* 0x0011b01101007387 */ /* 0x0003e20000100800 */
[----:B------:R-:W-:Y:S02]  /*3e770*/  IADD3.X R27, R27, UR5, RZ, P2, !PT ;  /* 0x000000051b1b7c10 */ /* 0x000fe400097fe4ff */
[----:B------:R-:W-:Y:S01]  /*3e780*/  IADD3.X R8, R8, UR5, RZ, P3, !PT ;  /* 0x0000000508087c10 */ /* 0x000fe20009ffe4ff */
[----:B-1----:R0:W5:Y:S01]  /*3e790*/  LDL.LU R17, [R1+0x1200] ;  /* 0x0012000001117983 */ /* 0x0021620000300800 */
[----:B------:R1:W-:Y:S03]  /*3e7a0*/  STL [R1+0x115c], R12 ;  /* 0x00115c0c01007387 */ /* 0x0003e60000100800 */
[----:B-1----:R0:W5:Y:S01]  /*3e7b0*/  LDL.LU R12, [R1+0x11fc] ;  /* 0x0011fc00010c7983 */ /* 0x0021620000300800 */
[----:B------:R1:W-:Y:S01]  /*3e7c0*/  STL [R1+0x11ac], R16 ;  /* 0x0011ac1001007387 */ /* 0x0003e20000100800 */
[----:B------:R-:W-:-:S02]  /*3e7d0*/  IADD3.X R9, R9, UR5, RZ, P4, !PT ;  /* 0x0000000509097c10 */ /* 0x000fc4000a7fe4ff */
[----:B-1----:R0:W5:Y:S01]  /*3e7e0*/  LDL.LU R16, [R1+0x11f8] ;  /* 0x0011f80001107983 */ /* 0x0021620000300800 */
[----:B------:R1:W-:Y:S01]  /*3e7f0*/  STL [R1+0x1164], R28 ;  /* 0x0011641c01007387 */ /* 0x0003e20000100800 */
[----:B------:R-:W-:Y:S02]  /*3e800*/  IADD3.X R10, R10, UR5, RZ, P5, !PT ;  /* 0x000000050a0a7c10 */ /* 0x000fe4000affe4ff */
[----:B-1----:R0:W5:Y:S01]  /*3e810*/  LDL.LU R28, [R1+0x11f4] ;  /* 0x0011f400011c7983 */ /* 0x0021620000300800 */
[----:B------:R1:W-:Y:S01]  /*3e820*/  STL [R1+0x11a8], R29 ;  /* 0x0011a81d01007387 */ /* 0x0003e20000100800 */
[----:B------:R-:W-:Y:S02]  /*3e830*/  IADD3.X R11, R11, UR5, RZ, P6, !PT ;  /* 0x000000050b0b7c10 */ /* 0x000fe4000b7fe4ff */
[----:B-1----:R0:W5:Y:S01]  /*3e840*/  LDL.LU R29, [R1+0x11f0] ;  /* 0x0011f000011d7983 */ /* 0x0021620000300800 */
[----:B------:R-:W-:Y:S02]  /*3e850*/  STL [R1+0x116c], R24 ;  /* 0x00116c1801007387 */ /* 0x000fe40000100800 */
[----:B------:R-:W-:Y:S02]  /*3e860*/  STL [R1+0x11a4], R25 ;  /* 0x0011a41901007387 */ /* 0x000fe40000100800 */
[----:B------:R-:W-:Y:S01]  /*3e870*/  STL [R1+0x1174], R26 ;  /* 0x0011741a01007387 */ /* 0x000fe20000100800 */
[----:B------:R-:W-:Y:S01]  /*3e880*/  STL [R1+0x117c], R27 ;  /* 0x00117c1b01007387 */ /* 0x000fe20000100800 */
[----:B------:R-:W-:Y:S02]  /*3e890*/  STL [R1+0x1184], R8 ;  /* 0x0011840801007387 */ /* 0x000fe40000100800 */
[----:B------:R3:W-:Y:S02]  /*3e8a0*/  STL [R1+0x118c], R9 ;  /* 0x00118c0901007387 */ /* 0x0007e40000100800 */
[----:B------:R0:W-:Y:S02]  /*3e8b0*/  STL [R1+0x1194], R10 ;  /* 0x0011940a01007387 */ /* 0x0001e40000100800 */
[----:B---3--:R-:W-:-:S02]  /*3e8c0*/  IMAD.MOV.U32 R9, RZ, RZ, R4 ;  /* 0x000000ffff097224 */ /* 0x008fc400078e0004 */
[----:B--2---:R-:W-:Y:S02]  /*3e8d0*/  IMAD.MOV.U32 R8, RZ, RZ, R2 ;  /* 0x000000ffff087224 */ /* 0x004fe400078e0002 */
[----:B----4-:R-:W-:Y:S02]  /*3e8e0*/  IMAD.MOV.U32 R2, RZ, RZ, R3 ;  /* 0x000000ffff027224 */ /* 0x010fe400078e0003 */
[----:B------:R-:W-:-:S05]  /*3e8f0*/  IMAD.MOV.U32 R3, RZ, RZ, R5 ;  /* 0x000000ffff037224 */ /* 0x000fca00078e0005 */
[----:B------:R0:W-:Y:S01]  /*3e900*/  STL.64 [R1+0x5d0], R2 ;  /* 0x0005d00201007387 */ /* 0x0001e20000100a00 */
[----:B------:R0:W-:Y:S02]  /*3e910*/  STL [R1+0x119c], R11 ;  /* 0x00119c0b01007387 */ /* 0x0001e40000100800 */
[----:B------:R0:W-:Y:S01]  /*3e920*/  STL.64 [R1+0x5d8], R8 ;  /* 0x0005d80801007387 */ /* 0x0001e20000100a00 */
[----:B------:R-:W-:Y:S01]  /*3e930*/  @!P0 CALL.REL.NOINC `(.L_x_1) ;  /* 0x0000001000008944 */ /* 0x000fe20003c00000 */
[----:B------:R-:W-:Y:S05]  /*3e940*/  BRA `(.L_x_2) ;  /* 0xfffcd1f000007947 */ /* 0x000fea000383ffff */
.L_x_1:
[----:B-----5:R-:W2:Y:S04]  /*3e950*/  LDL.LU R0, [R1+0x488] ;  /* 0x0004880001007983 */ /* 0x020ea80000300800 */
[----:B--2---:R1:W-:Y:S04]  /*3e960*/  STL [R1+0x13d8], R0 ;  /* 0x0013d80001007387 */ /* 0x0043e80000100800 */
[----:B-1----:R-:W2:Y:S04]  /*3e970*/  LDL.LU R0, [R1+0x45c] ;  /* 0x00045c0001007983 */ /* 0x002ea80000300800 */
[----:B--2---:R1:W-:Y:S04]  /*3e980*/  STL [R1+0x13dc], R0 ;  /* 0x0013dc0001007387 */ /* 0x0043e80000100800 */
[----:B0-----:R-:W2:Y:S01]  /*3e990*/  LDL.LU R3, [R1+0x4cc] ;  /* 0x0004cc0001037983 */ /* 0x001ea20000300800 */
[----:B-1----:R-:W-:-:S03]  /*3e9a0*/  IMAD.MOV.U32 R0, RZ, RZ, R7 ;  /* 0x000000ffff007224 */ /* 0x002fc600078e0007 */
[----:B--2---:R0:W-:Y:S04]  /*3e9b0*/  STL [R1+0x13e0], R3 ;  /* 0x0013e00301007387 */ /* 0x0041e80000100800 */
[----:B------:R-:W2:Y:S04]  /*3e9c0*/  LDL.LU R5, [R1+0x4c8] ;  /* 0x0004c80001057983 */ /* 0x000ea80000300800 */
[----:B------:R-:W3:Y:S04]  /*3e9d0*/  LDL.LU R2, [R1+0x4dc] ;  /* 0x0004dc0001027983 */ /* 0x000ee80000300800 */
[----:B------:R-:W3:Y:S01]  /*3e9e0*/  LDL.LU R4, [R1+0x4d8] ;  /* 0x0004d80001047983 */ /* 0x000ee20000300800 */
[----:B0-----:R-:W-:-:S03]  /*3e9f0*/  IMAD.MOV.U32 R3, RZ, RZ, R6 ;  /* 0x000000ffff037224 */ /* 0x001fc600078e0006 */
[----:B------:R-:W4:Y:S04]  /*3ea00*/  LDL.LU R24, [R1+0x4ec] ;  /* 0x0004ec0001187983 */ /* 0x000f280000300800 */
[----:B------:R-:W4:Y:S04]  /*3ea10*/  LDL.LU R25, [R1+0x4e8] ;  /* 0x0004e80001197983 */ /* 0x000f280000300800 */
[----:B------:R-:W2:Y:S04]  /*3ea20*/  LDL.LU R26, [R1+0x484] ;  /* 0x00048400011a7983 */ /* 0x000ea80000300800 */
[----:B------:R-:W2:Y:S04]  /*3ea30*/  LDL.LU R27, [R1+0x480] ;  /* 0x00048000011b7983 */ /* 0x000ea80000300800 */
[----:B------:R-:W2:Y:S04]  /*3ea40*/  LDL.LU R6, [R1+0x4c4] ;  /* 0x0004c40001067983 */ /* 0x000ea80000300800 */
[----:B------:R-:W2:Y:S04]  /*3ea50*/  LDL.LU R7, [R1+0x4c0] ;  /* 0x0004c00001077983 */ /* 0x000ea80000300800 */
[----:B------:R-:W2:Y:S04]  /*3ea60*/  LDL.LU R8, [R1+0x4d4] ;  /* 0x0004d40001087983 */ /* 0x000ea80000300800 */
[----:B------:R-:W2:Y:S04]  /*3ea70*/  LDL.LU R9, [R1+0x4d0] ;  /* 0x0004d00001097983 */ /* 0x000ea80000300800 */
[----:B------:R-:W2:Y:S04]  /*3ea80*/  LDL.LU R10, [R1+0x4e4] ;  /* 0x0004e400010a7983 */ /* 0x000ea80000300800 */
[----:B------:R-:W2:Y:S04]  /*3ea90*/  LDL.LU R11, [R1+0x4e0] ;  /* 0x0004e000010b7983 */ /* 0x000ea80000300800 */
        /* <DEDUP_REMOVED lines=14> */
[----:B------:R0:W-:Y:S01]  /*3eb80*/  STL [R1+0x12f8], R16 ;  /* 0x0012f81001007387 */ /* 0x0001e20000100800 */
[----:B------:R-:W-:-:S03]  /*3eb90*/  F2FP.PACK_AB R0, R3, R0 ;  /* 0x000000000300723e */ /* 0x000fc600000000ff */
        /* <DEDUP_REMOVED lines=13> */
[----:B------:R-:W2:Y:S04]  /*3ec70*/  LDL.LU R3, [R1+0x13e0] ;  /* 0x0013e00001037983 */ /* 0x000ea80000300800 */
[----:B------:R0:W-:Y:S04]  /*3ec80*/  STL [R1+0x1bc], R0 ;  /* 0x0001bc0001007387 */ /* 0x0001e80000100800 */
[----:B0-----:R-:W2:Y:S02]  /*3ec90*/  LDL.LU R0, [R1+0x13dc] ;  /* 0x0013dc0001007983 */ /* 0x001ea40000300800 */
[----:B--2---:R-:W-:-:S02]  /*3eca0*/  F2FP.PACK_AB R29, R0, R29 ;  /* 0x0000001d001d723e */ /* 0x004fc400000000ff */
[----:B------:R-:W2:Y:S01]  /*3ecb0*/  LDL.LU R0, [R1+0x13d8] ;  /* 0x0013d80001007983 */ /* 0x000ea20000300800 */
[----:B------:R-:W-:Y:S02]  /*3ecc0*/  F2FP.PACK_AB R12, R28, R12 ;  /* 0x0000000c1c0c723e */ /* 0x000fe400000000ff */
[----:B------:R-:W-:Y:S01]  /*3ecd0*/  F2FP.PACK_AB R14, R13, R14 ;  /* 0x0000000e0d0e723e */ /* 0x000fe200000000ff */
[----:B------:R-:W-:Y:S01]  /*3ece0*/  STL [R1+0x1b8], R29 ;  /* 0x0001b81d01007387 */ /* 0x000fe20000100800 */
[----:B------:R-:W-:-:S03]  /*3ecf0*/  F2FP.PACK_AB R13, R15, R16 ;  /* 0x000000100f0d723e */ /* 0x000fc600000000ff */
[----:B------:R0:W-:Y:S04]  /*3ed00*/  STL [R1+0x1b4], R12 ;  /* 0x0001b40c01007387 */ /* 0x0001e80000100800 */
[----:B------:R1:W-:Y:S01]  /*3ed10*/  STL [R1+0x1b0], R14 ;  /* 0x0001b00e01007387 */ /* 0x0003e20000100800 */
[----:B0-----:R-:W-:-:S03]  /*3ed20*/  F2FP.PACK_AB R12, R17, R18 ;  /* 0x00000012110c723e */ /* 0x001fc600000000ff */
[----:B------:R0:W-:Y:S01]  /*3ed30*/  STL [R1+0x1ac], R13 ;  /* 0x0001ac0d01007387 */ /* 0x0001e20000100800 */
[----:B-1----:R-:W-:-:S03]  /*3ed40*/  F2FP.PACK_AB R14, R19, R20 ;  /* 0x00000014130e723e */ /* 0x002fc600000000ff */
[----:B------:R2:W-:Y:S01]  /*3ed50*/  STL [R1+0x1a8], R12 ;  /* 0x0001a80c01007387 */ /* 0x0005e20000100800 */
[----:B0-----:R-:W-:-:S03]  /*3ed60*/  F2FP.PACK_AB R13, R21, R22 ;  /* 0x00000016150d723e */ /* 0x001fc600000000ff */
[----:B------:R-:W-:Y:S04]  /*3ed70*/  STL [R1+0x1a4], R14 ;  /* 0x0001a40e01007387 */ /* 0x000fe80000100800 */
[----:B------:R-:W-:Y:S01]  /*3ed80*/  STL [R1+0x1a0], R13 ;  /* 0x0001a00d01007387 */ /* 0x000fe20000100800 */
[----:B--2---:R-:W-:Y:S02]  /*3ed90*/  F2FP.PACK_AB R12, R23, R0 ;  /* 0x00000000170c723e */ /* 0x004fe400000000ff */
[----:B------:R-:W-:Y:S02]  /*3eda0*/  F2FP.PACK_AB R0, R3, R5 ;  /* 0x000000050300723e */ /* 0x000fe400000000ff */
[----:B---3--:R-:W-:Y:S01]  /*3edb0*/  F2FP.PACK_AB R3, R2, R4 ;  /* 0x000000040203723e */ /* 0x008fe200000000ff */
[----:B------:R-:W-:Y:S01]  /*3edc0*/  STL [R1+0x19c], R12 ;  /* 0x00019c0c01007387 */ /* 0x000fe20000100800 */
[----:B----4-:R-:W-:-:S03]  /*3edd0*/  F2FP.PACK_AB R2, R24, R25 ;  /* 0x000000191802723e */ /* 0x010fc600000000ff */
[----:B------:R0:W-:Y:S04]  /*3ede0*/  STL [R1+0x198], R0 ;  /* 0x0001980001007387 */ /* 0x0001e80000100800 */
[----:B------:R1:W-:Y:S01]  /*3edf0*/  STL [R1+0x194], R3 ;  /* 0x0001940301007387 */ /* 0x0003e20000100800 */
[----:B0-----:R-:W-:-:S03]  /*3ee00*/  F2FP.PACK_AB R0, R26, R27 ;  /* 0x0000001b1a00723e */ /* 0x001fc600000000ff */
[----:B------:R0:W-:Y:S01]  /*3ee10*/  STL [R1+0x190], R2 ;  /* 0x0001900201007387 */ /* 0x0001e20000100800 */
[----:B-1----:R-:W-:-:S03]  /*3ee20*/  F2FP.PACK_AB R3, R6, R7 ;  /* 0x000000070603723e */ /* 0x002fc600000000ff */
[----:B------:R1:W-:Y:S04]  /*3ee30*/  STL [R1+0x18c], R0 ;  /* 0x00018c0001007387 */ /* 0x0003e80000100800 */
[----:B------:R-:W-:Y:S04]  /*3ee40*/  STL [R1+0x188], R3 ;  /* 0x0001880301007387 */ /* 0x000fe80000100800 */
[----:B------:R-:W2:Y:S01]  /*3ee50*/  LDL.LU R29, [R1+0x258] ;  /* 0x00025800011d7983 */ /* 0x000ea20000300800 */
[----:B0-----:R-:W-:Y:S02]  /*3ee60*/  F2FP.PACK_AB R2, R8, R9 ;  /* 0x000000090802723e */ /* 0x001fe400000000ff */
[----:B-1----:R-:W-:-:S03]  /*3ee70*/  F2FP.PACK_AB R0, R10, R11 ;  /* 0x0000000b0a00723e */ /* 0x002fc600000000ff */
[----:B------:R-:W-:Y:S04]  /*3ee80*/  STL [R1+0x184], R2 ;  /* 0x0001840201007387 */ /* 0x000fe80000100800 */
[----:B--2---:R0:W-:Y:S04]  /*3ee90*/  STL [R1+0x1350], R29 ;  /* 0x0013501d01007387 */ /* 0x0041e80000100800 */
[----:B------:R-:W-:Y:S04]  /*3eea0*/  STL [R1+0x180], R0 ;  /* 0x0001800001007387 */ /* 0x000fe80000100800 */
[----:B0-----:R-:W2:Y:S04]  /*3eeb0*/  LDL.LU R29, [R1+0x248] ;  /* 0x00024800011d7983 */ /* 0x001ea80000300800 */
[----:B--2---:R0:W-:Y:S04]  /*3eec0*/  STL [R1+0x1358], R29 ;  /* 0x0013581d01007387 */ /* 0x0041e80000100800 */
        /* <DEDUP_REMOVED lines=32> */
[----:B---3--:R0:W-:Y:S04]  /*3f0d0*/  STL [R1+0x134c], R28 ;  /* 0x00134c1c01007387 */ /* 0x0081e80000100800 */
[----:B0-----:R-:W3:Y:S04]  /*3f0e0*/  LDL.LU R28, [R1+0x25c] ;  /* 0x00025c00011c7983 */ /* 0x001ee80000300800 */
        /* <DEDUP_REMOVED lines=33> */
[----:B0-----:R-:W2:Y:S04]  /*3f300*/  LDL.LU R28, [R1+0x49c] ;  /* 0x00049c00011c7983 */ /* 0x001ea80000300800 */
[----:B------:R-:W3:Y:S04]  /*3f310*/  LDL.LU R12, [R1+0x348] ;  /* 0x00034800010c7983 */ /* 0x000ee80000300800 */
[----:B------:R-:W4:Y:S04]  /*3f320*/  LDL.LU R13, [R1+0x35c] ;  /* 0x00035c00010d7983 */ /* 0x000f280000300800 */
[----:B------:R-:W4:Y:S04]  /*3f330*/  LDL.LU R14, [R1+0x358] ;  /* 0x00035800010e7983 */ /* 0x000f280000300800 */
        /* <DEDUP_REMOVED lines=24> */
[----:B--2---:R-:W-:-:S03]  /*3f4c0*/  F2FP.PACK_AB R29, R28, R29 ;  /* 0x0000001d1c1d723e */ /* 0x004fc600000000ff */
[----:B------:R-:W2:Y:S04]  /*3f4d0*/  LDL.LU R28, [R1+0x13d4] ;  /* 0x0013d400011c7983 */ /* 0x000ea80000300800 */
[----:B------:R0:W-:Y:S04]  /*3f4e0*/  STL [R1+0x17c], R29 ;  /* 0x00017c1d01007387 */ /* 0x0001e80000100800 */
[----:B0-----:R-:W2:Y:S02]  /*3f4f0*/  LDL.LU R29, [R1+0x13d0] ;  /* 0x0013d000011d7983 */ /* 0x001ea40000300800 */
[----:B--2---:R-:W-:-:S02]  /*3f500*/  F2FP.PACK_AB R29, R28, R29 ;  /* 0x0000001d1c1d723e */ /* 0x004fc400000000ff */
        /* <DEDUP_REMOVED lines=64> */
[----:B------:R-:W2:Y:S01]  /*3f910*/  LDL.LU R28, [R1+0x134c] ;  /* 0x00134c00011c7983 */ /* 0x000ea20000300800 */
[----:B----4-:R-:W-:Y:S02]  /*3f920*/  F2FP.PACK_AB R14, R13, R14 ;  /* 0x0000000e0d0e723e */ /* 0x010fe400000000ff */
[----:B---3--:R-:W-:Y:S01]  /*3f930*/  F2FP.PACK_AB R13, R15, R16 ;  /* 0x000000100f0d723e */ /* 0x008fe200000000ff */
[----:B------:R-:W-:Y:S01]  /*3f940*/  STL [R1+0x118], R29 ;  /* 0x0001181d01007387 */ /* 0x000fe20000100800 */
[----:B--2---:R-:W-:-:S05]  /*3f950*/  F2FP.PACK_AB R12, R28, R12 ;  /* 0x0000000c1c0c723e */ /* 0x004fca00000000ff */
[----:B------:R0:W-:Y:S04]  /*3f960*/  STL [R1+0x114], R12 ;  /* 0x0001140c01007387 */ /* 0x0001e80000100800 */
[----:B------:R1:W-:Y:S01]  /*3f970*/  STL [R1+0x110], R14 ;  /* 0x0001100e01007387 */ /* 0x0003e20000100800 */
[----:B0-----:R-:W-:-:S03]  /*3f980*/  F2FP.PACK_AB R12, R17, R18 ;  /* 0x00000012110c723e */ /* 0x001fc600000000ff */
[----:B------:R0:W-:Y:S01]  /*3f990*/  STL [R1+0x10c], R13 ;  /* 0x00010c0d01007387 */ /* 0x0001e20000100800 */
[----:B-1----:R-:W-:-:S03]  /*3f9a0*/  F2FP.PACK_AB R14, R19, R20 ;  /* 0x00000014130e723e */ /* 0x002fc600000000ff */
[----:B------:R1:W-:Y:S01]  /*3f9b0*/  STL [R1+0x108], R12 ;  /* 0x0001080c01007387 */ /* 0x0003e20000100800 */
[----:B0-----:R-:W-:-:S03]  /*3f9c0*/  F2FP.PACK_AB R13, R21, R22 ;  /* 0x00000016150d723e */ /* 0x001fc600000000ff */
[----:B------:R-:W-:Y:S01]  /*3f9d0*/  STL [R1+0x104], R14 ;  /* 0x0001040e01007387 */ /* 0x000fe20000100800 */
[----:B-1----:R-:W-:Y:S02]  /*3f9e0*/  F2FP.PACK_AB R12, R23, R0 ;  /* 0x00000000170c723e */ /* 0x002fe400000000ff */
[----:B------:R-:W-:Y:S02]  /*3f9f0*/  F2FP.PACK_AB R0, R3, R5 ;  /* 0x000000050300723e */ /* 0x000fe400000000ff */
[----:B------:R-:W-:Y:S01]  /*3fa00*/  F2FP.PACK_AB R3, R2, R4 ;  /* 0x000000040203723e */ /* 0x000fe200000000ff */
[----:B------:R-:W-:Y:S01]  /*3fa10*/  STL [R1+0x100], R13 ;  /* 0x0001000d01007387 */ /* 0x000fe20000100800 */
[----:B------:R-:W-:-:S03]  /*3fa20*/  F2FP.PACK_AB R2, R24, R25 ;  /* 0x000000191802723e */ /* 0x000fc600000000ff */
[----:B------:R-:W-:Y:S04]  /*3fa30*/  STL [R1+0xfc], R12 ;  /* 0x0000fc0c01007387 */ /* 0x000fe80000100800 */
        /* <DEDUP_REMOVED lines=28> */
[----:B---3--:R0:W-:Y:S04]  /*3fc00*/  STL [R1+0x132c], R7 ;  /* 0x00132c0701007387 */ /* 0x0081e80000100800 */
[----:B0-----:R-:W3:Y:S04]  /*3fc10*/  LDL.LU R7, [R1+0x524] ;  /* 0x0005240001077983 */ /* 0x001ee80000300800 */
[----:B------:R-:W4:Y:S04]  /*3fc20*/  LDL.LU R8, [R1+0x554] ;  /* 0x0005540001087983 */ /* 0x000f280000300800 */
[----:B----4-:R0:W-:Y:S04]  /*3fc30*/  STL [R1+0x1328], R8 ;  /* 0x0013280801007387 */ /* 0x0101e80000100800 */
[----:B0-----:R-:W4:Y:S04]  /*3fc40*/  LDL.LU R8, [R1+0x544] ;  /* 0x0005440001087983 */ /* 0x001f280000300800 */
[----:B------:R-:W2:Y:S04]  /*3fc50*/  LDL.LU R9, [R1+0x550] ;  /* 0x0005500001097983 */ /* 0x000ea80000300800 */
[----:B------:R-:W2:Y:S04]  /*3fc60*/  LDL.LU R10, [R1+0x594] ;  /* 0x00059400010a7983 */ /* 0x000ea80000300800 */
[----:B------:R-:W2:Y:S04]  /*3fc70*/  LDL.LU R11, [R1+0x590] ;  /* 0x00059000010b7983 */ /* 0x000ea80000300800 */
[----:B------:R-:W2:Y:S04]  /*3fc80*/  LDL.LU R23, [R1+0x56c] ;  /* 0x00056c0001177983 */ /* 0x000ea80000300800 */
[----:B--2---:R0:W-:Y:S04]  /*3fc90*/  STL [R1+0x1318], R23 ;  /* 0x0013181701007387 */ /* 0x0041e80000100800 */
[----:B0-----:R-:W2:Y:S04]  /*3fca0*/  LDL.LU R23, [R1+0x5b8] ;  /* 0x0005b80001177983 */ /* 0x001ea80000300800 */
[----:B--2---:R0:W-:Y:S04]  /*3fcb0*/  STL [R1+0x1320], R23 ;  /* 0x0013201701007387 */ /* 0x0041e80000100800 */
[----:B0-----:R-:W2:Y:S04]  /*3fcc0*/  LDL.LU R23, [R1+0x5a8] ;  /* 0x0005a80001177983 */ /* 0x001ea80000300800 */
[----:B------:R-:W2:Y:S04]  /*3fcd0*/  LDL.LU R22, [R1+0x568] ;  /* 0x0005680001167983 */ /* 0x000ea80000300800 */
[----:B--2---:R0:W-:Y:S04]  /*3fce0*/  STL [R1+0x131c], R22 ;  /* 0x00131c1601007387 */ /* 0x0041e80000100800 */
[----:B0-----:R-:W2:Y:S01]  /*3fcf0*/  LDL.LU R22, [R1+0x5bc] ;  /* 0x0005bc0001167983 */ /* 0x001ea20000300800 */
[----:B------:R-:W-:-:S03]  /*3fd00*/  F2FP.PACK_AB R4, R6, R4 ;  /* 0x000000040604723e */ /* 0x000fc600000000ff */
[----:B--2---:R0:W-:Y:S04]  /*3fd10*/  STL [R1+0x1324], R22 ;  /* 0x0013241601007387 */ /* 0x0041e80000100800 */
[----:B0-----:R-:W2:Y:S04]  /*3fd20*/  LDL.LU R22, [R1+0x5ac] ;  /* 0x0005ac0001167983 */ /* 0x001ea80000300800 */
        /* <DEDUP_REMOVED lines=32> */
[----:B------:R-:W3:Y:S04]  /*3ff30*/  LDL.LU R6, [R1+0x1330] ;  /* 0x0013300001067983 */ /* 0x000ee80000300800 */
[----:B------:R0:W-:Y:S04]  /*3ff40*/  STL [R1+0xb0], R4 ;  /* 0x0000b00401007387 */ /* 0x0001e80000100800 */
[----:B0-----:R-:W2:Y:S01]  /*3ff50*/  LDL.LU R4, [R1+0x584] ;  /* 0x0005840001047983 */ /* 0x001ea20000300800 */
[----:B---3--:R-:W-:-:S03]  /*3ff60*/  F2FP.PACK_AB R6, R7, R6 ;  /* 0x000000060706723e */ /* 0x008fc600000000ff */
[----:B------:R-:W4:Y:S04]  /*3ff70*/  LDL.LU R7, [R1+0x132c] ;  /* 0x00132c0001077983 */ /* 0x000f280000300800 */
[----:B------:R0:W-:Y:S04]  /*3ff80*/  STL [R1+0xcc], R6 ;  /* 0x0000cc0601007387 */ /* 0x0001e80000100800 */
[----:B0-----:R-:W3:Y:S01]  /*3ff90*/  LDL.LU R6, [R1+0x5c4] ;  /* 0x0005c40001067983 */ /* 0x001ee20000300800 */
[----:B----4-:R-:W-:-:S03]  /*3ffa0*/  F2FP.PACK_AB R7, R8, R7 ;  /* 0x000000070807723e */ /* 0x010fc600000000ff */
[----:B------:R-:W4:Y:S01]  /*3ffb0*/  LDL.LU R8, [R1+0x1328] ;  /* 0x0013280001087983 */ /* 0x000f220000300800 */
[----:B------:R-:W-:-:S03]  /*3ffc0*/  F2FP.PACK_AB R11, R10, R11 ;  /* 0x0000000b0a0b723e */ /* 0x000fc600000000ff */
[----:B------:R0:W-:Y:S01]  /*3ffd0*/  STL [R1+0xc8], R7 ;  /* 0x0000c80701007387 */ /* 0x0001e20000100800 */
[----:B------:R-:W-:-:S03]  /*3ffe0*/  F2FP.PACK_AB R23, R22, R23 ;  /* 0x000000171617723e */ /* 0x000fc600000000ff */
[----:B0-----:R-:W2:Y:S01]  /*3fff0*/  LDL.LU R7, [R1+0x62c] ;  /* 0x00062c0001077983 */ /* 0x001ea20000300800 */
[----:B----4-:R-:W-:-:S03]  /*40000*/  F2FP.PACK_AB R9, R8, R9 ;  /* 0x000000090809723e */ /* 0x010fc600000000ff */
[----:B------:R-:W4:Y:S04]  /*40010*/  LDL.LU R8, [R1+0x63c] ;  /* 0x00063c0001087983 */ /* 0x000f280000300800 */
[----:B------:R0:W-:Y:S04]  /*40020*/  STL [R1+0xc4], R9 ;  /* 0x0000c40901007387 */ /* 0x0001e80000100800 */
[----:B0-----:R-:W2:Y:S04]  /*40030*/  LDL.LU R9, [R1+0x64c] ;  /* 0x00064c0001097983 */ /* 0x001ea80000300800 */
[----:B------:R-:W2:Y:S04]  /*40040*/  LDL.LU R10, [R1+0x65c] ;  /* 0x00065c00010a7983 */ /* 0x000ea80000300800 */
[----:B------:R0:W-:Y:S04]  /*40050*/  STL [R1+0xc0], R11 ;  /* 0x0000c00b01007387 */ /* 0x0001e80000100800 */
[----:B0-----:R-:W2:Y:S04]  /*40060*/  LDL.LU R11, [R1+0x624] ;  /* 0x00062400010b7983 */ /* 0x001ea80000300800 */
[----:B------:R-:W2:Y:S04]  /*40070*/  LDL.LU R22, [R1+0x1324] ;  /* 0x0013240001167983 */ /* 0x000ea80000300800 */
[----:B------:R0:W-:Y:S04]  /*40080*/  STL [R1+0xdc], R23 ;  /* 0x0000dc1701007387 */ /* 0x0001e80000100800 */
[----:B0-----:R-:W2:Y:S02]  /*40090*/  LDL.LU R23, [R1+0x1320] ;  /* 0x0013200001177983 */ /* 0x001ea40000300800 */
[----:B--2---:R-:W-:-:S02]  /*400a0*/  F2FP.PACK_AB R23, R22, R23 ;  /* 0x000000171617723e */ /* 0x004fc400000000ff */
[----:B------:R-:W2:Y:S04]  /*400b0*/  LDL.LU R22, [R1+0x131c] ;  /* 0x00131c0001167983 */ /* 0x000ea80000300800 */
[----:B------:R0:W-:Y:S04]  /*400c0*/  STL [R1+0xd8], R23 ;  /* 0x0000d81701007387 */ /* 0x0001e80000100800 */
[----:B0-----:R-:W2:Y:S01]  /*400d0*/  LDL.LU R23, [R1+0x1318] ;  /* 0x0013180001177983 */ /* 0x001ea20000300800 */
[----:B------:R-:W-:Y:S02]  /*400e0*/  F2FP.PACK_AB R20, R21, R20 ;  /* 0x000000141514723e */ /* 0x000fe400000000ff */
[----:B------:R-:W-:-:S02]  /*400f0*/  F2FP.PACK_AB R18, R19, R18 ;  /* 0x000000121312723e */ /* 0x000fc400000000ff */
[----:B------:R-:W-:Y:S02]  /*40100*/  F2FP.PACK_AB R16, R17, R16 ;  /* 0x000000101110723e */ /* 0x000fe400000000ff */
[----:B------:R-:W-:Y:S02]  /*40110*/  F2FP.PACK_AB R14, R15, R14 ;  /* 0x0000000e0f0e723e */ /* 0x000fe400000000ff */
[----:B--2---:R-:W-:Y:S02]  /*40120*/  F2FP.PACK_AB R22, R23, R22 ;  /* 0x000000161716723e */ /* 0x004fe400000000ff */
[----:B------:R-:W2:Y:S04]  /*40130*/  LDL.LU R23, [R1+0x1314] ;  /* 0x0013140001177983 */ /* 0x000ea80000300800 */
[----:B------:R0:W-:Y:S04]  /*40140*/  STL [R1+0xd4], R22 ;  /* 0x0000d41601007387 */ /* 0x0001e80000100800 */
[----:B0-----:R-:W3:Y:S04]  /*40150*/  LDL.LU R22, [R1+0x1310] ;  /* 0x0013100001167983 */ /* 0x001ee80000300800 */
[----:B------:R-:W4:Y:S04]  /*40160*/  LDL.LU R21, [R1+0x130c] ;  /* 0x00130c0001157983 */ /* 0x000f280000300800 */
[----:B------:R0:W-:Y:S04]  /*40170*/  STL [R1+0xd0], R20 ;  /* 0x0000d01401007387 */ /* 0x0001e80000100800 */
[----:B0-----:R-:W4:Y:S04]  /*40180*/  LDL.LU R20, [R1+0x1308] ;  /* 0x0013080001147983 */ /* 0x001f280000300800 */
[----:B------:R-:W4:Y:S04]  /*40190*/  LDL.LU R19, [R1+0x1304] ;  /* 0x0013040001137983 */ /* 0x000f280000300800 */
[----:B------:R0:W-:Y:S04]  /*401a0*/  STL [R1+0xec], R18 ;  /* 0x0000ec1201007387 */ /* 0x0001e80000100800 */
[----:B0-----:R-:W4:Y:S04]  /*401b0*/  LDL.LU R18, [R1+0x1300] ;  /* 0x0013000001127983 */ /* 0x001f280000300800 */
[----:B------:R-:W4:Y:S04]  /*401c0*/  LDL.LU R17, [R1+0x12fc] ;  /* 0x0012fc0001117983 */ /* 0x000f280000300800 */
[----:B------:R0:W-:Y:S04]  /*401d0*/  STL [R1+0xe8], R16 ;  /* 0x0000e81001007387 */ /* 0x0001e80000100800 */
[----:B0-----:R-:W4:Y:S04]  /*401e0*/  LDL.LU R16, [R1+0x12f8] ;  /* 0x0012f80001107983 */ /* 0x001f280000300800 */
[----:B------:R-:W4:Y:S01]  /*401f0*/  LDL.LU R15, [R1+0x12f4] ;  /* 0x0012f400010f7983 */ /* 0x000f220000300800 */
[----:B------:R-:W-:-:S02]  /*40200*/  F2FP.PACK_AB R27, R12, R27 ;  /* 0x0000001b0c1b723e */ /* 0x000fc400000000ff */
[----:B------:R-:W-:Y:S01]  /*40210*/  F2FP.PACK_AB R28, R29, R28 ;  /* 0x0000001c1d1c723e */ /* 0x000fe200000000ff */
[----:B------:R0:W-:Y:S01]  /*40220*/  STL [R1+0xe4], R14 ;  /* 0x0000e40e01007387 */ /* 0x0001e20000100800 */
[----:B------:R-:W-:Y:S02]  /*40230*/  F2FP.PACK_AB R26, R13, R26 ;  /* 0x0000001a0d1a723e */ /* 0x000fe400000000ff */
[----:B------:R-:W-:Y:S02]  /*40240*/  F2FP.PACK_AB R25, R0, R25 ;  /* 0x000000190019723e */ /* 0x000fe400000000ff */
[----:B------:R-:W-:Y:S01]  /*40250*/  F2FP.PACK_AB R24, R3, R24 ;  /* 0x000000180318723e */ /* 0x000fe200000000ff */
[----:B0-----:R-:W4:Y:S04]  /*40260*/  LDL.LU R14, [R1+0x12f0] ;  /* 0x0012f000010e7983 */ /* 0x001f280000300800 */
[----:B------:R-:W-:Y:S04]  /*40270*/  STL [R1+0x11f8], R27 ;  /* 0x0011f81b01007387 */ /* 0x000fe80000100800 */
[----:B------:R-:W-:Y:S04]  /*40280*/  STL [R1+0xe0], R28 ;  /* 0x0000e01c01007387 */ /* 0x000fe80000100800 */
[----:B------:R-:W-:Y:S04]  /*40290*/  STL [R1+0x11fc], R26 ;  /* 0x0011fc1a01007387 */ /* 0x000fe80000100800 */
[----:B------:R-:W-:Y:S04]  /*402a0*/  STL [R1+0x1200], R25 ;  /* 0x0012001901007387 */ /* 0x000fe80000100800 */
[----:B------:R-:W-:Y:S01]  /*402b0*/  STL [R1+0x1204], R24 ;  /* 0x0012041801007387 */ /* 0x000fe20000100800 */
[----:B--2---:R-:W-:-:S05]  /*402c0*/  F2FP.PACK_AB R23, R5, R23 ;  /* 0x000000170517723e */ /* 0x004fca00000000ff */
[----:B------:R-:W-:Y:S01]  /*402d0*/  STL [R1+0x1208], R23 ;  /* 0x0012081701007387 */ /* 0x000fe20000100800 */
[----:B---3--:R-:W-:Y:S02]  /*402e0*/  F2FP.PACK_AB R22, R2, R22 ;  /* 0x000000160216723e */ /* 0x008fe400000000ff */
[----:B----4-:R-:W-:-:S03]  /*402f0*/  F2FP.PACK_AB R21, R4, R21 ;  /* 0x000000150415723e */ /* 0x010fc600000000ff */
[----:B------:R-:W-:Y:S04]  /*40300*/  STL [R1+0x120c], R22 ;  /* 0x00120c1601007387 */ /* 0x000fe80000100800 */
[----:B------:R-:W-:Y:S01]  /*40310*/  STL [R1+0x1210], R21 ;  /* 0x0012101501007387 */ /* 0x000fe20000100800 */
[----:B------:R-:W-:Y:S02]  /*40320*/  F2FP.PACK_AB R20, R6, R20 ;  /* 0x000000140614723e */ /* 0x000fe400000000ff */
[----:B------:R-:W-:-:S03]  /*40330*/  F2FP.PACK_AB R19, R7, R19 ;  /* 0x000000130713723e */ /* 0x000fc600000000ff */
[----:B------:R-:W-:Y:S04]  /*40340*/  STL [R1+0x1214], R20 ;  /* 0x0012141401007387 */ /* 0x000fe80000100800 */
[----:B------:R-:W-:Y:S01]  /*40350*/  STL [R1+0x1218], R19 ;  /* 0x0012181301007387 */ /* 0x000fe20000100800 */
[----:B------:R-:W-:Y:S02]  /*40360*/  F2FP.PACK_AB R18, R8, R18 ;  /* 0x000000120812723e */ /* 0x000fe400000000ff */
[----:B------:R-:W-:-:S03]  /*40370*/  F2FP.PACK_AB R17, R9, R17 ;  /* 0x000000110911723e */ /* 0x000fc600000000ff */
[----:B------:R-:W-:Y:S04]  /*40380*/  STL [R1+0x121c], R18 ;  /* 0x00121c1201007387 */ /* 0x000fe80000100800 */
[----:B------:R-:W-:Y:S01]  /*40390*/  STL [R1+0x1220], R17 ;  /* 0x0012201101007387 */ /* 0x000fe20000100800 */
[----:B------:R-:W-:-:S05]  /*403a0*/  F2FP.PACK_AB R16, R10, R16 ;  /* 0x000000100a10723e */ /* 0x000fca00000000ff */
[----:B------:R-:W-:Y:S01]  /*403b0*/  STL [R1+0x1224], R16 ;  /* 0x0012241001007387 */ /* 0x000fe20000100800 */
[----:B------:R-:W-:-:S03]  /*403c0*/  F2FP.PACK_AB R15, R11, R15 ;  /* 0x0000000f0b0f723e */ /* 0x000fc600000000ff */
[----:B------:R-:W2:Y:S04]  /*403d0*/  LDL.LU R13, [R1+0x634] ;  /* 0x00063400010d7983 */ /* 0x000ea80000300800 */
[----:B------:R-:W3:Y:S04]  /*403e0*/  LDL.LU R12, [R1+0x644] ;  /* 0x00064400010c7983 */ /* 0x000ee80000300800 */
[----:B------:R-:W4:Y:S04]  /*403f0*/  LDL.LU R11, [R1+0x5e8] ;  /* 0x0005e800010b7983 */ /* 0x000f280000300800 */
[----:B----4-:R0:W-:Y:S04]  /*40400*/  STL [R1+0x12e4], R11 ;  /* 0x0012e40b01007387 */ /* 0x0101e80000100800 */
[----:B0-----:R-:W4:Y:S04]  /*40410*/  LDL.LU R11, [R1+0x654] ;  /* 0x00065400010b7983 */ /* 0x001f280000300800 */
[----:B------:R-:W2:Y:S04]  /*40420*/  LDL.LU R10, [R1+0x5f8] ;  /* 0x0005f800010a7983 */ /* 0x000ea80000300800 */
[----:B--2---:R0:W-:Y:S04]  /*40430*/  STL [R1+0x12e0], R10 ;  /* 0x0012e00a01007387 */ /* 0x0041e80000100800 */
[----:B0-----:R-:W2:Y:S04]  /*40440*/  LDL.LU R10, [R1+0x5ec] ;  /* 0x0005ec00010a7983 */ /* 0x001ea80000300800 */
[----:B------:R-:W2:Y:S01]  /*40450*/  LDL.LU R9, [R1+0x608] ;  /* 0x0006080001097983 */ /* 0x000ea20000300800 */
        /* <DEDUP_REMOVED lines=35> */
[----:B------:R-:W4:Y:S04]  /*40690*/  LDL.LU R11, [R1+0x12e4] ;  /* 0x0012e400010b7983 */ /* 0x000f280000300800 */
[----:B------:R0:W-:Y:S04]  /*406a0*/  STL [R1+0x1234], R12 ;  /* 0x0012340c01007387 */ /* 0x0001e80000100800 */
[----:B0-----:R-:W2:Y:S01]  /*406b0*/  LDL.LU R12, [R1+0x61c] ;  /* 0x00061c00010c7983 */ /* 0x001ea20000300800 */
[----:B----4-:R-:W-:-:S03]  /*406c0*/  F2FP.PACK_AB R11, R10, R11 ;  /* 0x0000000b0a0b723e */ /* 0x010fc600000000ff */
[----:B------:R-:W2:Y:S04]  /*406d0*/  LDL.LU R10, [R1+0x12e0] ;  /* 0x0012e000010a7983 */ /* 0x000ea80000300800 */
[----:B------:R0:W-:Y:S04]  /*406e0*/  STL [R1+0x1238], R11 ;  /* 0x0012380b01007387 */ /* 0x0001e80000100800 */
[----:B0-----:R-:W4:Y:S01]  /*406f0*/  LDL.LU R11, [R1+0x60c] ;  /* 0x00060c00010b7983 */ /* 0x001f220000300800 */
[----:B--2---:R-:W-:-:S03]  /*40700*/  F2FP.PACK_AB R10, R9, R10 ;  /* 0x0000000a090a723e */ /* 0x004fc600000000ff */
[----:B------:R-:W4:Y:S01]  /*40710*/  LDL.LU R9, [R1+0x12dc] ;  /* 0x0012dc0001097983 */ /* 0x000f220000300800 */
[----:B------:R-:W-:Y:S02]  /*40720*/  F2FP.PACK_AB R8, R12, R8 ;  /* 0x000000080c08723e */ /* 0x000fe400000000ff */
[----:B---3--:R-:W-:Y:S01]  /*40730*/  F2FP.PACK_AB R7, R13, R7 ;  /* 0x000000070d07723e */ /* 0x008fe200000000ff */
[----:B------:R-:W-:Y:S01]  /*40740*/  STL [R1+0x123c], R10 ;  /* 0x00123c0a01007387 */ /* 0x000fe20000100800 */
[----:B------:R-:W-:Y:S02]  /*40750*/  F2FP.PACK_AB R6, R14, R6 ;  /* 0x000000060e06723e */ /* 0x000fe400000000ff */
[----:B------:R-:W-:Y:S02]  /*40760*/  F2FP.PACK_AB R5, R15, R5 ;  /* 0x000000050f05723e */ /* 0x000fe400000000ff */
[----:B------:R-:W-:Y:S02]  /*40770*/  F2FP.PACK_AB R4, R16, R4 ;  /* 0x000000041004723e */ /* 0x000fe400000000ff */
[----:B----4-:R-:W-:-:S05]  /*40780*/  F2FP.PACK_AB R9, R11, R9 ;  /* 0x000000090b09723e */ /* 0x010fca00000000ff */
[----:B------:R-:W-:Y:S04]  /*40790*/  STL [R1+0x1240], R9 ;  /* 0x0012400901007387 */ /* 0x000fe80000100800 */
[----:B------:R-:W-:Y:S04]  /*407a0*/  STL [R1+0x1244], R8 ;  /* 0x0012440801007387 */ /* 0x000fe80000100800 */
[----:B------:R-:W-:Y:S04]  /*407b0*/  STL [R1+0x1248], R7 ;  /* 0x0012480701007387 */ /* 0x000fe80000100800 */
[----:B------:R0:W-:Y:S04]  /*407c0*/  STL [R1+0x124c], R6 ;  /* 0x00124c0601007387 */ /* 0x0001e80000100800 */
[----:B------:R1:W-:Y:S04]  /*407d0*/  STL [R1+0x1250], R5 ;  /* 0x0012500501007387 */ /* 0x0003e80000100800 */
[----:B------:R2:W-:Y:S01]  /*407e0*/  STL [R1+0x1254], R4 ;  /* 0x0012540401007387 */ /* 0x0005e20000100800 */
[----:B0-----:R-:W-:-:S02]  /*407f0*/  F2FP.PACK_AB R6, R19, R20 ;  /* 0x000000141306723e */ /* 0x001fc400000000ff */
[----:B-1----:R-:W-:Y:S02]  /*40800*/  F2FP.PACK_AB R5, R17, R18 ;  /* 0x000000121105723e */ /* 0x002fe400000000ff */
[----:B--2---:R-:W-:-:S03]  /*40810*/  F2FP.PACK_AB R4, R21, R22 ;  /* 0x000000161504723e */ /* 0x004fc600000000ff */
[----:B------:R0:W-:Y:S04]  /*40820*/  STL [R1+0xc], R5 ;  /* 0x00000c0501007387 */ /* 0x0001e80000100800 */
[----:B------:R1:W-:Y:S04]  /*40830*/  STL [R1+0x8], R6 ;  /* 0x0000080601007387 */ /* 0x0003e80000100800 */
[----:B------:R2:W-:Y:S01]  /*40840*/  STL [R1+0x4], R4 ;  /* 0x0000040401007387 */ /* 0x0005e20000100800 */
[----:B0-----:R-:W-:Y:S02]  /*40850*/  F2FP.PACK_AB R5, R23, R24 ;  /* 0x000000181705723e */ /* 0x001fe400000000ff */
[----:B-1----:R-:W-:-:S03]  /*40860*/  F2FP.PACK_AB R6, R25, R26 ;  /* 0x0000001a1906723e */ /* 0x002fc600000000ff */
[----:B------:R-:W-:Y:S01]  /*40870*/  STL [R1], R5 ;  /* 0x0000000501007387 */ /* 0x000fe20000100800 */
[----:B--2---:R-:W-:-:S03]  /*40880*/  F2FP.PACK_AB R4, R27, R29 ;  /* 0x0000001d1b04723e */ /* 0x004fc600000000ff */
[----:B------:R-:W-:Y:S04]  /*40890*/  STL [R1+0x1c], R6 ;  /* 0x00001c0601007387 */ /* 0x000fe80000100800 */
[----:B------:R0:W-:Y:S04]  /*408a0*/  STL [R1+0x18], R4 ;  /* 0x0000180401007387 */ /* 0x0001e80000100800 */
[----:B0-----:R-:W2:Y:S01]  /*408b0*/  LDL.LU R4, [R1+0x758] ;  /* 0x0007580001047983 */ /* 0x001ea20000300800 */
[----:B------:R-:W-:Y:S02]  /*408c0*/  F2FP.PACK_AB R5, R28, R0 ;  /* 0x000000001c05723e */ /* 0x000fe400000000ff */
[----:B------:R-:W-:-:S03]  /*408d0*/  F2FP.PACK_AB R0, R3, R2 ;  /* 0x000000020300723e */ /* 0x000fc600000000ff */
        /* <DEDUP_REMOVED lines=162> */
[----:B----4-:R-:W-:-:S03]  /*41300*/  F2FP.PACK_AB R8, R7, R8 ;  /* 0x000000080708723e */ /* 0x010fc600000000ff */
[----:B------:R0:W-:Y:S01]  /*41310*/  STL [R1+0x6c], R4 ;  /* 0x00006c0401007387 */ /* 0x0001e20000100800 */
[----:B---3--:R-:W-:Y:S02]  /*41320*/  F2FP.PACK_AB R10, R9, R10 ;  /* 0x0000000a090a723e */ /* 0x008fe400000000ff */
[----:B------:R-:W-:Y:S01]  /*41330*/  F2FP.PACK_AB R12, R11, R12 ;  /* 0x0000000c0b0c723e */ /* 0x000fe200000000ff */
[----:B0-----:R0:W5:Y:S01]  /*41340*/  LDL.LU R4, [R1+0x1254] ;  /* 0x0012540001047983 */ /* 0x0011620000300800 */
[----:B------:R-:W-:Y:S02]  /*41350*/  F2FP.PACK_AB R14, R13, R14 ;  /* 0x0000000e0d0e723e */ /* 0x000fe400000000ff */
[----:B------:R-:W-:Y:S02]  /*41360*/  F2FP.PACK_AB R16, R15, R16 ;  /* 0x000000100f10723e */ /* 0x000fe400000000ff */
[----:B------:R-:W-:Y:S02]  /*41370*/  F2FP.PACK_AB R18, R17, R18 ;  /* 0x000000121112723e */ /* 0x000fe400000000ff */
[----:B------:R-:W-:-:S02]  /*41380*/  F2FP.PACK_AB R20, R19, R20 ;  /* 0x000000141314723e */ /* 0x000fc400000000ff */
[----:B------:R-:W-:Y:S02]  /*41390*/  F2FP.PACK_AB R22, R21, R22 ;  /* 0x000000161516723e */ /* 0x000fe400000000ff */
[----:B------:R-:W-:Y:S02]  /*413a0*/  F2FP.PACK_AB R24, R23, R24 ;  /* 0x000000181718723e */ /* 0x000fe400000000ff */
[----:B------:R-:W-:Y:S02]  /*413b0*/  F2FP.PACK_AB R26, R25, R26 ;  /* 0x0000001a191a723e */ /* 0x000fe400000000ff */
[----:B------:R-:W-:Y:S02]  /*413c0*/  F2FP.PACK_AB R28, R27, R28 ;  /* 0x0000001c1b1c723e */ /* 0x000fe400000000ff */
[----:B------:R-:W-:Y:S02]  /*413d0*/  F2FP.PACK_AB R0, R29, R0 ;  /* 0x000000001d00723e */ /* 0x000fe400000000ff */
[----:B--2---:R-:W-:-:S02]  /*413e0*/  F2FP.PACK_AB R6, R5, R6 ;  /* 0x000000060506723e */ /* 0x004fc400000000ff */
[----:B------:R0:W5:Y:S04]  /*413f0*/  LDL.LU R5, [R1+0x1250] ;  /* 0x0012500001057983 */ /* 0x0001680000300800 */
[----:B------:R1:W-:Y:S04]  /*41400*/  STL [R1+0x68], R6 ;  /* 0x0000680601007387 */ /* 0x0003e80000100800 */
[----:B-1----:R0:W5:Y:S04]  /*41410*/  LDL.LU R6, [R1+0x124c] ;  /* 0x00124c0001067983 */ /* 0x0021680000300800 */
        /* <DEDUP_REMOVED lines=32> */
[----:B-1----:R-:W2:Y:S04]  /*41620*/  LDL.LU R28, [R1+0x11f4] ;  /* 0x0011f400011c7983 */ /* 0x002ea80000300800 */
[----:B------:R-:W2:Y:S01]  /*41630*/  LDL.LU R29, [R1+0x11f0] ;  /* 0x0011f000011d7983 */ /* 0x000ea20000300800 */
[----:B------:R-:W-:-:S03]  /*41640*/  F2FP.PACK_AB R2, R3, R2 ;  /* 0x000000020302723e */ /* 0x000fc600000000ff */
[----:B------:R2:W-:Y:S02]  /*41650*/  STL [R1+0x98], R0 ;  /* 0x0000980001007387 */ /* 0x0005e40000100800 */
[----:B--2---:R-:W-:-:S05]  /*41660*/  F2FP.PACK_AB R0, R29, R28 ;  /* 0x0000001c1d00723e */ /* 0x004fca00000000ff */
[----:B------:R0:W-:Y:S04]  /*41670*/  STL [R1+0x90], R0 ;  /* 0x0000900001007387 */ /* 0x0001e80000100800 */
[----:B------:R0:W-:Y:S02]  /*41680*/  STL [R1+0x94], R2 ;  /* 0x0000940201007387 */ /* 0x0001e40000100800 */
.L_x_0:
[----:B-----5:R-:W-:Y:S04]  /*41690*/  STL.64 [R1+0x1368], R6 ;  /* 0x0013680601007387 */ /* 0x020fe80000100a00 */
[----:B------:R-:W-:Y:S04]  /*416a0*/  STL.64 [R1+0x1360], R4 ;  /* 0x0013600401007387 */ /* 0x000fe80000100a00 */
[----:B------:R-:W-:Y:S04]  /*416b0*/  STL.64 [R1+0x1358], R10 ;  /* 0x0013580a01007387 */ /* 0x000fe80000100a00 */
[----:B------:R-:W-:Y:S04]  /*416c0*/  STL.64 [R1+0x1350], R8 ;  /* 0x0013500801007387 */ /* 0x000fe80000100a00 */
[----:B------:R-:W-:Y:S04]  /*416d0*/  STL.64 [R1+0x1348], R14 ;  /* 0x0013480e01007387 */ /* 0x000fe80000100a00 */
[----:B------:R2:W-:Y:S04]  /*416e0*/  STL.64 [R1+0x1340], R12 ;  /* 0x0013400c01007387 */ /* 0x0005e80000100a00 */
[----:B--2---:R-:W2:Y:S04]  /*416f0*/  LDL.LU R12, [R1+0x20] ;  /* 0x00002000010c7983 */ /* 0x004ea80000300800 */
[----:B------:R-:W2:Y:S04]  /*41700*/  LDL.LU R13, [R1+0x24] ;  /* 0x00002400010d7983 */ /* 0x000ea80000300800 */
[----:B------:R-:W3:Y:S04]  /*41710*/  LDL.LU R14, [R1+0x28] ;  /* 0x00002800010e7983 */ /* 0x000ee80000300800 */
[----:B------:R-:W3:Y:S04]  /*41720*/  LDL.LU R15, [R1+0x2c] ;  /* 0x00002c00010f7983 */ /* 0x000ee80000300800 */
[----:B------:R-:W-:Y:S06]  /*41730*/  BAR.SYNC.DEFER_BLOCKING 0x0 ;  /* 0x0000000000007b1d */ /* 0x000fec0000010000 */
[----:B---3--:R-:W-:Y:S04]  /*41740*/  STL.64 [R1+0x1378], R14 ;  /* 0x0013780e01007387 */ /* 0x008fe80000100a00 */
[----:B--2---:R2:W-:Y:S04]  /*41750*/  STL.64 [R1+0x1370], R12 ;  /* 0x0013700c01007387 */ /* 0x0045e80000100a00 */
[----:B------:R-:W3:Y:S04]  /*41760*/  LDL.LU R8, [R1+0x30] ;  /* 0x0000300001087983 */ /* 0x000ee80000300800 */
[----:B------:R-:W3:Y:S04]  /*41770*/  LDL.LU R9, [R1+0x34] ;  /* 0x0000340001097983 */ /* 0x000ee80000300800 */
[----:B------:R-:W4:Y:S04]  /*41780*/  LDL.LU R10, [R1+0x38] ;  /* 0x00003800010a7983 */ /* 0x000f280000300800 */
[----:B------:R-:W4:Y:S04]  /*41790*/  LDL.LU R11, [R1+0x3c] ;  /* 0x00003c00010b7983 */ /* 0x000f280000300800 */
[----:B----4-:R-:W-:Y:S04]  /*417a0*/  STL.64 [R1+0x1388], R10 ;  /* 0x0013880a01007387 */ /* 0x010fe80000100a00 */
[----:B---3--:R3:W-:Y:S04]  /*417b0*/  STL.64 [R1+0x1380], R8 ;  /* 0x0013800801007387 */ /* 0x0087e80000100a00 */
[----:B------:R-:W4:Y:S04]  /*417c0*/  LDL.LU R4, [R1+0x40] ;  /* 0x0000400001047983 */ /* 0x000f280000300800 */
[----:B------:R-:W4:Y:S04]  /*417d0*/  LDL.LU R5, [R1+0x44] ;  /* 0x0000440001057983 */ /* 0x000f280000300800 */
[----:B------:R-:W2:Y:S04]  /*417e0*/  LDL.LU R6, [R1+0x48] ;  /* 0x0000480001067983 */ /* 0x000ea80000300800 */
[----:B------:R-:W2:Y:S04]  /*417f0*/  LDL.LU R7, [R1+0x4c] ;  /* 0x00004c0001077983 */ /* 0x000ea80000300800 */
[----:B--2---:R-:W-:Y:S04]  /*41800*/  STL.64 [R1+0x1398], R6 ;  /* 0x0013980601007387 */ /* 0x004fe80000100a00 */
[----:B----4-:R2:W-:Y:S04]  /*41810*/  STL.64 [R1+0x1390], R4 ;  /* 0x0013900401007387 */ /* 0x0105e80000100a00 */
[----:B------:R-:W4:Y:S04]  /*41820*/  LDL.LU R12, [R1+0x50] ;  /* 0x00005000010c7983 */ /* 0x000f280000300800 */
[----:B------:R-:W4:Y:S04]  /*41830*/  LDL.LU R13, [R1+0x54] ;  /* 0x00005400010d7983 */ /* 0x000f280000300800 */
[----:B------:R-:W2:Y:S04]  /*41840*/  LDL.LU R14, [R1+0x58] ;  /* 0x00005800010e7983 */ /* 0x000ea80000300800 */
[----:B------:R-:W2:Y:S04]  /*41850*/  LDL.LU R15, [R1+0x5c] ;  /* 0x00005c00010f7983 */ /* 0x000ea80000300800 */
[----:B-1----:R-:W3:Y:S04]  /*41860*/  LDL.LU R29, [R1+0x14] ;  /* 0x00001400011d7983 */ /* 0x002ee80000300800 */
[----:B------:R-:W3:Y:S04]  /*41870*/  LDL.LU R3, [R1+0xc] ;  /* 0x00000c0001037983 */ /* 0x000ee80000300800 */
[----:B0-----:R-:W3:Y:S04]  /*41880*/  LDL.LU R2, [R1] ;  /* 0x0000000001027983 */ /* 0x001ee80000300800 */
[----:B------:R-:W3:Y:S04]  /*41890*/  LDL.LU R0, [R1+0x4] ;  /* 0x0000040001007983 */ /* 0x000ee80000300800 */
[----:B------:R-:W3:Y:S04]  /*418a0*/  LDL.LU R28, [R1+0x8] ;  /* 0x00000800011c7983 */ /* 0x000ee80000300800 */
[----:B--2---:R-:W-:Y:S04]  /*418b0*/  STL.64 [R1+0x13a8], R14 ;  /* 0x0013a80e01007387 */ /* 0x004fe80000100a00 */
[----:B----4-:R0:W-:Y:S04]  /*418c0*/  STL.64 [R1+0x13a0], R12 ;  /* 0x0013a00c01007387 */ /* 0x0101e80000100a00 */
[----:B---3--:R-:W2:Y:S04]  /*418d0*/  LDL.LU R8, [R1+0x60] ;  /* 0x0000600001087983 */ /* 0x008ea80000300800 */
[----:B------:R-:W2:Y:S04]  /*418e0*/  LDL.LU R9, [R1+0x64] ;  /* 0x0000640001097983 */ /* 0x000ea80000300800 */
[----:B------:R-:W3:Y:S04]  /*418f0*/  LDL.LU R10, [R1+0x68] ;  /* 0x00006800010a7983 */ /* 0x000ee80000300800 */
[----:B------:R-:W3:Y:S04]  /*41900*/  LDL.LU R11, [R1+0x6c] ;  /* 0x00006c00010b7983 */ /* 0x000ee80000300800 */
[----:B---3--:R-:W-:Y:S04]  /*41910*/  STL.64 [R1+0x13b8], R10 ;  /* 0x0013b80a01007387 */ /* 0x008fe80000100a00 */
[----:B--2---:R1:W-:Y:S04]  /*41920*/  STL.64 [R1+0x13b0], R8 ;  /* 0x0013b00801007387 */ /* 0x0043e80000100a00 */
[----:B------:R-:W2:Y:S04]  /*41930*/  LDL.LU R4, [R1+0x70] ;  /* 0x0000700001047983 */ /* 0x000ea80000300800 */
[----:B------:R-:W2:Y:S04]  /*41940*/  LDL.LU R5, [R1+0x74] ;  /* 0x0000740001057983 */ /* 0x000ea80000300800 */
[----:B------:R-:W2:Y:S04]  /*41950*/  LDL.LU R6, [R1+0x78] ;  /* 0x0000780001067983 */ /* 0x000ea80000300800 */
[----:B------:R-:W2:Y:S04]  /*41960*/  LDL.LU R7, [R1+0x7c] ;  /* 0x00007c0001077983 */ /* 0x000ea80000300800 */
[----:B0-----:R-:W3:Y:S04]  /*41970*/  LDL.LU R12, [R1+0x80] ;  /* 0x00008000010c7983 */ /* 0x001ee80000300800 */
[----:B------:R-:W3:Y:S04]  /*41980*/  LDL.LU R13, [R1+0x84] ;  /* 0x00008400010d7983 */ /* 0x000ee80000300800 */
[----:B------:R-:W3:Y:S04]  /*41990*/  LDL.LU R14, [R1+0x88] ;  /* 0x00008800010e7983 */ /* 0x000ee80000300800 */
[----:B------:R-:W3:Y:S04]  /*419a0*/  LDL.LU R15, [R1+0x8c] ;  /* 0x00008c00010f7983 */ /* 0x000ee80000300800 */
[----:B-1----:R-:W4:Y:S04]  /*419b0*/  LDL.LU R8, [R1+0x90] ;  /* 0x0000900001087983 */ /* 0x002f280000300800 */
[----:B------:R-:W4:Y:S04]  /*419c0*/  LDL.LU R9, [R1+0x94] ;  /* 0x0000940001097983 */ /* 0x000f280000300800 */
[----:B------:R-:W4:Y:S04]  /*419d0*/  LDL.LU R10, [R1+0x98] ;  /* 0x00009800010a7983 */ /* 0x000f280000300800 */
[----:B------:R-:W4:Y:S04]  /*419e0*/  LDL.LU R11, [R1+0x9c] ;  /* 0x00009c00010b7983 */ /* 0x000f280000300800 */
[----:B------:R0:W-:Y:S04]  /*419f0*/  STL.64 [R1+0x1338], R18 ;  /* 0x0013381201007387 */ /* 0x0001e80000100a00 */
[----:B0-----:R-:W2:Y:S04]  /*41a00*/  LDL.LU R19, [R1+0x10] ;  /* 0x0000100001137983 */ /* 0x001ea80000300800 */
[----:B------:R-:W3:Y:S04]  /*41a10*/  LDL R18, [R1+0x7c0] ;  /* 0x0007c00001127983 */ /* 0x000ee80000100800 */
[----:B------:R0:W-:Y:S04]  /*41a20*/  STL.64 [R1+0x1330], R16 ;  /* 0x0013301001007387 */ /* 0x0001e80000100a00 */
[----:B0-----:R-:W4:Y:S04]  /*41a30*/  LDL.LU R16, [R1+0x18] ;  /* 0x0000180001107983 */ /* 0x001f280000300800 */
[----:B------:R-:W4:Y:S04]  /*41a40*/  LDL.LU R17, [R1+0x1c] ;  /* 0x00001c0001117983 */ /* 0x000f280000300800 */
[----:B------:R0:W-:Y:S04]  /*41a50*/  STL.64 [R1+0x1328], R22 ;  /* 0x0013281601007387 */ /* 0x0001e80000100a00 */
[----:B------:R1:W-:Y:S04]  /*41a60*/  STL.64 [R1+0x1320], R20 ;  /* 0x0013201401007387 */ /* 0x0003e80000100a00 */
[----:B------:R1:W-:Y:S04]  /*41a70*/  STL.64 [R1+0x1318], R26 ;  /* 0x0013181a01007387 */ /* 0x0003e80000100a00 */
[----:B------:R1:W-:Y:S01]  /*41a80*/  STL.64 [R1+0x1310], R24 ;  /* 0x0013101801007387 */ /* 0x0003e20000100a00 */
[----:B0-----:R-:W-:-:S02]  /*41a90*/  IMAD.MOV.U32 R23, RZ, RZ, R29 ;  /* 0x000000ffff177224 */ /* 0x001fc400078e001d */
[----:B-1----:R-:W-:Y:S02]  /*41aa0*/  IMAD.MOV.U32 R20, RZ, RZ, R28 ;  /* 0x000000ffff147224 */ /* 0x002fe400078e001c */
[----:B------:R-:W-:Y:S02]  /*41ab0*/  IMAD.MOV.U32 R21, RZ, RZ, R3 ;  /* 0x000000ffff157224 */ /* 0x000fe400078e0003 */
[----:B------:R-:W-:Y:S02]  /*41ac0*/  IMAD.MOV.U32 R27, RZ, RZ, R0 ;  /* 0x000000ffff1b7224 */ /* 0x000fe400078e0000 */
[----:B------:R-:W-:Y:S02]  /*41ad0*/  IMAD.MOV.U32 R26, RZ, RZ, R2 ;  /* 0x000000ffff1a7224 */ /* 0x000fe400078e0002 */
[----:B------:R-:W-:Y:S02]  /*41ae0*/  IMAD.MOV.U32 R25, RZ, RZ, R27 ;  /* 0x000000ffff197224 */ /* 0x000fe400078e001b */
[----:B------:R-:W-:-:S02]  /*41af0*/  IMAD.MOV.U32 R24, RZ, RZ, R26 ;  /* 0x000000ffff187224 */ /* 0x000fc400078e001a */
[----:B------:R-:W-:Y:S02]  /*41b00*/  IMAD.MOV.U32 R26, RZ, RZ, R20 ;  /* 0x000000ffff1a7224 */ /* 0x000fe400078e0014 */
[----:B------:R-:W-:Y:S02]  /*41b10*/  IMAD.MOV.U32 R27, RZ, RZ, R21 ;  /* 0x000000ffff1b7224 */ /* 0x000fe400078e0015 */
[----:B------:R-:W-:Y:S02]  /*41b20*/  IMAD.MOV.U32 R21, RZ, RZ, R23 ;  /* 0x000000ffff157224 */ /* 0x000fe400078e0017 */
[----:B--2---:R-:W-:Y:S02]  /*41b30*/  IMAD.MOV.U32 R22, RZ, RZ, R19 ;  /* 0x000000ffff167224 */ /* 0x004fe400078e0013 */
[----:B------:R-:W0:Y:S01]  /*41b40*/  S2R R19, SR_TID.X ;  /* 0x0000000000137919 */ /* 0x000e220000002100 */
[C---:B---3--:R-:W-:Y:S01]  /*41b50*/  IADD3 R2, R18.reuse, 0x1, RZ ;  /* 0x0000000112027810 */ /* 0x048fe20007ffe0ff */
[----:B------:R-:W-:Y:S01]  /*41b60*/  IMAD.MOV.U32 R20, RZ, RZ, R22 ;  /* 0x000000ffff147224 */ /* 0x000fe200078e0016 */
[----:B------:R-:W-:-:S02]  /*41b70*/  IADD3 R3, R18, 0x2, RZ ;  /* 0x0000000212037810 */ /* 0x000fc40007ffe0ff */
[----:B------:R-:W-:Y:S02]  /*41b80*/  ISETP.GE.AND P3, PT, R2, c[0x0][0x17c], PT ;  /* 0x00005f0002007a0c */ /* 0x000fe40003f66270 */
[----:B------:R-:W-:Y:S02]  /*41b90*/  ISETP.GE.AND P1, PT, R3, c[0x0][0x17c], PT ;  /* 0x00005f0003007a0c */ /* 0x000fe40003f26270 */
[----:B------:R-:W-:-:S04]  /*41ba0*/  IADD3 R3, R18, 0x4, RZ ;  /* 0x0000000412037810 */ /* 0x000fc80007ffe0ff */
[----:B------:R-:W-:Y:S01]  /*41bb0*/  ISETP.GE.AND P6, PT, R3, c[0x0][0x17c], PT ;  /* 0x00005f0003007a0c */ /* 0x000fe20003fc6270 */
[----:B----4-:R-:W-:Y:S02]  /*41bc0*/  IMAD.MOV.U32 R22, RZ, RZ, R16 ;  /* 0x000000ffff167224 */ /* 0x010fe400078e0010 */
[----:B------:R-:W-:Y:S02]  /*41bd0*/  IMAD.MOV.U32 R23, RZ, RZ, R17 ;  /* 0x000000ffff177224 */ /* 0x000fe400078e0011 */
[C---:B0-----:R-:W-:Y:S02]  /*41be0*/  IMAD.SHL.U32 R0, R19.reuse, 0x400, RZ ;  /* 0x0000040013007824 */ /* 0x041fe400078e00ff */
[C---:B------:R-:W-:Y:S02]  /*41bf0*/  IMAD.SHL.U32 R28, R19.reuse, 0x20, RZ ;  /* 0x00000020131c7824 */ /* 0x040fe400078e00ff */
[C---:B------:R-:W-:Y:S01]  /*41c00*/  IMAD.SHL.U32 R2, R19.reuse, 0x80, RZ ;  /* 0x0000008013027824 */ /* 0x040fe200078e00ff */
[----:B------:R-:W-:Y:S01]  /*41c10*/  LOP3.LUT R0, R0, 0x6000, RZ, 0xc0, !PT ;  /* 0x0000600000007812 */ /* 0x000fe200078ec0ff */
[----:B------:R-:W-:-:S03]  /*41c20*/  IMAD.SHL.U32 R29, R19, 0x1000, RZ ;  /* 0x00001000131d7824 */ /* 0x000fc600078e00ff */
[----:B------:R-:W-:Y:S01]  /*41c30*/  LOP3.LUT R0, R0, 0x60, R28, 0xf8, !PT ;  /* 0x0000006000007812 */ /* 0x000fe200078ef81c */
[----:B------:R-:W-:Y:S01]  /*41c40*/  IMAD.SHL.U32 R28, R19, 0x4, RZ ;  /* 0x00000004131c7824 */ /* 0x000fe200078e00ff */
[----:B------:R-:W-:Y:S02]  /*41c50*/  LOP3.LUT R29, R29, 0x6000, RZ, 0xc0, !PT ;  /* 0x000060001d1d7812 */ /* 0x000fe400078ec0ff */
[----:B------:R-:W-:Y:S02]  /*41c60*/  LOP3.LUT R19, R19, 0xff, RZ, 0xc0, !PT ;  /* 0x000000ff13137812 */ /* 0x000fe400078ec0ff */
[----:B------:R-:W-:Y:S02]  /*41c70*/  LOP3.LUT R0, R0, 0x370, R28, 0x78, !PT ;  /* 0x0000037000007812 */ /* 0x000fe400078e781c */
[----:B------:R-:W-:Y:S01]  /*41c80*/  LOP3.LUT R28, R2, 0x1000, RZ, 0xc0, !PT ;  /* 0x00001000021c7812 */ /* 0x000fe200078ec0ff */
[----:B------:R-:W-:Y:S01]  /*41c90*/  IMAD R16, R19, 0x10, R29 ;  /* 0x0000001013107824 */ /* 0x000fe200078e021d */
[----:B------:R-:W-:-:S03]  /*41ca0*/  IADD3 R2, R18, 0x3, RZ ;  /* 0x0000000312027810 */ /* 0x000fc60007ffe0ff */
[----:B------:R-:W-:Y:S01]  /*41cb0*/  IMAD.IADD R0, R28, 0x1, R0 ;  /* 0x000000011c007824 */ /* 0x000fe200078e0200 */
[----:B------:R-:W-:-:S04]  /*41cc0*/  ISETP.GE.AND P0, PT, R2, c[0x0][0x17c], PT ;  /* 0x00005f0002007a0c */ /* 0x000fc80003f06270 */
[----:B------:R0:W-:Y:S04]  /*41cd0*/  STS.128 [R0], R8 ;  /* 0x0000000800007388 */ /* 0x0001e80000000c00 */
[----:B------:R1:W-:Y:S04]  /*41ce0*/  STS.128 [R0+0x80], R12 ;  /* 0x0000800c00007388 */ /* 0x0003e80000000c00 */
[----:B0-----:R-:W2:Y:S04]  /*41cf0*/  LDL.LU.64 R10, [R1+0x13b8] ;  /* 0x0013b800010a7983 */ /* 0x001ea80000300a00 */
[----:B------:R-:W2:Y:S04]  /*41d00*/  LDL.LU.64 R8, [R1+0x13b0] ;  /* 0x0013b00001087983 */ /* 0x000ea80000300a00 */
[----:B-1----:R-:W3:Y:S04]  /*41d10*/  LDL.LU.64 R14, [R1+0x13a8] ;  /* 0x0013a800010e7983 */ /* 0x002ee80000300a00 */
[----:B------:R-:W3:Y:S04]  /*41d20*/  LDL.LU.64 R12, [R1+0x13a0] ;  /* 0x0013a000010c7983 */ /* 0x000ee80000300a00 */
[----:B------:R0:W-:Y:S04]  /*41d30*/  STS.128 [R0+0x400], R4 ;  /* 0x0004000400007388 */ /* 0x0001e80000000c00 */
[----:B0-----:R-:W4:Y:S04]  /*41d40*/  LDL.LU.64 R6, [R1+0x1398] ;  /* 0x0013980001067983 */ /* 0x001f280000300a00 */
[----:B------:R-:W4:Y:S04]  /*41d50*/  LDL.LU.64 R4, [R1+0x1390] ;  /* 0x0013900001047983 */ /* 0x000f280000300a00 */
[----:B--2---:R0:W-:Y:S04]  /*41d60*/  STS.128 [R0+0x480], R8 ;  /* 0x0004800800007388 */ /* 0x0041e80000000c00 */
[----:B---3--:R1:W-:Y:S04]  /*41d70*/  STS.128 [R0+0x800], R12 ;  /* 0x0008000c00007388 */ /* 0x0083e80000000c00 */
[----:B0-----:R-:W2:Y:S04]  /*41d80*/  LDL.LU.64 R10, [R1+0x1388] ;  /* 0x00138800010a7983 */ /* 0x001ea80000300a00 */
[----:B------:R-:W2:Y:S04]  /*41d90*/  LDL.LU.64 R8, [R1+0x1380] ;  /* 0x0013800001087983 */ /* 0x000ea80000300a00 */
[----:B-1----:R-:W3:Y:S04]  /*41da0*/  LDL.LU.64 R14, [R1+0x1378] ;  /* 0x00137800010e7983 */ /* 0x002ee80000300a00 */
[----:B------:R-:W3:Y:S04]  /*41db0*/  LDL.LU.64 R12, [R1+0x1370] ;  /* 0x00137000010c7983 */ /* 0x000ee80000300a00 */
[----:B----4-:R0:W-:Y:S01]  /*41dc0*/  STS.128 [R0+0x880], R4 ;  /* 0x0008800400007388 */ /* 0x0101e20000000c00 */
[----:B------:R-:W-:-:S02]  /*41dd0*/  LOP3.LUT R28, R16, 0x20, RZ, 0x3c, !PT ;  /* 0x00000020101c7812 */ /* 0x000fc400078e3cff */
[C---:B------:R-:W-:Y:S02]  /*41de0*/  LOP3.LUT R3, R16.reuse, 0x40, RZ, 0x3c, !PT ;  /* 0x0000004010037812 */ /* 0x040fe400078e3cff */
[----:B------:R-:W-:Y:S01]  /*41df0*/  LOP3.LUT R2, R16, 0x60, RZ, 0x3c, !PT ;  /* 0x0000006010027812 */ /* 0x000fe200078e3cff */
[----:B0-----:R-:W4:Y:S04]  /*41e00*/  LDL.LU.64 R6, [R1+0x1368] ;  /* 0x0013680001067983 */ /* 0x001f280000300a00 */
[----:B------:R-:W4:Y:S04]  /*41e10*/  LDL.LU.64 R4, [R1+0x1360] ;  /* 0x0013600001047983 */ /* 0x000f280000300a00 */
[----:B--2---:R0:W-:Y:S04]  /*41e20*/  STS.128 [R0+0xc00], R8 ;  /* 0x000c000800007388 */ /* 0x0041e80000000c00 */
[----:B---3--:R-:W-:Y:S04]  /*41e30*/  STS.128 [R0+0xc80], R12 ;  /* 0x000c800c00007388 */ /* 0x008fe80000000c00 */
[----:B------:R-:W-:Y:S06]  /*41e40*/  BAR.SYNC.DEFER_BLOCKING 0x0 ;  /* 0x0000000000007b1d */ /* 0x000fec0000010000 */
[----:B0-----:R-:W2:Y:S04]  /*41e50*/  LDL.LU.64 R10, [R1+0x1358] ;  /* 0x00135800010a7983 */ /* 0x001ea80000300a00 */
[----:B------:R-:W2:Y:S04]  /*41e60*/  LDL.LU.64 R8, [R1+0x1350] ;  /* 0x0013500001087983 */ /* 0x000ea80000300a00 */
[----:B------:R-:W0:Y:S04]  /*41e70*/  LDS.128 R12, [R16] ;  /* 0x00000000100c7984 */ /* 0x000e280000000c00 */
[----:B------:R-:W1:Y:S04]  /*41e80*/  LDS.128 R16, [R16+0x1000] ;  /* 0x0010000010107984 */ /* 0x000e680000000c00 */
[----:B0-----:R-:W-:Y:S04]  /*41e90*/  STL.64 [R1+0x40], R12 ;  /* 0x0000400c01007387 */ /* 0x001fe80000100a00 */
[----:B------:R0:W-:Y:S04]  /*41ea0*/  STL.64 [R1+0x48], R14 ;  /* 0x0000480e01007387 */ /* 0x0001e80000100a00 */
[----:B0-----:R-:W2:Y:S04]  /*41eb0*/  LDL.LU.64 R14, [R1+0x1348] ;  /* 0x00134800010e7983 */ /* 0x001ea80000300a00 */
[----:B------:R-:W2:Y:S04]  /*41ec0*/  LDL.LU.64 R12, [R1+0x1340] ;  /* 0x00134000010c7983 */ /* 0x000ea80000300a00 */
[----:B-1----:R-:W-:Y:S04]  /*41ed0*/  STL.64 [R1+0x140], R16 ;  /* 0x0001401001007387 */ /* 0x002fe80000100a00 */
[----:B------:R-:W-:Y:S04]  /*41ee0*/  STL.64 [R1+0x148], R18 ;  /* 0x0001481201007387 */ /* 0x000fe80000100a00 */
[----:B------:R-:W0:Y:S04]  /*41ef0*/  LDS.128 R16, [R28] ;  /* 0x000000001c107984 */ /* 0x000e280000000c00 */
[----:B0-----:R-:W-:Y:S04]  /*41f00*/  STL.64 [R1+0x50], R16 ;  /* 0x0000501001007387 */ /* 0x001fe80000100a00 */
[----:B------:R-:W-:Y:S04]  /*41f10*/  STL.64 [R1+0x58], R18 ;  /* 0x0000581201007387 */ /* 0x000fe80000100a00 */
[----:B------:R-:W0:Y:S04]  /*41f20*/  LDS.128 R16, [R28+0x1000] ;  /* 0x001000001c107984 */ /* 0x000e280000000c00 */
[----:B0-----:R-:W-:Y:S04]  /*41f30*/  STL.64 [R1+0x90], R16 ;  /* 0x0000901001007387 */ /* 0x001fe80000100a00 */
        /* <DEDUP_REMOVED lines=11> */
[----:B------:R-:W-:Y:S06]  /*41ff0*/  BAR.SYNC.DEFER_BLOCKING 0x0 ;  /* 0x0000000000007b1d */ /* 0x000fec0000010000 */
[----:B------:R-:W-:Y:S04]  /*42000*/  STS.128 [R0], R20 ;  /* 0x0000001400007388 */ /* 0x000fe80000000c00 */
[----:B------:R-:W-:Y:S04]  /*42010*/  STS.128 [R0+0x80], R24 ;  /* 0x0000801800007388 */ /* 0x000fe80000000c00 */
[----:B0-----:R-:W-:Y:S04]  /*42020*/  STL.64 [R1+0x1c0], R16 ;  /* 0x0001c01001007387 */ /* 0x001fe80000100a00 */
[----:B------:R0:W-:Y:S04]  /*42030*/  STL.64 [R1+0x1c8], R18 ;  /* 0x0001c81201007387 */ /* 0x0001e80000100a00 */
[----:B0-----:R-:W3:Y:S04]  /*42040*/  LDL.LU.64 R18, [R1+0x1338] ;  /* 0x0013380001127983 */ /* 0x001ee80000300a00 */
[----:B------:R-:W3:Y:S04]  /*42050*/  LDL.LU.64 R16, [R1+0x1330] ;  /* 0x0013300001107983 */ /* 0x000ee80000300a00 */
[----:B------:R-:W3:Y:S04]  /*42060*/  LDL.LU.64 R22, [R1+0x1328] ;  /* 0x0013280001167983 */ /* 0x000ee80000300a00 */
[----:B------:R-:W3:Y:S04]  /*42070*/  LDL.LU.64 R20, [R1+0x1320] ;  /* 0x0013200001147983 */ /* 0x000ee80000300a00 */
[----:B------:R-:W3:Y:S04]  /*42080*/  LDL.LU.64 R26, [R1+0x1318] ;  /* 0x00131800011a7983 */ /* 0x000ee80000300a00 */
[----:B------:R-:W3:Y:S04]  /*42090*/  LDL.LU.64 R24, [R1+0x1310] ;  /* 0x0013100001187983 */ /* 0x000ee80000300a00 */
[----:B----4-:R0:W-:Y:S04]  /*420a0*/  STS.128 [R0+0x400], R4 ;  /* 0x0004000400007388 */ /* 0x0101e80000000c00 */
[----:B--2---:R-:W-:Y:S04]  /*420b0*/  STS.128 [R0+0x480], R8 ;  /* 0x0004800800007388 */ /* 0x004fe80000000c00 */
[----:B------:R-:W-:Y:S04]  /*420c0*/  STS.128 [R0+0x800], R12 ;  /* 0x0008000c00007388 */ /* 0x000fe80000000c00 */
[----:B0-----:R-:W0:Y:S02]  /*420d0*/  S2R R7, SR_TID.X ;  /* 0x0000000000077919 */ /* 0x001e240000002100 */
[C---:B0-----:R-:W-:Y:S01]  /*420e0*/  LOP3.LUT R29, R7.reuse, 0xff, RZ, 0xc0, !PT ;  /* 0x000000ff071d7812 */ /* 0x041fe200078ec0ff */
[----:B------:R-:W-:-:S05]  /*420f0*/  IMAD.SHL.U32 R7, R7, 0x1000, RZ ;  /* 0x0000100007077824 */ /* 0x000fca00078e00ff */
[----:B------:R-:W-:-:S05]  /*42100*/  LOP3.LUT R7, R7, 0x6000, RZ, 0xc0, !PT ;  /* 0x0000600007077812 */ /* 0x000fca00078ec0ff */
[----:B------:R-:W-:Y:S01]  /*42110*/  IMAD R7, R29, 0x10, R7 ;  /* 0x000000101d077824 */ /* 0x000fe200078e0207 */
[----:B---3--:R-:W-:Y:S04]  /*42120*/  STS.128 [R0+0x880], R16 ;  /* 0x0008801000007388 */ /* 0x008fe80000000c00 */
[----:B------:R-:W-:Y:S04]  /*42130*/  STS.128 [R0+0xc00], R20 ;  /* 0x000c001400007388 */ /* 0x000fe80000000c00 */
[----:B------:R-:W-:Y:S04]  /*42140*/  STS.128 [R0+0xc80], R24 ;  /* 0x000c801800007388 */ /* 0x000fe80000000c00 */
[----:B------:R-:W-:Y:S06]  /*42150*/  BAR.SYNC.DEFER_BLOCKING 0x0 ;  /* 0x0000000000007b1d */ /* 0x000fec0000010000 */
[----:B------:R-:W0:Y:S04]  /*42160*/  LDS.128 R8, [R7] ;  /* 0x0000000007087984 */ /* 0x000e280000000c00 */
[----:B------:R-:W1:Y:S04]  /*42170*/  LDS.128 R4, [R7+0x1000] ;  /* 0x0010000007047984 */ /* 0x000e680000000c00 */
[----:B------:R-:W2:Y:S04]  /*42180*/  LDS.128 R20, [R28] ;  /* 0x000000001c147984 */ /* 0x000ea80000000c00 */
[----:B------:R-:W-:Y:S04]  /*42190*/  LDS.128 R12, [R3+0x1000] ;  /* 0x00100000030c7984 */ /* 0x000fe80000000c00 */
[----:B------:R-:W-:Y:S04]  /*421a0*/  LDS.128 R16, [R2] ;  /* 0x0000000002107984 */ /* 0x000fe80000000c00 */
[----:B0-----:R-:W-:Y:S01]  /*421b0*/  STL [R1+0x14], R9 ;  /* 0x0000140901007387 */ /* 0x001fe20000100800 */
[----:B------:R-:W-:-:S03]  /*421c0*/  IMAD.MOV.U32 R29, RZ, RZ, R8 ;  /* 0x000000ffff1d7224 */ /* 0x000fc600078e0008 */
[----:B------:R-:W-:Y:S04]  /*421d0*/  STL.64 [R1+0x18], R10 ;  /* 0x0000180a01007387 */ /* 0x000fe80000100a00 */
[----:B------:R-:W3:Y:S04]  /*421e0*/  LDL.LU R24, [R1+0x100] ;  /* 0x0001000001187983 */ /* 0x000ee80000300800 */
[----:B-1----:R-:W-:Y:S04]  /*421f0*/  STL.64 [R1+0x20], R4 ;  /* 0x0000200401007387 */ /* 0x002fe80000100a00 */
[----:B------:R-:W-:Y:S04]  /*42200*/  STL.64 [R1+0x28], R6 ;  /* 0x0000280601007387 */ /* 0x000fe80000100a00 */
[----:B------:R-:W3:Y:S04]  /*42210*/  LDL.LU R25, [R1+0x104] ;  /* 0x0001040001197983 */ /* 0x000ee80000300800 */
[----:B------:R-:W4:Y:S04]  /*42220*/  LDL.LU R26, [R1+0x108] ;  /* 0x00010800011a7983 */ /* 0x000f280000300800 */
[----:B------:R-:W4:Y:S04]  /*42230*/  LDL.LU R27, [R1+0x10c] ;  /* 0x00010c00011b7983 */ /* 0x000f280000300800 */
[----:B------:R-:W0:Y:S04]  /*42240*/  LDS.128 R4, [R28+0x1000] ;  /* 0x001000001c047984 */ /* 0x000e280000000c00 */
[----:B------:R-:W1:Y:S04]  /*42250*/  LDS.128 R8, [R3] ;  /* 0x0000000003087984 */ /* 0x000e680000000c00 */
[----:B----4-:R-:W-:Y:S04]  /*42260*/  STL.64 [R1+0x12e8], R26 ;  /* 0x0012e81a01007387 */ /* 0x010fe80000100a00 */
[----:B---3--:R-:W-:Y:S04]  /*42270*/  STL.64 [R1+0x12e0], R24 ;  /* 0x0012e01801007387 */ /* 0x008fe80000100a00 */
[----:B--2---:R-:W-:Y:S04]  /*42280*/  STL [R1+0x1234], R22 ;  /* 0x0012341601007387 */ /* 0x004fe80000100800 */
[----:B------:R2:W-:Y:S04]  /*42290*/  STL [R1+0x1230], R23 ;  /* 0x0012301701007387 */ /* 0x0005e80000100800 */
[----:B--2---:R-:W2:Y:S04]  /*422a0*/  LDL R23, [R1+0x7c0] ;  /* 0x0007c00001177983 */ /* 0x004ea80000100800 */
[----:B--2---:R-:W-:Y:S04]  /*422b0*/  STL [R1+0x12d8], R23 ;  /* 0x0012d81701007387 */ /* 0x004fe80000100800 */
[----:B------:R2:W-:Y:S04]  /*422c0*/  STL.64 [R1+0x12d0], R20 ;  /* 0x0012d01401007387 */ /* 0x0005e80000100a00 */
[----:B--2---:R-:W2:Y:S04]  /*422d0*/  LDL.LU R20, [R1+0xf0] ;  /* 0x0000f00001147983 */ /* 0x004ea80000300800 */
[----:B------:R-:W2:Y:S04]  /*422e0*/  LDL.LU R21, [R1+0xf4] ;  /* 0x0000f40001157983 */ /* 0x000ea80000300800 */
[----:B------:R-:W3:Y:S04]  /*422f0*/  LDL.LU R22, [R1+0xf8] ;  /* 0x0000f80001167983 */ /* 0x000ee80000300800 */
[----:B------:R-:W3:Y:S04]  /*42300*/  LDL.LU R23, [R1+0xfc] ;  /* 0x0000fc0001177983 */ /* 0x000ee80000300800 */
[----:B---3--:R-:W-:Y:S04]  /*42310*/  STL.64 [R1+0x12f8], R22 ;  /* 0x0012f81601007387 */ /* 0x008fe80000100a00 */
[----:B--2---:R2:W-:Y:S04]  /*42320*/  STL.64 [R1+0x12f0], R20 ;  /* 0x0012f01401007387 */ /* 0x0045e80000100a00 */
[----:B------:R-:W3:Y:S04]  /*42330*/  LDL.LU R24, [R1+0xd0] ;  /* 0x0000d00001187983 */ /* 0x000ee80000300800 */
[----:B------:R-:W3:Y:S04]  /*42340*/  LDL.LU R25, [R1+0xd4] ;  /* 0x0000d40001197983 */ /* 0x000ee80000300800 */
[----:B------:R-:W4:Y:S04]  /*42350*/  LDL.LU R26, [R1+0xd8] ;  /* 0x0000d800011a7983 */ /* 0x000f280000300800 */
[----:B------:R-:W4:Y:S04]  /*42360*/  LDL.LU R27, [R1+0xdc] ;  /* 0x0000dc00011b7983 */ /* 0x000f280000300800 */
[----:B----4-:R-:W-:Y:S04]  /*42370*/  STL.64 [R1+0x1308], R26 ;  /* 0x0013081a01007387 */ /* 0x010fe80000100a00 */
[----:B---3--:R-:W-:Y:S04]  /*42380*/  STL.64 [R1+0x1300], R24 ;  /* 0x0013001801007387 */ /* 0x008fe80000100a00 */
[----:B------:R-:W3:Y:S04]  /*42390*/  LDS.128 R24, [R2+0x1000] ;  /* 0x0010000002187984 */ /* 0x000ee80000000c00 */
[----:B--2---:R-:W2:Y:S04]  /*423a0*/  LDL.LU R20, [R1+0xe0] ;  /* 0x0000e00001147983 */ /* 0x004ea80000300800 */
[----:B------:R-:W2:Y:S04]  /*423b0*/  LDL.LU R21, [R1+0xe4] ;  /* 0x0000e40001157983 */ /* 0x000ea80000300800 */
[----:B------:R-:W2:Y:S04]  /*423c0*/  LDL.LU R22, [R1+0xe8] ;  /* 0x0000e80001167983 */ /* 0x000ea80000300800 */
[----:B------:R-:W2:Y:S04]  /*423d0*/  LDL.LU R23, [R1+0xec] ;  /* 0x0000ec0001177983 */ /* 0x000ea80000300800 */
[----:B0-----:R-:W-:Y:S04]  /*423e0*/  STL.64 [R1+0x1248], R4 ;  /* 0x0012480401007387 */ /* 0x001fe80000100a00 */
[----:B------:R-:W-:Y:S04]  /*423f0*/  STL [R1+0x122c], R7 ;  /* 0x00122c0701007387 */ /* 0x000fe80000100800 */
[----:B-1----:R-:W-:Y:S04]  /*42400*/  STL.64 [R1+0x1238], R10 ;  /* 0x0012380a01007387 */ /* 0x002fe80000100a00 */
[----:B------:R-:W-:Y:S04]  /*42410*/  STL [R1+0x1288], R11 ;  /* 0x0012880b01007387 */ /* 0x000fe80000100800 */
[----:B------:R0:W-:Y:S04]  /*42420*/  STL.64 [R1+0x1280], R8 ;  /* 0x0012800801007387 */ /* 0x0001e80000100a00 */
[----:B------:R-:W-:Y:S06]  /*42430*/  BAR.SYNC.DEFER_BLOCKING 0x0 ;  /* 0x0000000000007b1d */ /* 0x000fec0000010000 */
[----:B0-----:R-:W4:Y:S04]  /*42440*/  LDL.LU R8, [R1+0xa0] ;  /* 0x0000a00001087983 */ /* 0x001f280000300800 */
[----:B------:R-:W4:Y:S04]  /*42450*/  LDL.LU R9, [R1+0xa4] ;  /* 0x0000a40001097983 */ /* 0x000f280000300800 */
[----:B------:R-:W4:Y:S04]  /*42460*/  LDL.LU R10, [R1+0xa8] ;  /* 0x0000a800010a7983 */ /* 0x000f280000300800 */
[----:B------:R-:W4:Y:S04]  /*42470*/  LDL.LU R11, [R1+0xac] ;  /* 0x0000ac00010b7983 */ /* 0x000f280000300800 */
[----:B------:R-:W-:Y:S04]  /*42480*/  STL.64 [R1+0x1250], R12 ;  /* 0x0012500c01007387 */ /* 0x000fe80000100a00 */
[----:B------:R3:W-:Y:S04]  /*42490*/  STL.64 [R1+0x1240], R14 ;  /* 0x0012400e01007387 */ /* 0x0007e80000100a00 */
[----:B------:R-:W-:Y:S04]  /*424a0*/  STL.64 [R1+0x1258], R18 ;  /* 0x0012581201007387 */ /* 0x000fe80000100a00 */
[----:B------:R-:W-:Y:S04]  /*424b0*/  STL [R1+0x1268], R19 ;  /* 0x0012681301007387 */ /* 0x000fe80000100800 */
[----:B------:R0:W-:Y:S01]  /*424c0*/  STL.64 [R1+0x1260], R16 ;  /* 0x0012601001007387 */ /* 0x0001e20000100a00 */
[----:B---3--:R-:W-:-:S03]  /*424d0*/  IMAD.MOV.U32 R14, RZ, RZ, R24 ;  /* 0x000000ffff0e7224 */ /* 0x008fc600078e0018 */
[----:B0-----:R-:W3:Y:S04]  /*424e0*/  LDL.LU R16, [R1+0xb0] ;  /* 0x0000b00001107983 */ /* 0x001ee80000300800 */
[----:B------:R-:W3:Y:S04]  /*424f0*/  LDL.LU R17, [R1+0xb4] ;  /* 0x0000b40001117983 */ /* 0x000ee80000300800 */
[----:B------:R-:W3:Y:S04]  /*42500*/  LDL.LU R18, [R1+0xb8] ;  /* 0x0000b80001127983 */ /* 0x000ee80000300800 */
[----:B------:R-:W3:Y:S04]  /*42510*/  LDL.LU R19, [R1+0xbc] ;  /* 0x0000bc0001137983 */ /* 0x000ee80000300800 */
[----:B------:R-:W-:Y:S04]  /*42520*/  STL [R1+0x34], R25 ;  /* 0x0000341901007387 */ /* 0x000fe80000100800 */
[----:B------:R0:W-:Y:S04]  /*42530*/  STL.64 [R1+0x38], R26 ;  /* 0x0000381a01007387 */ /* 0x0001e80000100a00 */
[----:B0-----:R-:W3:Y:S04]  /*42540*/  LDL.LU.64 R26, [R1+0x1308] ;  /* 0x00130800011a7983 */ /* 0x001ee80000300a00 */
[----:B------:R-:W3:Y:S04]  /*42550*/  LDL.LU.64 R24, [R1+0x1300] ;  /* 0x0013000001187983 */ /* 0x000ee80000300a00 */
[----:B------:R-:W-:Y:S04]  /*42560*/  STL.64 [R1+0x1278], R14 ;  /* 0x0012780e01007387 */ /* 0x000fe80000100a00 */
[----:B------:R0:W-:Y:S04]  /*42570*/  STL.64 [R1+0x1270], R12 ;  /* 0x0012700c01007387 */ /* 0x0001e80000100a00 */
[----:B0-----:R-:W4:Y:S04]  /*42580*/  LDL.LU R12, [R1+0xc0] ;  /* 0x0000c000010c7983 */ /* 0x001f280000300800 */
[----:B------:R-:W4:Y:S04]  /*42590*/  LDL.LU R13, [R1+0xc4] ;  /* 0x0000c400010d7983 */ /* 0x000f280000300800 */
[----:B------:R-:W4:Y:S04]  /*425a0*/  LDL.LU R14, [R1+0xc8] ;  /* 0x0000c800010e7983 */ /* 0x000f280000300800 */
[----:B------:R-:W4:Y:S04]  /*425b0*/  LDL.LU R15, [R1+0xcc] ;  /* 0x0000cc00010f7983 */ /* 0x000f280000300800 */
[----:B--2---:R0:W-:Y:S04]  /*425c0*/  STS.128 [R0], R20 ;  /* 0x0000001400007388 */ /* 0x0041e80000000c00 */
[----:B0-----:R-:W2:Y:S04]  /*425d0*/  LDL.LU.64 R22, [R1+0x12f8] ;  /* 0x0012f80001167983 */ /* 0x001ea80000300a00 */
[----:B------:R-:W2:Y:S04]  /*425e0*/  LDL.LU.64 R20, [R1+0x12f0] ;  /* 0x0012f00001147983 */ /* 0x000ea80000300a00 */
[----:B---3--:R0:W-:Y:S04]  /*425f0*/  STS.128 [R0+0x80], R24 ;  /* 0x0000801800007388 */ /* 0x0081e80000000c00 */
[----:B0-----:R-:W3:Y:S04]  /*42600*/  LDL.LU.64 R26, [R1+0x12e8] ;  /* 0x0012e800011a7983 */ /* 0x001ee80000300a00 */
[----:B------:R-:W3:Y:S04]  /*42610*/  LDL.LU.64 R24, [R1+0x12e0] ;  /* 0x0012e00001187983 */ /* 0x000ee80000300a00 */
[----:B----4-:R0:W-:Y:S04]  /*42620*/  STS.128 [R0+0x800], R8 ;  /* 0x0008000800007388 */ /* 0x0101e80000000c00 */
[----:B------:R-:W4:Y:S04]  /*42630*/  LDL R7, [R1+0x7c4] ;  /* 0x0007c40001077983 */ /* 0x000f280000100800 */
[----:B------:R-:W-:Y:S04]  /*42640*/  STS.128 [R0+0x400], R12 ;  /* 0x0004000c00007388 */ /* 0x000fe80000000c00 */
[----:B------:R-:W-:Y:S04]  /*42650*/  STS.128 [R0+0x480], R16 ;  /* 0x0004801000007388 */ /* 0x000fe80000000c00 */
[----:B0-----:R-:W4:Y:S04]  /*42660*/  LDL.LU R8, [R1+0x110] ;  /* 0x0001100001087983 */ /* 0x001f280000300800 */
[----:B------:R-:W4:Y:S04]  /*42670*/  LDL.LU R9, [R1+0x114] ;  /* 0x0001140001097983 */ /* 0x000f280000300800 */
[----:B------:R-:W4:Y:S04]  /*42680*/  LDL.LU R10, [R1+0x118] ;  /* 0x00011800010a7983 */ /* 0x000f280000300800 */
[----:B------:R-:W4:Y:S04]  /*42690*/  LDL.LU R11, [R1+0x11c] ;  /* 0x00011c00010b7983 */ /* 0x000f280000300800 */
[----:B--2---:R-:W-:Y:S04]  /*426a0*/  STS.128 [R0+0x880], R20 ;  /* 0x0008801400007388 */ /* 0x004fe80000000c00 */
[----:B---3--:R0:W-:Y:S04]  /*426b0*/  STS.128 [R0+0xc00], R24 ;  /* 0x000c001800007388 */ /* 0x0081e80000000c00 */
[----:B0-----:R-:W2:Y:S04]  /*426c0*/  LDL.LU R24, [R1+0x180] ;  /* 0x0001800001187983 */ /* 0x001ea80000300800 */
[----:B------:R-:W2:Y:S04]  /*426d0*/  LDL.LU R25, [R1+0x184] ;  /* 0x0001840001197983 */ /* 0x000ea80000300800 */
[----:B------:R-:W3:Y:S04]  /*426e0*/  LDL.LU R26, [R1+0x188] ;  /* 0x00018800011a7983 */ /* 0x000ee80000300800 */
[----:B------:R-:W3:Y:S04]  /*426f0*/  LDL.LU R27, [R1+0x18c] ;  /* 0x00018c00011b7983 */ /* 0x000ee80000300800 */
[----:B---3--:R-:W-:Y:S04]  /*42700*/  STL.64 [R1+0x1298], R26 ;  /* 0x0012981a01007387 */ /* 0x008fe80000100a00 */
[----:B--2---:R0:W-:Y:S04]  /*42710*/  STL.64 [R1+0x1290], R24 ;  /* 0x0012901801007387 */ /* 0x0041e80000100a00 */
        /* <DEDUP_REMOVED lines=16> */
[----:B------:R-:W0:Y:S04]  /*42820*/  S2R R22, SR_TID.X ;  /* 0x0000000000167919 */ /* 0x000e280000002100 */
[----:B----4-:R-:W-:Y:S01]  /*42830*/  STS.128 [R0+0xc80], R8 ;  /* 0x000c800800007388 */ /* 0x010fe20000000c00 */
[C---:B0-----:R-:W-:Y:S01]  /*42840*/  LOP3.LUT R5, R22.reuse, 0xff, RZ, 0xc0, !PT ;  /* 0x000000ff16057812 */ /* 0x041fe200078ec0ff */
[----:B------:R-:W-:-:S05]  /*42850*/  IMAD.SHL.U32 R22, R22, 0x1000, RZ ;  /* 0x0000100016167824 */ /* 0x000fca00078e00ff */
[----:B------:R-:W-:-:S05]  /*42860*/  LOP3.LUT R22, R22, 0x6000, RZ, 0xc0, !PT ;  /* 0x0000600016167812 */ /* 0x000fca00078ec0ff */
[----:B------:R-:W-:Y:S01]  /*42870*/  IMAD R22, R5, 0x10, R22 ;  /* 0x0000001005167824 */ /* 0x000fe200078e0216 */
[----:B------:R-:W-:Y:S06]  /*42880*/  BAR.SYNC.DEFER_BLOCKING 0x0 ;  /* 0x0000000000007b1d */ /* 0x000fec0000010000 */
[----:B------:R-:W0:Y:S04]  /*42890*/  LDS.128 R16, [R22] ;  /* 0x0000000016107984 */ /* 0x000e280000000c00 */
[----:B------:R-:W1:Y:S04]  /*428a0*/  LDS.128 R12, [R22+0x1000] ;  /* 0x00100000160c7984 */ /* 0x000e680000000c00 */
[----:B------:R-:W4:Y:S04]  /*428b0*/  LDS.128 R20, [R28] ;  /* 0x000000001c147984 */ /* 0x000f280000000c00 */
[----:B---3--:R-:W-:Y:S04]  /*428c0*/  STL.64 [R1+0x12c8], R26 ;  /* 0x0012c81a01007387 */ /* 0x008fe80000100a00 */
[----:B--2---:R2:W-:Y:S04]  /*428d0*/  STL.64 [R1+0x12c0], R24 ;  /* 0x0012c01801007387 */ /* 0x0045e80000100a00 */
[----:B--2---:R-:W2:Y:S04]  /*428e0*/  LDL.LU R24, [R1+0x120] ;  /* 0x0001200001187983 */ /* 0x004ea80000300800 */
[----:B------:R-:W2:Y:S04]  /*428f0*/  LDL.LU R25, [R1+0x124] ;  /* 0x0001240001197983 */ /* 0x000ea80000300800 */
[----:B------:R-:W2:Y:S04]  /*42900*/  LDL.LU R26, [R1+0x128] ;  /* 0x00012800011a7983 */ /* 0x000ea80000300800 */
[----:B------:R-:W2:Y:S04]  /*42910*/  LDL.LU R27, [R1+0x12c] ;  /* 0x00012c00011b7983 */ /* 0x000ea80000300800 */
[----:B------:R-:W3:Y:S04]  /*42920*/  LDL.LU R8, [R1+0x190] ;  /* 0x0001900001087983 */ /* 0x000ee80000300800 */
[----:B0-----:R-:W-:Y:S04]  /*42930*/  STL.64 [R1+0xa0], R16 ;  /* 0x0000a01001007387 */ /* 0x001fe80000100a00 */
[----:B------:R-:W-:Y:S04]  /*42940*/  STL.64 [R1+0xa8], R18 ;  /* 0x0000a81201007387 */ /* 0x000fe80000100a00 */
[----:B-1----:R0:W-:Y:S04]  /*42950*/  STL.64 [R1+0x110], R12 ;  /* 0x0001100c01007387 */ /* 0x0021e80000100a00 */
[----:B------:R1:W-:Y:S04]  /*42960*/  STL.64 [R1+0x118], R14 ;  /* 0x0001180e01007387 */ /* 0x0003e80000100a00 */
[----:B------:R-:W3:Y:S04]  /*42970*/  LDL.LU R9, [R1+0x194] ;  /* 0x0001940001097983 */ /* 0x000ee80000300800 */
[----:B------:R-:W3:Y:S04]  /*42980*/  LDL.LU R10, [R1+0x198] ;  /* 0x00019800010a7983 */ /* 0x000ee80000300800 */
[----:B------:R-:W3:Y:S04]  /*42990*/  LDL.LU R11, [R1+0x19c] ;  /* 0x00019c00010b7983 */ /* 0x000ee80000300800 */
[----:B0-----:R-:W3:Y:S04]  /*429a0*/  LDL.LU R12, [R1+0x1a0] ;  /* 0x0001a000010c7983 */ /* 0x001ee80000300800 */
[----:B------:R-:W3:Y:S04]  /*429b0*/  LDL.LU R13, [R1+0x1a4] ;  /* 0x0001a400010d7983 */ /* 0x000ee80000300800 */
[----:B-1----:R-:W3:Y:S04]  /*429c0*/  LDL.LU R14, [R1+0x1a8] ;  /* 0x0001a800010e7983 */ /* 0x002ee80000300800 */
[----:B------:R-:W3:Y:S04]  /*429d0*/  LDL.LU R15, [R1+0x1ac] ;  /* 0x0001ac00010f7983 */ /* 0x000ee80000300800 */
[----:B------:R-:W3:Y:S04]  /*429e0*/  LDL.LU R16, [R1+0x1b0] ;  /* 0x0001b00001107983 */ /* 0x000ee80000300800 */
[----:B------:R-:W3:Y:S04]  /*429f0*/  LDL.LU R17, [R1+0x1b4] ;  /* 0x0001b40001117983 */ /* 0x000ee80000300800 */
[----:B------:R-:W3:Y:S04]  /*42a00*/  LDL.LU R18, [R1+0x1b8] ;  /* 0x0001b80001127983 */ /* 0x000ee80000300800 */
[----:B------:R-:W3:Y:S04]  /*42a10*/  LDL.LU R19, [R1+0x1bc] ;  /* 0x0001bc0001137983 */ /* 0x000ee80000300800 */
[----:B------:R-:W3:Y:S04]  /*42a20*/  LDL.LU R5, [R1+0x40] ;  /* 0x0000400001057983 */ /* 0x000ee80000300800 */
[----:B----4-:R-:W-:Y:S04]  /*42a30*/  STL.64 [R1+0xc0], R20 ;  /* 0x0000c01401007387 */ /* 0x010fe80000100a00 */
        /* <DEDUP_REMOVED lines=15> */
[----:B--2---:R-:W-:Y:S04]  /*42b30*/  STS.128 [R0], R24 ;  /* 0x0000001800007388 */ /* 0x004fe80000000c00 */
[----:B0-----:R-:W-:Y:S04]  /*42b40*/  STL.64 [R1+0xb0], R20 ;  /* 0x0000b01401007387 */ /* 0x001fe80000100a00 */
[----:B------:R0:W-:Y:S04]  /*42b50*/  STL.64 [R1+0xb8], R22 ;  /* 0x0000b81601007387 */ /* 0x0001e80000100a00 */
[----:B0-----:R-:W2:Y:S04]  /*42b60*/  LDL.LU R23, [R1+0x12d8] ;  /* 0x0012d80001177983 */ /* 0x001ea80000300800 */
[----:B------:R-:W4:Y:S04]  /*42b70*/  LDL.LU.64 R20, [R1+0x12d0] ;  /* 0x0012d00001147983 */ /* 0x000f280000300a00 */
[----:B------:R-:W2:Y:S04]  /*42b80*/  LDL R22, [R1+0x7c8] ;  /* 0x0007c80001167983 */ /* 0x000ea80000100800 */
[----:B------:R-:W2:Y:S04]  /*42b90*/  LDL.LU.64 R26, [R1+0x12c8] ;  /* 0x0012c800011a7983 */ /* 0x000ea80000300a00 */
[----:B------:R-:W2:Y:S04]  /*42ba0*/  LDL.LU.64 R24, [R1+0x12c0] ;  /* 0x0012c00001187983 */ /* 0x000ea80000300a00 */
[----:B--2---:R0:W-:Y:S04]  /*42bb0*/  STS.128 [R0+0x80], R24 ;  /* 0x0000801800007388 */ /* 0x0041e80000000c00 */
[----:B0-----:R-:W2:Y:S04]  /*42bc0*/  LDL.LU.64 R26, [R1+0x12b8] ;  /* 0x0012b800011a7983 */ /* 0x001ea80000300a00 */
[----:B------:R-:W2:Y:S04]  /*42bd0*/  LDL.LU.64 R24, [R1+0x12b0] ;  /* 0x0012b00001187983 */ /* 0x000ea80000300a00 */
[----:B--2---:R0:W-:Y:S04]  /*42be0*/  STS.128 [R0+0x400], R24 ;  /* 0x0004001800007388 */ /* 0x0041e80000000c00 */
[----:B0-----:R-:W2:Y:S04]  /*42bf0*/  LDL.LU.64 R26, [R1+0x12a8] ;  /* 0x0012a800011a7983 */ /* 0x001ea80000300a00 */
[----:B------:R-:W2:Y:S04]  /*42c00*/  LDL.LU.64 R24, [R1+0x12a0] ;  /* 0x0012a00001187983 */ /* 0x000ea80000300a00 */
[----:B---3--:R-:W-:Y:S04]  /*42c10*/  STS.128 [R0+0x880], R8 ;  /* 0x0008800800007388 */ /* 0x008fe80000000c00 */
[----:B------:R-:W-:Y:S04]  /*42c20*/  STS.128 [R0+0xc00], R12 ;  /* 0x000c000c00007388 */ /* 0x000fe80000000c00 */
[----:B------:R-:W-:Y:S04]  /*42c30*/  STS.128 [R0+0xc80], R16 ;  /* 0x000c801000007388 */ /* 0x000fe80000000c00 */
[----:B--2---:R0:W-:Y:S04]  /*42c40*/  STS.128 [R0+0x480], R24 ;  /* 0x0004801800007388 */ /* 0x0041e80000000c00 */
[----:B0-----:R-:W2:Y:S04]  /*42c50*/  LDL.LU.64 R26, [R1+0x1298] ;  /* 0x00129800011a7983 */ /* 0x001ea80000300a00 */
[----:B------:R-:W2:Y:S04]  /*42c60*/  LDL.LU.64 R24, [R1+0x1290] ;  /* 0x0012900001187983 */ /* 0x000ea80000300a00 */
[----:B------:R-:W3:Y:S04]  /*42c70*/  LDL.LU R11, [R1+0x1288] ;  /* 0x00128800010b7983 */ /* 0x000ee80000300800 */
[----:B------:R-:W3:Y:S04]  /*42c80*/  LDL.LU.64 R8, [R1+0x1280] ;  /* 0x0012800001087983 */ /* 0x000ee80000300a00 */
[----:B------:R-:W3:Y:S04]  /*42c90*/  LDL.LU R10, [R1+0x50] ;  /* 0x00005000010a7983 */ /* 0x000ee80000300800 */
[----:B------:R-:W3:Y:S04]  /*42ca0*/  LDL.LU.64 R14, [R1+0x1278] ;  /* 0x00127800010e7983 */ /* 0x000ee80000300a00 */
[----:B------:R-:W3:Y:S04]  /*42cb0*/  LDL.LU.64 R12, [R1+0x1270] ;  /* 0x00127000010c7983 */ /* 0x000ee80000300a00 */
[----:B------:R-:W3:Y:S01]  /*42cc0*/  LDL.LU R19, [R1+0x1268] ;  /* 0x0012680001137983 */ /* 0x000ee20000300800 */
[C---:B------:R-:W-:Y:S01]  /*42cd0*/  IMAD R3, R7.reuse, c[0x0][0x194], RZ ;  /* 0x0000650007037a24 */ /* 0x040fe200078e02ff */
[----:B------:R-:W-:Y:S01]  /*42ce0*/  ISETP.GE.AND P4, PT, R7, c[0x0][0x178], PT ;  /* 0x00005e0007007a0c */ /* 0x000fe20003f86270 */
[----:B------:R-:W-:Y:S01]  /*42cf0*/  IMAD R28, R23, c[0x0][0x198], RZ ;  /* 0x00006600171c7a24 */ /* 0x000fe200078e02ff */
[----:B------:R-:W3:Y:S02]  /*42d00*/  LDL.LU.64 R16, [R1+0x1260] ;  /* 0x0012600001107983 */ /* 0x000ee40000300a00 */
[----:B------:R-:W-:-:S02]  /*42d10*/  LEA R2, P5, R3, c[0x0][0x170], 0x1 ;  /* 0x00005c0003027a11 */ /* 0x000fc400078a08ff */
[----:B------:R-:W-:Y:S01]  /*42d20*/  ISETP.LT.AND P4, PT, R23, c[0x0][0x17c], !P4 ;  /* 0x00005f0017007a0c */ /* 0x000fe20006781270 */
[----:B--2---:R0:W-:Y:S02]  /*42d30*/  STS.128 [R0+0x800], R24 ;  /* 0x0008001800007388 */ /* 0x0041e40000000c00 */
[----:B0-----:R-:W-:-:S04]  /*42d40*/  IMAD.MOV.U32 R25, RZ, RZ, c[0x0][0x194] ;  /* 0x00006500ff197624 */ /* 0x001fc800078e00ff */
[----:B------:R-:W-:Y:S01]  /*42d50*/  IMAD R25, R25, 0x100, R3 ;  /* 0x0000010019197824 */ /* 0x000fe200078e0203 */
[----:B------:R-:W-:-:S05]  /*42d60*/  LEA.HI.X.SX32 R3, R3, c[0x0][0x174], 0x1, P5 ;  /* 0x00005d0003037a11 */ /* 0x000fca00028f0eff */
[----:B------:R-:W-:Y:S01]  /*42d70*/  IMAD.WIDE R26, R28, 0x2, R2 ;  /* 0x000000021c1a7825 */ /* 0x000fe200078e0202 */
[----:B------:R-:W-:Y:S01]  /*42d80*/  BAR.SYNC.DEFER_BLOCKING 0x0 ;  /* 0x0000000000007b1d */ /* 0x000fe20000010000 */
[----:B---3--:R-:W-:-:S05]  /*42d90*/  PRMT R19, R5, 0x7632, R19 ;  /* 0x0000763205137816 */ /* 0x008fca0000000013 */
[----:B------:R0:W-:Y:S04]  /*42da0*/  @P4 STG.E.U16 [R26.64], R5 ;  /* 0x000000051a004986 */ /* 0x0001e8000c101506 */
[----:B0-----:R-:W2:Y:S01]  /*42db0*/  LDL.LU R5, [R1+0x70] ;  /* 0x0000700001057983 */ /* 0x001ea20000300800 */
[----:B------:R-:W-:Y:S02]  /*42dc0*/  ISETP.GE.AND P2, PT, R23, c[0x0][0x17c], PT ;  /* 0x00005f0017007a0c */ /* 0x000fe40003f46270 */
[C---:B------:R-:W-:Y:S02]  /*42dd0*/  LEA R24, P5, R25.reuse, c[0x0][0x170], 0x1 ;  /* 0x00005c0019187a11 */ /* 0x040fe400078a08ff */
[----:B------:R-:W-:Y:S02]  /*42de0*/  ISETP.LT.AND P2, PT, R22, c[0x0][0x178], !P2 ;  /* 0x00005e0016007a0c */ /* 0x000fe40005741270 */
[----:B------:R-:W-:-:S02]  /*42df0*/  LEA.HI.X.SX32 R25, R25, c[0x0][0x174], 0x1, P5 ;  /* 0x00005d0019197a11 */ /* 0x000fc400028f0eff */
[----:B------:R-:W-:Y:S02]  /*42e00*/  IADD3 R0, R23, 0x5, RZ ;  /* 0x0000000517007810 */ /* 0x000fe40007ffe0ff */
[C---:B------:R-:W-:Y:S01]  /*42e10*/  ISETP.LT.AND P4, PT, R7.reuse, c[0x0][0x178], !P3 ;  /* 0x00005e0007007a0c */ /* 0x040fe20005f81270 */
[----:B------:R-:W-:Y:S01]  /*42e20*/  IMAD.WIDE R26, R28, 0x2, R24 ;  /* 0x000000021c1a7825 */ /* 0x000fe200078e0218 */
[----:B------:R-:W-:Y:S02]  /*42e30*/  ISETP.LT.AND P3, PT, R22, c[0x0][0x178], !P3 ;  /* 0x00005e0016007a0c */ /* 0x000fe40005f61270 */
[----:B------:R-:W-:Y:S02]  /*42e40*/  ISETP.GE.AND P5, PT, R0, c[0x0][0x17c], PT ;  /* 0x00005f0000007a0c */ /* 0x000fe40003fa6270 */
[----:B------:R-:W-:Y:S01]  /*42e50*/  IADD3 R0, R28, c[0x0][0x198], RZ ;  /* 0x000066001c007a10 */ /* 0x000fe20007ffe0ff */
[----:B------:R0:W-:Y:S01]  /*42e60*/  @P2 STG.E.U16 [R26.64], R29 ;  /* 0x0000001d1a002986 */ /* 0x0001e2000c101506 */
[----:B------:R-:W-:-:S02]  /*42e70*/  ISETP.LT.AND P2, PT, R7, c[0x0][0x178], !P1 ;  /* 0x00005e0007007a0c */ /* 0x000fc40004f41270 */
[----:B------:R-:W-:Y:S02]  /*42e80*/  PRMT R13, R29, 0x7632, R13 ;  /* 0x000076321d0d7816 */ /* 0x000fe4000000000d */
[----:B------:R-:W-:Y:S01]  /*42e90*/  ISETP.LT.AND P1, PT, R22, c[0x0][0x178], !P1 ;  /* 0x00005e0016007a0c */ /* 0x000fe20004f21270 */
[----:B0-----:R-:W-:-:S04]  /*42ea0*/  IMAD.WIDE R28, R0, 0x2, R2 ;  /* 0x00000002001c7825 */ /* 0x001fc800078e0202 */
[C---:B------:R-:W-:Y:S01]  /*42eb0*/  IMAD.WIDE R26, R0.reuse, 0x2, R24 ;  /* 0x00000002001a7825 */ /* 0x040fe200078e0218 */
[----:B------:R-:W-:Y:S01]  /*42ec0*/  IADD3 R0, R0, c[0x0][0x198], RZ ;  /* 0x0000660000007a10 */ /* 0x000fe20007ffe0ff */
[----:B------:R0:W-:Y:S04]  /*42ed0*/  @P4 STG.E.U16 [R28.64], R19 ;  /* 0x000000131c004986 */ /* 0x0001e8000c101506 */
[----:B------:R1:W-:Y:S01]  /*42ee0*/  @P3 STG.E.U16 [R26.64], R13 ;  /* 0x0000000d1a003986 */ /* 0x0003e2000c101506 */
[----:B0-----:R-:W-:-:S04]  /*42ef0*/  IMAD.WIDE R28, R0, 0x2, R2 ;  /* 0x00000002001c7825 */ /* 0x001fc800078e0202 */
[----:B-1----:R-:W-:Y:S01]  /*42f00*/  IMAD.WIDE R26, R0, 0x2, R24 ;  /* 0x00000002001a7825 */ /* 0x002fe200078e0218 */
[----:B------:R-:W-:Y:S04]  /*42f10*/  @P2 STG.E.U16 [R28.64], R10 ;  /* 0x0000000a1c002986 */ /* 0x000fe8000c101506 */
[----:B----4-:R0:W-:Y:S01]  /*42f20*/  @P1 STG.E.U16 [R26.64], R20 ;  /* 0x000000141a001986 */ /* 0x0101e2000c101506 */
[----:B------:R-:W-:Y:S02]  /*42f30*/  ISETP.LT.AND P3, PT, R7, c[0x0][0x178], !P0 ;  /* 0x00005e0007007a0c */ /* 0x000fe40004761270 */
[----:B------:R-:W-:Y:S02]  /*42f40*/  ISETP.LT.AND P0, PT, R22, c[0x0][0x178], !P0 ;  /* 0x00005e0016007a0c */ /* 0x000fe40004701270 */
[----:B------:R-:W-:-:S02]  /*42f50*/  IADD3 R0, R0, c[0x0][0x198], RZ ;  /* 0x0000660000007a10 */ /* 0x000fc40007ffe0ff */
[----:B0-----:R-:W-:Y:S02]  /*42f60*/  PRMT R20, R10, 0x7632, R20 ;  /* 0x000076320a147816 */ /* 0x001fe40000000014 */
[----:B------:R-:W3:Y:S01]  /*42f70*/  LDL.LU R10, [R1+0x60] ;  /* 0x00006000010a7983 */ /* 0x000ee20000300800 */
[----:B------:R-:W-:Y:S01]  /*42f80*/  ISETP.LT.AND P1, PT, R7, c[0x0][0x178], !P6 ;  /* 0x00005e0007007a0c */ /* 0x000fe20007721270 */
[----:B------:R-:W-:Y:S01]  /*42f90*/  IMAD.WIDE R28, R0, 0x2, R2 ;  /* 0x00000002001c7825 */ /* 0x000fe200078e0202 */
[----:B------:R-:W-:-:S03]  /*42fa0*/  PRMT R4, R20, 0x7632, R4 ;  /* 0x0000763214047816 */ /* 0x000fc60000000004 */
[C---:B------:R-:W-:Y:S01]  /*42fb0*/  IMAD.WIDE R26, R0.reuse, 0x2, R24 ;  /* 0x00000002001a7825 */ /* 0x040fe200078e0218 */
[----:B------:R-:W-:Y:S01]  /*42fc0*/  IADD3 R0, R0, c[0x0][0x198], RZ ;  /* 0x0000660000007a10 */ /* 0x000fe20007ffe0ff */
[----:B------:R0:W-:Y:S04]  /*42fd0*/  @P3 STG.E.U16 [R28.64], R20 ;  /* 0x000000141c003986 */ /* 0x0001e8000c101506 */
[----:B------:R1:W-:Y:S01]  /*42fe0*/  @P0 STG.E.U16 [R26.64], R4 ;  /* 0x000000041a000986 */ /* 0x0003e2000c101506 */
[----:B0-----:R-:W-:Y:S01]  /*42ff0*/  IADD3 R20, R23, 0x8, RZ ;  /* 0x0000000817147810 */ /* 0x001fe20007ffe0ff */
[----:B-1----:R-:W-:Y:S02]  /*43000*/  IMAD.WIDE R26, R0, 0x2, R2 ;  /* 0x00000002001a7825 */ /* 0x002fe400078e0202 */
[----:B------:R-:W4:Y:S01]  /*43010*/  LDL.LU R4, [R1+0x140] ;  /* 0x0001400001047983 */ /* 0x000f220000300800 */
[----:B------:R-:W-:-:S02]  /*43020*/  ISETP.GE.AND P3, PT, R20, c[0x0][0x17c], PT ;  /* 0x00005f0014007a0c */ /* 0x000fc40003f66270 */
[C---:B------:R-:W-:Y:S01]  /*43030*/  IADD3 R20, R0.reuse, c[0x0][0x198], RZ ;  /* 0x0000660000147a10 */ /* 0x040fe20007ffe0ff */
[----:B--2---:R0:W-:Y:S02]  /*43040*/  @P1 STG.E.U16 [R26.64], R5 ;  /* 0x000000051a001986 */ /* 0x0041e4000c101506 */
[----:B0-----:R-:W-:Y:S01]  /*43050*/  IMAD.WIDE R26, R0, 0x2, R24 ;  /* 0x00000002001a7825 */ /* 0x001fe200078e0218 */
[----:B------:R-:W-:Y:S02]  /*43060*/  PRMT R0, R5, 0x7632, R0 ;  /* 0x0000763205007816 */ /* 0x000fe40000000000 */
[----:B------:R-:W2:Y:S01]  /*43070*/  LDL.LU R5, [R1+0x20] ;  /* 0x0000200001057983 */ /* 0x000ea20000300800 */
[----:B------:R-:W-:Y:S02]  /*43080*/  ISETP.LT.AND P6, PT, R22, c[0x0][0x178], !P6 ;  /* 0x00005e0016007a0c */ /* 0x000fe400077c1270 */
[----:B------:R-:W-:Y:S02]  /*43090*/  ISETP.LT.AND P0, PT, R7, c[0x0][0x178], !P5 ;  /* 0x00005e0007007a0c */ /* 0x000fe40006f01270 */
[----:B------:R-:W-:-:S02]  /*430a0*/  IADD3 R18, R23, 0x6, RZ ;  /* 0x0000000617127810 */ /* 0x000fc40007ffe0ff */
[----:B------:R-:W-:Y:S02]  /*430b0*/  IADD3 R28, R23, 0x9, RZ ;  /* 0x00000009171c7810 */ /* 0x000fe40007ffe0ff */
[----:B------:R-:W-:Y:S02]  /*430c0*/  ISETP.GE.AND P4, PT, R18, c[0x0][0x17c], PT ;  /* 0x00005f0012007a0c */ /* 0x000fe40003f86270 */
[----:B------:R-:W-:Y:S01]  /*430d0*/  ISETP.GE.AND P1, PT, R28, c[0x0][0x17c], PT ;  /* 0x00005f001c007a0c */ /* 0x000fe20003f26270 */
[----:B------:R-:W-:Y:S01]  /*430e0*/  IMAD.WIDE R28, R20, 0x2, R2 ;  /* 0x00000002141c7825 */ /* 0x000fe200078e0202 */
[C---:B------:R-:W-:Y:S01]  /*430f0*/  ISETP.LT.AND P5, PT, R22.reuse, c[0x0][0x178], !P5 ;  /* 0x00005e0016007a0c */ /* 0x040fe20006fa1270 */
[----:B------:R-:W-:Y:S01]  /*43100*/  @P6 STG.E.U16 [R26.64], R8 ;  /* 0x000000081a006986 */ /* 0x000fe2000c101506 */
[----:B------:R-:W-:Y:S02]  /*43110*/  ISETP.LT.AND P6, PT, R7, c[0x0][0x178], !P4 ;  /* 0x00005e0007007a0c */ /* 0x000fe400067c1270 */
[----:B------:R-:W-:Y:S01]  /*43120*/  ISETP.LT.AND P4, PT, R22, c[0x0][0x178], !P4 ;  /* 0x00005e0016007a0c */ /* 0x000fe20006781270 */
[----:B------:R0:W-:Y:S01]  /*43130*/  @P0 STG.E.U16 [R28.64], R0 ;  /* 0x000000001c000986 */ /* 0x0001e2000c101506 */
[----:B------:R-:W-:Y:S01]  /*43140*/  IADD3 R13, R23, 0x7, RZ ;  /* 0x00000007170d7810 */ /* 0x000fe20007ffe0ff */
[----:B------:R-:W-:Y:S01]  /*43150*/  IMAD.WIDE R18, R20, 0x2, R24 ;  /* 0x0000000214127825 */ /* 0x000fe200078e0218 */
[----:B------:R-:W-:-:S02]  /*43160*/  PRMT R12, R8, 0x7632, R12 ;  /* 0x00007632080c7816 */ /* 0x000fc4000000000c */
[----:B0-----:R-:W-:-:S03]  /*43170*/  IADD3 R0, R20, c[0x0][0x198], RZ ;  /* 0x0000660014007a10 */ /* 0x001fc60007ffe0ff */
[----:B------:R0:W-:Y:S01]  /*43180*/  @P5 STG.E.U16 [R18.64], R12 ;  /* 0x0000000c12005986 */ /* 0x0001e2000c101506 */
[----:B------:R-:W-:Y:S01]  /*43190*/  ISETP.GE.AND P2, PT, R13, c[0x0][0x17c], PT ;  /* 0x00005f000d007a0c */ /* 0x000fe20003f46270 */
[----:B------:R-:W-:-:S04]  /*431a0*/  IMAD.WIDE R26, R0, 0x2, R2 ;  /* 0x00000002001a7825 */ /* 0x000fc800078e0202 */
[C---:B------:R-:W-:Y:S01]  /*431b0*/  IMAD.WIDE R28, R0.reuse, 0x2, R24 ;  /* 0x00000002001c7825 */ /* 0x040fe200078e0218 */
[----:B------:R-:W-:Y:S02]  /*431c0*/  IADD3 R20, R0, c[0x0][0x198], RZ ;  /* 0x0000660000147a10 */ /* 0x000fe40007ffe0ff */
[----:B------:R-:W-:Y:S02]  /*431d0*/  IADD3 R13, R23, 0xa, RZ ;  /* 0x0000000a170d7810 */ /* 0x000fe40007ffe0ff */
[C---:B------:R-:W-:Y:S01]  /*431e0*/  IADD3 R0, R20.reuse, c[0x0][0x198], RZ ;  /* 0x0000660014007a10 */ /* 0x040fe20007ffe0ff */
[----:B0-----:R-:W-:Y:S01]  /*431f0*/  IMAD.WIDE R18, R20, 0x2, R2 ;  /* 0x0000000214127825 */ /* 0x001fe200078e0202 */
[----:B------:R-:W-:Y:S01]  /*43200*/  ISETP.GE.AND P0, PT, R13, c[0x0][0x17c], PT ;  /* 0x00005f000d007a0c */ /* 0x000fe20003f06270 */
[----:B---3--:R0:W-:Y:S01]  /*43210*/  @P6 STG.E.U16 [R26.64], R10 ;  /* 0x0000000a1a006986 */ /* 0x0081e2000c101506 */
[----:B------:R-:W-:-:S03]  /*43220*/  ISETP.LT.AND P6, PT, R7, c[0x0][0x178], !P3 ;  /* 0x00005e0007007a0c */ /* 0x000fc60005fc1270 */
[----:B------:R1:W-:Y:S01]  /*43230*/  @P4 STG.E.U16 [R28.64], R16 ;  /* 0x000000101c004986 */ /* 0x0003e2000c101506 */
[----:B------:R-:W-:Y:S02]  /*43240*/  ISETP.LT.AND P4, PT, R7, c[0x0][0x178], !P2 ;  /* 0x00005e0007007a0c */ /* 0x000fe40005781270 */
[----:B------:R-:W-:Y:S01]  /*43250*/  ISETP.LT.AND P2, PT, R22, c[0x0][0x178], !P2 ;  /* 0x00005e0016007a0c */ /* 0x000fe20005741270 */
[----:B------:R-:W-:Y:S01]  /*43260*/  IMAD.WIDE R12, R20, 0x2, R24 ;  /* 0x00000002140c7825 */ /* 0x000fe200078e0218 */
[----:B------:R-:W-:Y:S02]  /*43270*/  PRMT R11, R10, 0x7632, R11 ;  /* 0x000076320a0b7816 */ /* 0x000fe4000000000b */
[----:B------:R-:W-:Y:S01]  /*43280*/  ISETP.LT.AND P3, PT, R22, c[0x0][0x178], !P3 ;  /* 0x00005e0016007a0c */ /* 0x000fe20005f61270 */
[----:B0-----:R-:W-:Y:S01]  /*43290*/  IMAD.WIDE R26, R0, 0x2, R2 ;  /* 0x00000002001a7825 */ /* 0x001fe200078e0202 */
[----:B------:R-:W3:Y:S01]  /*432a0*/  LDL.LU R10, [R1+0x90] ;  /* 0x00009000010a7983 */ /* 0x000ee20000300800 */
[----:B-1----:R-:W-:-:S04]  /*432b0*/  PRMT R16, R16, 0x7632, R16 ;  /* 0x0000763210107816 */ /* 0x002fc80000000010 */
[----:B------:R0:W-:Y:S04]  /*432c0*/  @P4 STG.E.U16 [R18.64], R11 ;  /* 0x0000000b12004986 */ /* 0x0001e8000c101506 */
[----:B------:R1:W-:Y:S01]  /*432d0*/  @P2 STG.E.U16 [R12.64], R16 ;  /* 0x000000100c002986 */ /* 0x0003e2000c101506 */
[----:B------:R-:W-:-:S03]  /*432e0*/  IMAD.WIDE R28, R0, 0x2, R24 ;  /* 0x00000002001c7825 */ /* 0x000fc600078e0218 */
[----:B----4-:R4:W-:Y:S01]  /*432f0*/  @P6 STG.E.U16 [R26.64], R4 ;  /* 0x000000041a006986 */ /* 0x0109e2000c101506 */
[----:B------:R-:W-:Y:S02]  /*43300*/  ISETP.LT.AND P6, PT, R7, c[0x0][0x178], !P1 ;  /* 0x00005e0007007a0c */ /* 0x000fe40004fc1270 */
[----:B------:R-:W-:Y:S01]  /*43310*/  PRMT R15, R4, 0x7632, R15 ;  /* 0x00007632040f7816 */ /* 0x000fe2000000000f */
[----:B0-----:R-:W3:Y:S04]  /*43320*/  LDL.LU.64 R18, [R1+0x1258] ;  /* 0x0012580001127983 */ /* 0x001ee80000300a00 */
[----:B-1----:R-:W3:Y:S01]  /*43330*/  LDL.LU.64 R12, [R1+0x1250] ;  /* 0x00125000010c7983 */ /* 0x002ee20000300a00 */
[----:B----4-:R-:W-:-:S03]  /*43340*/  IADD3 R26, R0, c[0x0][0x198], RZ ;  /* 0x00006600001a7a10 */ /* 0x010fc60007ffe0ff */
[----:B------:R-:W4:Y:S04]  /*43350*/  LDL.LU R11, [R1+0x80] ;  /* 0x00008000010b7983 */ /* 0x000f280000300800 */
[----:B--2---:R0:W-:Y:S01]  /*43360*/  @P3 STG.E.U16 [R28.64], R5 ;  /* 0x000000051c003986 */ /* 0x0041e2000c101506 */
[----:B------:R-:W-:Y:S01]  /*43370*/  PRMT R20, R5, 0x7632, R20 ;  /* 0x0000763205147816 */ /* 0x000fe20000000014 */
[----:B0-----:R-:W-:-:S05]  /*43380*/  IMAD.WIDE R4, R26, 0x2, R2 ;  /* 0x000000021a047825 */ /* 0x001fca00078e0202 */
[----:B------:R0:W-:Y:S04]  /*43390*/  @P6 STG.E.U16 [R4.64], R15 ;  /* 0x0000000f04006986 */ /* 0x0001e8000c101506 */
[----:B0-----:R-:W2:Y:S01]  /*433a0*/  LDL.LU.64 R4, [R1+0x1248] ;  /* 0x0012480001047983 */ /* 0x001ea20000300a00 */
[----:B------:R-:W-:Y:S02]  /*433b0*/  ISETP.LT.AND P1, PT, R22, c[0x0][0x178], !P1 ;  /* 0x00005e0016007a0c */ /* 0x000fe40004f21270 */
[----:B------:R-:W-:Y:S01]  /*433c0*/  IADD3 R8, R23, 0xb, RZ ;  /* 0x0000000b17087810 */ /* 0x000fe20007ffe0ff */
[----:B------:R-:W4:Y:S01]  /*433d0*/  LDL.LU R15, [R1+0x1c0] ;  /* 0x0001c000010f7983 */ /* 0x000f220000300800 */
[----:B------:R-:W-:Y:S02]  /*433e0*/  ISETP.LT.AND P3, PT, R7, c[0x0][0x178], !P0 ;  /* 0x00005e0007007a0c */ /* 0x000fe40004761270 */
[C---:B------:R-:W-:Y:S01]  /*433f0*/  IADD3 R0, R26.reuse, c[0x0][0x198], RZ ;  /* 0x000066001a007a10 */ /* 0x040fe20007ffe0ff */
[----:B------:R-:W-:Y:S01]  /*43400*/  IMAD.WIDE R26, R26, 0x2, R24 ;  /* 0x000000021a1a7825 */ /* 0x000fe200078e0218 */
[----:B------:R-:W-:-:S02]  /*43410*/  ISETP.LT.AND P0, PT, R22, c[0x0][0x178], !P0 ;  /* 0x00005e0016007a0c */ /* 0x000fc40004701270 */
[----:B------:R-:W-:Y:S01]  /*43420*/  ISETP.GE.AND P5, PT, R8, c[0x0][0x17c], PT ;  /* 0x00005f0008007a0c */ /* 0x000fe20003fa6270 */
[----:B------:R-:W-:Y:S01]  /*43430*/  IMAD.WIDE R28, R0, 0x2, R2 ;  /* 0x00000002001c7825 */ /* 0x000fe200078e0202 */
[----:B------:R-:W-:Y:S01]  /*43440*/  IADD3 R8, R23, 0xc, RZ ;  /* 0x0000000c17087810 */ /* 0x000fe20007ffe0ff */
[----:B------:R0:W-:Y:S01]  /*43450*/  @P1 STG.E.U16 [R26.64], R20 ;  /* 0x000000141a001986 */ /* 0x0001e2000c101506 */
[----:B------:R-:W-:Y:S02]  /*43460*/  ISETP.LT.AND P1, PT, R7, c[0x0][0x178], !P5 ;  /* 0x00005e0007007a0c */ /* 0x000fe40006f21270 */
[----:B------:R-:W-:Y:S02]  /*43470*/  ISETP.LT.AND P5, PT, R22, c[0x0][0x178], !P5 ;  /* 0x00005e0016007a0c */ /* 0x000fe40006fa1270 */
[----:B------:R-:W-:Y:S02]  /*43480*/  ISETP.GE.AND P4, PT, R8, c[0x0][0x17c], PT ;  /* 0x00005f0008007a0c */ /* 0x000fe40003f86270 */
[----:B------:R-:W-:Y:S01]  /*43490*/  IADD3 R16, R23, 0xd, RZ ;  /* 0x0000000d17107810 */ /* 0x000fe20007ffe0ff */
[C---:B0-----:R-:W-:Y:S01]  /*434a0*/  IMAD.WIDE R26, R0.reuse, 0x2, R24 ;  /* 0x00000002001a7825 */ /* 0x041fe200078e0218 */
[----:B------:R-:W-:-:S02]  /*434b0*/  IADD3 R0, R0, c[0x0][0x198], RZ ;  /* 0x0000660000007a10 */ /* 0x000fc40007ffe0ff */
[----:B------:R-:W-:Y:S01]  /*434c0*/  ISETP.GE.AND P2, PT, R16, c[0x0][0x17c], PT ;  /* 0x00005f0010007a0c */ /* 0x000fe20003f46270 */
[----:B---3--:R0:W-:Y:S01]  /*434d0*/  @P3 STG.E.U16 [R28.64], R10 ;  /* 0x0000000a1c003986 */ /* 0x0081e2000c101506 */
[----:B------:R-:W-:Y:S01]  /*434e0*/  PRMT R16, R10, 0x7632, R16 ;  /* 0x000076320a107816 */ /* 0x000fe20000000010 */
[----:B0-----:R-:W-:Y:S02]  /*434f0*/  IMAD.WIDE R28, R0, 0x2, R2 ;  /* 0x00000002001c7825 */ /* 0x001fe400078e0202 */
[----:B------:R-:W3:Y:S04]  /*43500*/  LDL.LU R10, [R1+0x44] ;  /* 0x00004400010a7983 */ /* 0x000ee80000300800 */
[----:B--2---:R0:W-:Y:S01]  /*43510*/  @P0 STG.E.U16 [R26.64], R4 ;  /* 0x000000041a000986 */ /* 0x0041e2000c101506 */
[----:B------:R-:W-:-:S03]  /*43520*/  ISETP.LT.AND P0, PT, R7, c[0x0][0x178], !P4 ;  /* 0x00005e0007007a0c */ /* 0x000fc60006701270 */
[----:B------:R-:W-:Y:S01]  /*43530*/  @P1 STG.E.U16 [R28.64], R16 ;  /* 0x000000101c001986 */ /* 0x000fe2000c101506 */
[----:B0-----:R-:W-:Y:S01]  /*43540*/  PRMT R4, R4, 0x7632, R4 ;  /* 0x0000763204047816 */ /* 0x001fe20000000004 */
[C---:B------:R-:W-:Y:S01]  /*43550*/  IMAD.WIDE R26, R0.reuse, 0x2, R24 ;  /* 0x00000002001a7825 */ /* 0x040fe200078e0218 */
[----:B------:R-:W-:-:S04]  /*43560*/  IADD3 R0, R0, c[0x0][0x198], RZ ;  /* 0x0000660000007a10 */ /* 0x000fc80007ffe0ff */
[----:B------:R0:W-:Y:S02]  /*43570*/  @P5 STG.E.U16 [R26.64], R4 ;  /* 0x000000041a005986 */ /* 0x0001e4000c101506 */
[----:B0-----:R-:W-:Y:S01]  /*43580*/  IMAD.WIDE R26, R0, 0x2, R2 ;  /* 0x00000002001a7825 */ /* 0x001fe200078e0202 */
[----:B------:R-:W-:-:S04]  /*43590*/  IADD3 R4, R23, 0x11, RZ ;  /* 0x0000001117047810 */ /* 0x000fc80007ffe0ff */
[----:B----4-:R0:W-:Y:S01]  /*435a0*/  @P0 STG.E.U16 [R26.64], R11 ;  /* 0x0000000b1a000986 */ /* 0x0101e2000c101506 */
[----:B------:R-:W-:Y:S02]  /*435b0*/  ISETP.GE.AND P0, PT, R4, c[0x0][0x17c], PT ;  /* 0x00005f0004007a0c */ /* 0x000fe40003f06270 */
[----:B------:R-:W-:Y:S02]  /*435c0*/  PRMT R4, R11, 0x7632, R4 ;  /* 0x000076320b047816 */ /* 0x000fe40000000004 */
[----:B0-----:R-:W2:Y:S04]  /*435d0*/  LDL.LU R11, [R1+0x14] ;  /* 0x00001400010b7983 */ /* 0x001ea80000300800 */
[----:B------:R-:W4:Y:S01]  /*435e0*/  LDL.LU R20, [R1+0x54] ;  /* 0x0000540001147983 */ /* 0x000f220000300800 */
[----:B------:R-:W-:-:S02]  /*435f0*/  ISETP.LT.AND P4, PT, R22, c[0x0][0x178], !P4 ;  /* 0x00005e0016007a0c */ /* 0x000fc40006781270 */
[----:B------:R-:W-:Y:S01]  /*43600*/  IADD3 R8, R23, 0xe, RZ ;  /* 0x0000000e17087810 */ /* 0x000fe20007ffe0ff */
[----:B------:R-:W-:Y:S01]  /*43610*/  IMAD.WIDE R28, R0, 0x2, R24 ;  /* 0x00000002001c7825 */ /* 0x000fe200078e0218 */
[----:B------:R-:W-:Y:S02]  /*43620*/  ISETP.LT.AND P5, PT, R7, c[0x0][0x178], !P2 ;  /* 0x00005e0007007a0c */ /* 0x000fe400057a1270 */
[----:B------:R-:W-:Y:S02]  /*43630*/  ISETP.GE.AND P6, PT, R8, c[0x0][0x17c], PT ;  /* 0x00005f0008007a0c */ /* 0x000fe40003fc6270 */
[----:B------:R-:W-:Y:S02]  /*43640*/  IADD3 R8, R23, 0xf, RZ ;  /* 0x0000000f17087810 */ /* 0x000fe40007ffe0ff */
[----:B------:R-:W-:Y:S02]  /*43650*/  ISETP.LT.AND P2, PT, R22, c[0x0][0x178], !P2 ;  /* 0x00005e0016007a0c */ /* 0x000fe40005741270 */
[----:B------:R-:W-:-:S02]  /*43660*/  ISETP.GE.AND P3, PT, R8, c[0x0][0x17c], PT ;  /* 0x00005f0008007a0c */ /* 0x000fc40003f66270 */
[----:B------:R-:W-:Y:S01]  /*43670*/  IADD3 R0, R0, c[0x0][0x198], RZ ;  /* 0x0000660000007a10 */ /* 0x000fe20007ffe0ff */
[----:B------:R0:W-:Y:S01]  /*43680*/  @P4 STG.E.U16 [R28.64], R12 ;  /* 0x0000000c1c004986 */ /* 0x0001e2000c101506 */
[----:B------:R-:W-:Y:S02]  /*43690*/  IADD3 R8, R23, 0x10, RZ ;  /* 0x0000001017087810 */ /* 0x000fe40007ffe0ff */
[----:B------:R-:W-:Y:S01]  /*436a0*/  ISETP.LT.AND P4, PT, R7, c[0x0][0x178], !P6 ;  /* 0x00005e0007007a0c */ /* 0x000fe20007781270 */
[----:B------:R-:W-:Y:S01]  /*436b0*/  IMAD.WIDE R26, R0, 0x2, R2 ;  /* 0x00000002001a7825 */ /* 0x000fe200078e0202 */
[----:B------:R-:W-:Y:S02]  /*436c0*/  ISETP.GE.AND P1, PT, R8, c[0x0][0x17c], PT ;  /* 0x00005f0008007a0c */ /* 0x000fe40003f26270 */
[----:B------:R-:W-:Y:S01]  /*436d0*/  PRMT R8, R12, 0x7632, R8 ;  /* 0x000076320c087816 */ /* 0x000fe20000000008 */
[C---:B0-----:R-:W-:Y:S01]  /*436e0*/  IMAD.WIDE R28, R0.reuse, 0x2, R24 ;  /* 0x00000002001c7825 */ /* 0x041fe200078e0218 */
[----:B------:R-:W-:Y:S01]  /*436f0*/  IADD3 R0, R0, c[0x0][0x198], RZ ;  /* 0x0000660000007a10 */ /* 0x000fe20007ffe0ff */
[----:B------:R0:W-:Y:S01]  /*43700*/  @P5 STG.E.U16 [R26.64], R4 ;  /* 0x000000041a005986 */ /* 0x0001e2000c101506 */
[----:B------:R-:W-:-:S03]  /*43710*/  ISETP.LT.AND P6, PT, R22, c[0x0][0x178], !P6 ;  /* 0x00005e0016007a0c */ /* 0x000fc600077c1270 */
[----:B------:R1:W-:Y:S01]  /*43720*/  @P2 STG.E.U16 [R28.64], R8 ;  /* 0x000000081c002986 */ /* 0x0003e2000c101506 */
[----:B------:R-:W-:Y:S01]  /*43730*/  ISETP.LT.AND P2, PT, R7, c[0x0][0x178], !P3 ;  /* 0x00005e0007007a0c */ /* 0x000fe20005f41270 */
[C---:B0-----:R-:W-:Y:S01]  /*43740*/  IMAD.WIDE R26, R0.reuse, 0x2, R2 ;  /* 0x00000002001a7825 */ /* 0x041fe200078e0202 */
[----:B-1----:R-:W-:-:S04]  /*43750*/  IADD3 R8, R0, c[0x0][0x198], RZ ;  /* 0x0000660000087a10 */ /* 0x002fc80007ffe0ff */
[----:B------:R0:W-:Y:S01]  /*43760*/  @P4 STG.E.U16 [R26.64], R15 ;  /* 0x0000000f1a004986 */ /* 0x0001e2000c101506 */
[----:B------:R-:W-:Y:S01]  /*43770*/  ISETP.LT.AND P3, PT, R22, c[0x0][0x178], !P3 ;  /* 0x00005e0016007a0c */ /* 0x000fe20005f61270 */
[----:B------:R-:W-:-:S04]  /*43780*/  IMAD.WIDE R28, R8, 0x2, R2 ;  /* 0x00000002081c7825 */ /* 0x000fc800078e0202 */
[----:B0-----:R-:W-:Y:S01]  /*43790*/  IMAD.WIDE R26, R0, 0x2, R24 ;  /* 0x00000002001a7825 */ /* 0x001fe200078e0218 */
[----:B------:R-:W-:-:S04]  /*437a0*/  PRMT R0, R15, 0x7632, R0 ;  /* 0x000076320f007816 */ /* 0x000fc80000000000 */
[----:B------:R0:W-:Y:S01]  /*437b0*/  @P6 STG.E.U16 [R26.64], R14 ;  /* 0x0000000e1a006986 */ /* 0x0001e2000c101506 */
[----:B------:R-:W-:Y:S02]  /*437c0*/  ISETP.LT.AND P6, PT, R7, c[0x0][0x178], !P1 ;  /* 0x00005e0007007a0c */ /* 0x000fe40004fc1270 */
[----:B------:R-:W-:Y:S01]  /*437d0*/  ISETP.LT.AND P1, PT, R22, c[0x0][0x178], !P1 ;  /* 0x00005e0016007a0c */ /* 0x000fe20004f21270 */
[----:B------:R1:W-:Y:S01]  /*437e0*/  @P2 STG.E.U16 [R28.64], R0 ;  /* 0x000000001c002986 */ /* 0x0003e2000c101506 */
[----:B------:R-:W-:Y:S01]  /*437f0*/  PRMT R12, R14, 0x7632, R12 ;  /* 0x000076320e0c7816 */ /* 0x000fe2000000000c */
[C---:B0-----:R-:W-:Y:S01]  /*43800*/  IMAD.WIDE R14, R8.reuse, 0x2, R24 ;  /* 0x00000002080e7825 */ /* 0x041fe200078e0218 */
[----:B-1----:R-:W-:-:S04]  /*43810*/  IADD3 R0, R8, c[0x0][0x198], RZ ;  /* 0x0000660008007a10 */ /* 0x002fc80007ffe0ff */
[----:B------:R0:W-:Y:S01]  /*43820*/  @P3 STG.E.U16 [R14.64], R12 ;  /* 0x0000000c0e003986 */ /* 0x0001e2000c101506 */
[----:B------:R-:W-:-:S04]  /*43830*/  IMAD.WIDE R26, R0, 0x2, R2 ;  /* 0x00000002001a7825 */ /* 0x000fc800078e0202 */
[----:B------:R-:W-:Y:S01]  /*43840*/  IMAD.WIDE R28, R0, 0x2, R24 ;  /* 0x00000002001c7825 */ /* 0x000fe200078e0218 */
[----:B---3--:R1:W-:Y:S01]  /*43850*/  @P6 STG.E.U16 [R26.64], R10 ;  /* 0x0000000a1a006986 */ /* 0x0083e2000c101506 */
[C---:B------:R-:W-:Y:S02]  /*43860*/  IADD3 R4, R23.reuse, 0x12, RZ ;  /* 0x0000001217047810 */ /* 0x040fe40007ffe0ff */
[----:B------:R-:W-:Y:S02]  /*43870*/  IADD3 R8, R23, 0x15, RZ ;  /* 0x0000001517087810 */ /* 0x000fe40007ffe0ff */
[----:B------:R-:W-:Y:S02]  /*43880*/  ISETP.GE.AND P5, PT, R4, c[0x0][0x17c], PT ;  /* 0x00005f0004007a0c */ /* 0x000fe40003fa6270 */
[----:B------:R-:W-:Y:S02]  /*43890*/  IADD3 R16, R0, c[0x0][0x198], RZ ;  /* 0x0000660000107a10 */ /* 0x000fe40007ffe0ff */
[----:B------:R-:W-:-:S02]  /*438a0*/  ISETP.GE.AND P3, PT, R8, c[0x0][0x17c], PT ;  /* 0x00005f0008007a0c */ /* 0x000fc40003f66270 */
[----:B------:R-:W-:Y:S01]  /*438b0*/  ISETP.LT.AND P6, PT, R7, c[0x0][0x178], !P5 ;  /* 0x00005e0007007a0c */ /* 0x000fe20006fc1270 */
[----:B0-----:R-:W-:Y:S01]  /*438c0*/  IMAD.WIDE R14, R16, 0x2, R2 ;  /* 0x00000002100e7825 */ /* 0x001fe200078e0202 */
[----:B------:R-:W-:Y:S02]  /*438d0*/  PRMT R12, R10, 0x7632, R12 ;  /* 0x000076320a0c7816 */ /* 0x000fe4000000000c */
[----:B------:R-:W-:Y:S02]  /*438e0*/  IADD3 R0, R16, c[0x0][0x198], RZ ;  /* 0x0000660010007a10 */ /* 0x000fe40007ffe0ff */
[----:B------:R-:W-:Y:S02]  /*438f0*/  IADD3 R4, R23, 0x13, RZ ;  /* 0x0000001317047810 */ /* 0x000fe40007ffe0ff */
[----:B------:R-:W-:Y:S01]  /*43900*/  ISETP.LT.AND P5, PT, R22, c[0x0][0x178], !P5 ;  /* 0x00005e0016007a0c */ /* 0x000fe20006fa1270 */
[----:B-1----:R-:W-:Y:S01]  /*43910*/  IMAD.WIDE R26, R0, 0x2, R2 ;  /* 0x00000002001a7825 */ /* 0x002fe200078e0202 */
[----:B------:R-:W-:-:S02]  /*43920*/  ISETP.GE.AND P4, PT, R4, c[0x0][0x17c], PT ;  /* 0x00005f0004007a0c */ /* 0x000fc40003f86270 */
[----:B------:R-:W-:-:S04]  /*43930*/  IADD3 R4, R23, 0x14, RZ ;  /* 0x0000001417047810 */ /* 0x000fc80007ffe0ff */
[----:B------:R-:W-:Y:S02]  /*43940*/  ISETP.GE.AND P2, PT, R4, c[0x0][0x17c], PT ;  /* 0x00005f0004007a0c */ /* 0x000fe40003f46270 */
[----:B------:R-:W-:Y:S01]  /*43950*/  IADD3 R4, R23, 0x16, RZ ;  /* 0x0000001617047810 */ /* 0x000fe20007ffe0ff */
[----:B--2---:R0:W-:Y:S01]  /*43960*/  @P1 STG.E.U16 [R28.64], R11 ;  /* 0x0000000b1c001986 */ /* 0x0041e2000c101506 */
[----:B------:R-:W-:Y:S02]  /*43970*/  ISETP.LT.AND P1, PT, R7, c[0x0][0x178], !P0 ;  /* 0x00005e0007007a0c */ /* 0x000fe40004721270 */
[----:B------:R-:W-:Y:S02]  /*43980*/  ISETP.LT.AND P0, PT, R22, c[0x0][0x178], !P0 ;  /* 0x00005e0016007a0c */ /* 0x000fe40004701270 */
[----:B------:R-:W-:Y:S01]  /*43990*/  PRMT R8, R11, 0x7632, R8 ;  /* 0x000076320b087816 */ /* 0x000fe20000000008 */
[----:B0-----:R-:W-:Y:S01]  /*439a0*/  IMAD.WIDE R10, R16, 0x2, R24 ;  /* 0x00000002100a7825 */ /* 0x001fe200078e0218 */
[----:B------:R-:W-:-:S07]  /*439b0*/  IADD3 R16, R23, 0x17, RZ ;  /* 0x0000001717107810 */ /* 0x000fce0007ffe0ff */
[----:B------:R0:W-:Y:S04]  /*439c0*/  @P1 STG.E.U16 [R14.64], R12 ;  /* 0x0000000c0e001986 */ /* 0x0001e8000c101506 */
[----:B------:R1:W-:Y:S01]  /*439d0*/  @P0 STG.E.U16 [R10.64], R8 ;  /* 0x000000080a000986 */ /* 0x0003e2000c101506 */
[----:B------:R-:W-:-:S03]  /*439e0*/  ISETP.GE.AND P0, PT, R16, c[0x0][0x17c], PT ;  /* 0x00005f0010007a0c */ /* 0x000fc60003f06270 */
[----:B0-----:R-:W2:Y:S04]  /*439f0*/  LDL.LU.64 R14, [R1+0x1240] ;  /* 0x00124000010e7983 */ /* 0x001ea80000300a00 */
[----:B-1----:R-:W3:Y:S04]  /*43a00*/  LDL.LU.64 R10, [R1+0x1238] ;  /* 0x00123800010a7983 */ /* 0x002ee80000300a00 */
[----:B------:R-:W2:Y:S01]  /*43a10*/  LDL.LU R16, [R1+0x74] ;  /* 0x0000740001107983 */ /* 0x000ea20000300800 */
[----:B------:R-:W-:-:S03]  /*43a20*/  IMAD.WIDE R28, R0, 0x2, R24 ;  /* 0x00000002001c7825 */ /* 0x000fc600078e0218 */
[----:B----4-:R0:W-:Y:S01]  /*43a30*/  @P6 STG.E.U16 [R26.64], R20 ;  /* 0x000000141a006986 */ /* 0x0101e2000c101506 */
[----:B------:R-:W-:Y:S02]  /*43a40*/  ISETP.LT.AND P6, PT, R7, c[0x0][0x178], !P4 ;  /* 0x00005e0007007a0c */ /* 0x000fe400067c1270 */
[----:B------:R-:W-:Y:S01]  /*43a50*/  ISETP.LT.AND P4, PT, R22, c[0x0][0x178], !P4 ;  /* 0x00005e0016007a0c */ /* 0x000fe20006781270 */
[----:B------:R1:W-:Y:S01]  /*43a60*/  @P5 STG.E.U16 [R28.64], R21 ;  /* 0x000000151c005986 */ /* 0x0003e2000c101506 */
[----:B------:R-:W-:Y:S02]  /*43a70*/  ISETP.GE.AND P1, PT, R4, c[0x0][0x17c], PT ;  /* 0x00005f0004007a0c */ /* 0x000fe40003f26270 */
[----:B------:R-:W-:Y:S02]  /*43a80*/  PRMT R4, R20, 0x7632, R4 ;  /* 0x0000763214047816 */ /* 0x000fe40000000004 */
[----:B0-----:R-:W-:Y:S02]  /*43a90*/  IADD3 R26, R0, c[0x0][0x198], RZ ;  /* 0x00006600001a7a10 */ /* 0x001fe40007ffe0ff */
[----:B------:R-:W-:-:S02]  /*43aa0*/  PRMT R8, R21, 0x7632, R8 ;  /* 0x0000763215087816 */ /* 0x000fc40000000008 */
[C---:B------:R-:W-:Y:S01]  /*43ab0*/  IADD3 R0, R26.reuse, c[0x0][0x198], RZ ;  /* 0x000066001a007a10 */ /* 0x040fe20007ffe0ff */
[----:B-1----:R-:W-:-:S04]  /*43ac0*/  IMAD.WIDE R20, R26, 0x2, R2 ;  /* 0x000000021a147825 */ /* 0x002fc800078e0202 */
[----:B------:R-:W-:Y:S01]  /*43ad0*/  IMAD.WIDE R26, R26, 0x2, R24 ;  /* 0x000000021a1a7825 */ /* 0x000fe200078e0218 */
[----:B------:R-:W-:Y:S04]  /*43ae0*/  @P6 STG.E.U16 [R20.64], R4 ;  /* 0x0000000414006986 */ /* 0x000fe8000c101506 */
[----:B------:R0:W-:Y:S04]  /*43af0*/  @P4 STG.E.U16 [R26.64], R8 ;  /* 0x000000081a004986 */ /* 0x0001e8000c101506 */
[----:B0-----:R-:W4:Y:S01]  /*43b00*/  LDL.LU R27, [R1+0x64] ;  /* 0x00006400011b7983 */ /* 0x001f220000300800 */
[----:B------:R-:W-:-:S02]  /*43b10*/  ISETP.LT.AND P5, PT, R7, c[0x0][0x178], !P2 ;  /* 0x00005e0007007a0c */ /* 0x000fc400057a1270 */
[----:B------:R-:W-:Y:S01]  /*43b20*/  ISETP.LT.AND P2, PT, R22, c[0x0][0x178], !P2 ;  /* 0x00005e0016007a0c */ /* 0x000fe20005741270 */
[----:B------:R-:W-:Y:S01]  /*43b30*/  IMAD.WIDE R28, R0, 0x2, R2 ;  /* 0x00000002001c7825 */ /* 0x000fe200078e0202 */
[----:B------:R-:W-:-:S03]  /*43b40*/  ISETP.LT.AND P4, PT, R7, c[0x0][0x178], !P3 ;  /* 0x00005e0007007a0c */ /* 0x000fc60005f81270 */
[C---:B------:R-:W-:Y:S01]  /*43b50*/  IMAD.WIDE R20, R0.reuse, 0x2, R24 ;  /* 0x0000000200147825 */ /* 0x040fe200078e0218 */
[C---:B------:R-:W-:Y:S02]  /*43b60*/  IADD3 R12, R23.reuse, 0x18, RZ ;  /* 0x00000018170c7810 */ /* 0x040fe40007ffe0ff */
[----:B------:R-:W-:Y:S02]  /*43b70*/  IADD3 R4, R23, 0x19, RZ ;  /* 0x0000001917047810 */ /* 0x000fe40007ffe0ff */
[----:B------:R-:W-:Y:S02]  /*43b80*/  IADD3 R0, R0, c[0x0][0x198], RZ ;  /* 0x0000660000007a10 */ /* 0x000fe40007ffe0ff */
[----:B------:R-:W-:Y:S02]  /*43b90*/  ISETP.LT.AND P3, PT, R22, c[0x0][0x178], !P3 ;  /* 0x00005e0016007a0c */ /* 0x000fe40005f61270 */
[----:B------:R-:W-:Y:S02]  /*43ba0*/  ISETP.GE.AND P6, PT, R12, c[0x0][0x17c], PT ;  /* 0x00005f000c007a0c */ /* 0x000fe40003fc6270 */
[----:B------:R-:W-:Y:S01]  /*43bb0*/  PRMT R12, R9, 0x7632, R12 ;  /* 0x00007632090c7816 */ /* 0x000fe2000000000c */
[----:B--2---:R0:W-:Y:S01]  /*43bc0*/  @P5 STG.E.U16 [R28.64], R16 ;  /* 0x000000101c005986 */ /* 0x0041e2000c101506 */
[----:B------:R-:W-:-:S03]  /*43bd0*/  ISETP.GE.AND P5, PT, R4, c[0x0][0x17c], PT ;  /* 0x00005f0004007a0c */ /* 0x000fc60003fa6270 */
[----:B------:R1:W-:Y:S01]  /*43be0*/  @P2 STG.E.U16 [R20.64], R9 ;  /* 0x0000000914002986 */ /* 0x0003e2000c101506 */
[----:B------:R-:W-:-:S03]  /*43bf0*/  ISETP.LT.AND P2, PT, R7, c[0x0][0x178], !P1 ;  /* 0x00005e0007007a0c */ /* 0x000fc60004f41270 */
[----:B0-----:R-:W2:Y:S01]  /*43c00*/  LDL.LU R29, [R1+0x144] ;  /* 0x00014400011d7983 */ /* 0x001ea20000300800 */
[----:B------:R-:W-:-:S03]  /*43c10*/  PRMT R4, R16, 0x7632, R4 ;  /* 0x0000763210047816 */ /* 0x000fc60000000004 */
[----:B------:R-:W3:Y:S01]  /*43c20*/  LDL.LU R26, [R1+0x24] ;  /* 0x00002400011a7983 */ /* 0x000ee20000300800 */
[----:B-1----:R-:W-:-:S04]  /*43c30*/  IMAD.WIDE R8, R0, 0x2, R2 ;  /* 0x0000000200087825 */ /* 0x002fc800078e0202 */
[C---:B------:R-:W-:Y:S01]  /*43c40*/  IMAD.WIDE R20, R0.reuse, 0x2, R24 ;  /* 0x0000000200147825 */ /* 0x040fe200078e0218 */
[----:B------:R-:W-:Y:S01]  /*43c50*/  IADD3 R0, R0, c[0x0][0x198], RZ ;  /* 0x0000660000007a10 */ /* 0x000fe20007ffe0ff */
[----:B------:R0:W-:Y:S04]  /*43c60*/  @P4 STG.E.U16 [R8.64], R4 ;  /* 0x0000000408004986 */ /* 0x0001e8000c101506 */
[----:B------:R1:W-:Y:S01]  /*43c70*/  @P3 STG.E.U16 [R20.64], R12 ;  /* 0x0000000c14003986 */ /* 0x0003e2000c101506 */
[----:B0-----:R-:W-:-:S05]  /*43c80*/  IMAD.WIDE R8, R0, 0x2, R2 ;  /* 0x0000000200087825 */ /* 0x001fca00078e0202 */
[----:B----4-:R0:W-:Y:S01]  /*43c90*/  @P2 STG.E.U16 [R8.64], R27 ;  /* 0x0000001b08002986 */ /* 0x0101e2000c101506 */
[----:B-1----:R-:W-:-:S03]  /*43ca0*/  PRMT R12, R27, 0x7632, R12 ;  /* 0x000076321b0c7816 */ /* 0x002fc6000000000c */
[----:B0-----:R-:W4:Y:S04]  /*43cb0*/  LDL.LU R27, [R1+0x94] ;  /* 0x00009400011b7983 */ /* 0x001f280000300800 */
[----:B------:R-:W4:Y:S01]  /*43cc0*/  LDL.LU R28, [R1+0x84] ;  /* 0x00008400011c7983 */ /* 0x000f220000300800 */
[----:B------:R-:W-:Y:S01]  /*43cd0*/  ISETP.LT.AND P1, PT, R22, c[0x0][0x178], !P1 ;  /* 0x00005e0016007a0c */ /* 0x000fe20004f21270 */
[----:B------:R-:W-:Y:S01]  /*43ce0*/  IMAD.WIDE R20, R0, 0x2, R24 ;  /* 0x0000000200147825 */ /* 0x000fe200078e0218 */
[----:B------:R-:W-:Y:S02]  /*43cf0*/  ISETP.LT.AND P3, PT, R7, c[0x0][0x178], !P0 ;  /* 0x00005e0007007a0c */ /* 0x000fe40004761270 */
[----:B------:R-:W-:Y:S02]  /*43d00*/  ISETP.LT.AND P0, PT, R22, c[0x0][0x178], !P0 ;  /* 0x00005e0016007a0c */ /* 0x000fe40004701270 */
[----:B------:R-:W-:-:S02]  /*43d10*/  IADD3 R4, R23, 0x1b, RZ ;  /* 0x0000001b17047810 */ /* 0x000fc40007ffe0ff */
[----:B------:R-:W-:Y:S02]  /*43d20*/  IADD3 R16, R23, 0x1a, RZ ;  /* 0x0000001a17107810 */ /* 0x000fe40007ffe0ff */
[----:B------:R-:W-:Y:S02]  /*43d30*/  IADD3 R0, R0, c[0x0][0x198], RZ ;  /* 0x0000660000007a10 */ /* 0x000fe40007ffe0ff */
[----:B------:R-:W-:Y:S01]  /*43d40*/  ISETP.GE.AND P2, PT, R4, c[0x0][0x17c], PT ;  /* 0x00005f0004007a0c */ /* 0x000fe20003f46270 */
[----:B------:R0:W-:Y:S01]  /*43d50*/  @P1 STG.E.U16 [R20.64], R17 ;  /* 0x0000001114001986 */ /* 0x0001e2000c101506 */
[----:B------:R-:W-:Y:S01]  /*43d60*/  ISETP.LT.AND P1, PT, R7, c[0x0][0x178], !P6 ;  /* 0x00005e0007007a0c */ /* 0x000fe20007721270 */
[----:B------:R-:W-:Y:S01]  /*43d70*/  IMAD.WIDE R8, R0, 0x2, R2 ;  /* 0x0000000200087825 */ /* 0x000fe200078e0202 */
[----:B------:R-:W-:Y:S02]  /*43d80*/  ISETP.GE.AND P4, PT, R16, c[0x0][0x17c], PT ;  /* 0x00005f0010007a0c */ /* 0x000fe40003f86270 */
[----:B------:R-:W-:-:S02]  /*43d90*/  PRMT R4, R17, 0x7632, R4 ;  /* 0x0000763211047816 */ /* 0x000fc40000000004 */
[----:B------:R-:W-:Y:S01]  /*43da0*/  ISETP.LT.AND P6, PT, R22, c[0x0][0x178], !P6 ;  /* 0x00005e0016007a0c */ /* 0x000fe200077c1270 */
[C---:B0-----:R-:W-:Y:S01]  /*43db0*/  IMAD.WIDE R16, R0.reuse, 0x2, R24 ;  /* 0x0000000200107825 */ /* 0x041fe200078e0218 */
[----:B------:R-:W-:Y:S01]  /*43dc0*/  IADD3 R0, R0, c[0x0][0x198], RZ ;  /* 0x0000660000007a10 */ /* 0x000fe20007ffe0ff */
[----:B------:R0:W-:Y:S04]  /*43dd0*/  @P3 STG.E.U16 [R8.64], R12 ;  /* 0x0000000c08003986 */ /* 0x0001e8000c101506 */
[----:B------:R1:W-:Y:S01]  /*43de0*/  @P0 STG.E.U16 [R16.64], R4 ;  /* 0x0000000410000986 */ /* 0x0003e2000c101506 */
[----:B------:R-:W-:Y:S02]  /*43df0*/  ISETP.LT.AND P0, PT, R7, c[0x0][0x178], !P5 ;  /* 0x00005e0007007a0c */ /* 0x000fe40006f01270 */
[C---:B------:R-:W-:Y:S01]  /*43e00*/  IADD3 R20, R0.reuse, c[0x0][0x198], RZ ;  /* 0x0000660000147a10 */ /* 0x040fe20007ffe0ff */
[----:B0-----:R-:W-:Y:S01]  /*43e10*/  IMAD.WIDE R8, R0, 0x2, R2 ;  /* 0x0000000200087825 */ /* 0x001fe200078e0202 */
[----:B------:R-:W-:-:S03]  /*43e20*/  ISETP.LT.AND P5, PT, R22, c[0x0][0x178], !P5 ;  /* 0x00005e0016007a0c */ /* 0x000fc60006fa1270 */
[----:B-1----:R-:W-:Y:S01]  /*43e30*/  IMAD.WIDE R16, R20, 0x2, R2 ;  /* 0x0000000214107825 */ /* 0x002fe200078e0202 */
[C---:B------:R-:W-:Y:S02]  /*43e40*/  IADD3 R4, R23.reuse, 0x1d, RZ ;  /* 0x0000001d17047810 */ /* 0x040fe40007ffe0ff */
[----:B------:R-:W-:-:S04]  /*43e50*/  IADD3 R12, R23, 0x1c, RZ ;  /* 0x0000001c170c7810 */ /* 0x000fc80007ffe0ff */
[----:B------:R-:W-:Y:S02]  /*43e60*/  ISETP.GE.AND P3, PT, R12, c[0x0][0x17c], PT ;  /* 0x00005f000c007a0c */ /* 0x000fe40003f66270 */
[----:B------:R-:W-:Y:S01]  /*43e70*/  IADD3 R12, R23, 0x1e, RZ ;  /* 0x0000001e170c7810 */ /* 0x000fe20007ffe0ff */
[----:B--2---:R0:W-:Y:S02]  /*43e80*/  @P1 STG.E.U16 [R8.64], R29 ;  /* 0x0000001d08001986 */ /* 0x0041e4000c101506 */
[----:B0-----:R-:W-:Y:S01]  /*43e90*/  IMAD.WIDE R8, R0, 0x2, R24 ;  /* 0x0000000200087825 */ /* 0x001fe200078e0218 */
[----:B------:R-:W-:-:S04]  /*43ea0*/  PRMT R0, R29, 0x7632, R0 ;  /* 0x000076321d007816 */ /* 0x000fc80000000000 */
[----:B---3--:R0:W-:Y:S01]  /*43eb0*/  @P6 STG.E.U16 [R8.64], R26 ;  /* 0x0000001a08006986 */ /* 0x0081e2000c101506 */
[----:B------:R-:W-:Y:S02]  /*43ec0*/  ISETP.LT.AND P6, PT, R7, c[0x0][0x178], !P4 ;  /* 0x00005e0007007a0c */ /* 0x000fe400067c1270 */
[----:B------:R-:W-:Y:S01]  /*43ed0*/  ISETP.LT.AND P4, PT, R22, c[0x0][0x178], !P4 ;  /* 0x00005e0016007a0c */ /* 0x000fe20006781270 */
[----:B------:R1:W-:Y:S01]  /*43ee0*/  @P0 STG.E.U16 [R16.64], R0 ;  /* 0x0000000010000986 */ /* 0x0003e2000c101506 */
[----:B------:R-:W-:Y:S02]  /*43ef0*/  ISETP.GE.AND P1, PT, R4, c[0x0][0x17c], PT ;  /* 0x00005f0004007a0c */ /* 0x000fe40003f26270 */
[----:B------:R-:W-:Y:S01]  /*43f00*/  PRMT R4, R26, 0x7632, R4 ;  /* 0x000076321a047816 */ /* 0x000fe20000000004 */
[C---:B0-----:R-:W-:Y:S01]  /*43f10*/  IMAD.WIDE R8, R20.reuse, 0x2, R24 ;  /* 0x0000000214087825 */ /* 0x041fe200078e0218 */
[----:B-1----:R-:W-:-:S04]  /*43f20*/  IADD3 R0, R20, c[0x0][0x198], RZ ;  /* 0x0000660014007a10 */ /* 0x002fc80007ffe0ff */
[----:B------:R0:W-:Y:S01]  /*43f30*/  @P5 STG.E.U16 [R8.64], R4 ;  /* 0x0000000408005986 */ /* 0x0001e2000c101506 */
[----:B------:R-:W-:-:S04]  /*43f40*/  IMAD.WIDE R16, R0, 0x2, R2 ;  /* 0x0000000200107825 */ /* 0x000fc800078e0202 */
[----:B------:R-:W-:Y:S01]  /*43f50*/  IMAD.WIDE R20, R0, 0x2, R24 ;  /* 0x0000000200147825 */ /* 0x000fe200078e0218 */
[----:B----4-:R-:W-:Y:S01]  /*43f60*/  @P6 STG.E.U16 [R16.64], R27 ;  /* 0x0000001b10006986 */ /* 0x010fe2000c101506 */
[----:B------:R-:W-:-:S03]  /*43f70*/  IADD3 R26, R23, 0x1f, RZ ;  /* 0x0000001f171a7810 */ /* 0x000fc60007ffe0ff */
[----:B------:R1:W-:Y:S01]  /*43f80*/  @P4 STG.E.U16 [R20.64], R5 ;  /* 0x0000000514004986 */ /* 0x0003e2000c101506 */
[C---:B------:R-:W-:Y:S02]  /*43f90*/  ISETP.LT.AND P4, PT, R7.reuse, c[0x0][0x178], !P2 ;  /* 0x00005e0007007a0c */ /* 0x040fe40005781270 */
[----:B------:R-:W-:Y:S02]  /*43fa0*/  ISETP.LT.AND P2, PT, R22, c[0x0][0x178], !P2 ;  /* 0x00005e0016007a0c */ /* 0x000fe40005741270 */
[----:B0-----:R-:W-:Y:S02]  /*43fb0*/  IADD3 R8, R0, c[0x0][0x198], RZ ;  /* 0x0000660000087a10 */ /* 0x001fe40007ffe0ff */
[----:B------:R-:W-:Y:S02]  /*43fc0*/  ISETP.LT.AND P6, PT, R7, c[0x0][0x178], !P3 ;  /* 0x00005e0007007a0c */ /* 0x000fe40005fc1270 */
[----:B------:R-:W-:Y:S02]  /*43fd0*/  IADD3 R0, R8, c[0x0][0x198], RZ ;  /* 0x0000660008007a10 */ /* 0x000fe40007ffe0ff */
[----:B------:R-:W-:-:S02]  /*43fe0*/  ISETP.GE.AND P5, PT, R26, c[0x0][0x17c], PT ;  /* 0x00005f001a007a0c */ /* 0x000fc40003fa6270 */
[----:B------:R-:W-:Y:S02]  /*43ff0*/  ISETP.GE.AND P0, PT, R12, c[0x0][0x17c], PT ;  /* 0x00005f000c007a0c */ /* 0x000fe40003f06270 */
[----:B------:R-:W-:Y:S01]  /*44000*/  PRMT R26, R5, 0x7632, R26 ;  /* 0x00007632051a7816 */ /* 0x000fe2000000001a */
[C---:B-1----:R-:W-:Y:S01]  /*44010*/  IMAD.WIDE R4, R8.reuse, 0x2, R2 ;  /* 0x0000000208047825 */ /* 0x042fe200078e0202 */
[----:B------:R-:W-:Y:S02]  /*44020*/  PRMT R12, R27, 0x7632, R12 ;  /* 0x000076321b0c7816 */ /* 0x000fe4000000000c */
[----:B------:R-:W-:Y:S01]  /*44030*/  IADD3 R27, R23, 0x20, RZ ;  /* 0x00000020171b7810 */ /* 0x000fe20007ffe0ff */
[----:B------:R-:W-:Y:S01]  /*44040*/  IMAD.WIDE R8, R8, 0x2, R24 ;  /* 0x0000000208087825 */ /* 0x000fe200078e0218 */
[----:B------:R-:W-:-:S03]  /*44050*/  ISETP.LT.AND P3, PT, R22, c[0x0][0x178], !P3 ;  /* 0x00005e0016007a0c */ /* 0x000fc60005f61270 */
[----:B------:R-:W-:Y:S01]  /*44060*/  IMAD.WIDE R16, R0, 0x2, R2 ;  /* 0x0000000200107825 */ /* 0x000fe200078e0202 */
[----:B------:R-:W-:Y:S01]  /*44070*/  @P4 STG.E.U16 [R4.64], R12 ;  /* 0x0000000c04004986 */ /* 0x000fe2000c101506 */
[----:B------:R-:W-:-:S03]  /*44080*/  ISETP.GE.AND P4, PT, R27, c[0x0][0x17c], PT ;  /* 0x00005f001b007a0c */ /* 0x000fc60003f86270 */
[----:B------:R-:W2:Y:S04]  /*44090*/  LDL.LU R22, [R1+0x1234] ;  /* 0x0012340001167983 */ /* 0x000ea80000300800 */
[----:B------:R0:W-:Y:S04]  /*440a0*/  @P2 STG.E.U16 [R8.64], R26 ;  /* 0x0000001a08002986 */ /* 0x0001e8000c101506 */
[----:B------:R-:W3:Y:S04]  /*440b0*/  LDL.LU R29, [R1+0x34] ;  /* 0x00003400011d7983 */ /* 0x000ee80000300800 */
[----:B------:R1:W-:Y:S01]  /*440c0*/  @P6 STG.E.U16 [R16.64], R28 ;  /* 0x0000001c10006986 */ /* 0x0003e2000c101506 */
[----:B------:R-:W-:-:S03]  /*440d0*/  ISETP.LT.AND P6, PT, R7, c[0x0][0x178], !P1 ;  /* 0x00005e0007007a0c */ /* 0x000fc60004fc1270 */
[----:B------:R-:W4:Y:S01]  /*440e0*/  LDL R27, [R1+0x7c8] ;  /* 0x0007c800011b7983 */ /* 0x000f220000100800 */
[C---:B0-----:R-:W-:Y:S01]  /*440f0*/  IADD3 R8, R0.reuse, c[0x0][0x198], RZ ;  /* 0x0000660000087a10 */ /* 0x041fe20007ffe0ff */
[----:B------:R-:W-:-:S04]  /*44100*/  IMAD.WIDE R20, R0, 0x2, R24 ;  /* 0x0000000200147825 */ /* 0x000fc800078e0218 */
[----:B------:R-:W-:Y:S01]  /*44110*/  IMAD.WIDE R4, R8, 0x2, R2 ;  /* 0x0000000208047825 */ /* 0x000fe200078e0202 */
[----:B-1----:R-:W-:Y:S01]  /*44120*/  PRMT R16, R28, 0x7632, R16 ;  /* 0x000076321c107816 */ /* 0x002fe20000000010 */
[----:B------:R0:W-:Y:S04]  /*44130*/  @P3 STG.E.U16 [R20.64], R13 ;  /* 0x0000000d14003986 */ /* 0x0001e8000c101506 */
[----:B------:R1:W-:Y:S04]  /*44140*/  @P6 STG.E.U16 [R4.64], R16 ;  /* 0x0000001004006986 */ /* 0x0003e8000c101506 */
[----:B0-----:R-:W2:Y:S04]  /*44150*/  LDL.LU R21, [R1+0x48] ;  /* 0x0000480001157983 */ /* 0x001ea80000300800 */
[----:B------:R-:W2:Y:S04]  /*44160*/  LDL.LU R28, [R1+0x18] ;  /* 0x00001800011c7983 */ /* 0x000ea80000300800 */
[----:B-1----:R-:W2:Y:S01]  /*44170*/  LDL.LU R16, [R1+0x1c4] ;  /* 0x0001c40001107983 */ /* 0x002ea20000300800 */
[----:B------:R-:W-:-:S02]  /*44180*/  ISETP.LT.AND P3, PT, R7, c[0x0][0x178], !P0 ;  /* 0x00005e0007007a0c */ /* 0x000fc40004761270 */
[----:B------:R-:W-:Y:S02]  /*44190*/  IADD3 R12, R23, 0x21, RZ ;  /* 0x00000021170c7810 */ /* 0x000fe40007ffe0ff */
[C---:B------:R-:W-:Y:S01]  /*441a0*/  IADD3 R20, R8.reuse, c[0x0][0x198], RZ ;  /* 0x0000660008147a10 */ /* 0x040fe20007ffe0ff */
[----:B------:R-:W-:Y:S01]  /*441b0*/  IMAD.WIDE R8, R8, 0x2, R24 ;  /* 0x0000000208087825 */ /* 0x000fe200078e0218 */
[----:B------:R-:W-:Y:S02]  /*441c0*/  PRMT R17, R13, 0x7632, R17 ;  /* 0x000076320d117816 */ /* 0x000fe40000000011 */
[----:B------:R-:W-:Y:S01]  /*441d0*/  ISETP.GE.AND P2, PT, R12, c[0x0][0x17c], PT ;  /* 0x00005f000c007a0c */ /* 0x000fe20003f46270 */
[----:B------:R-:W-:-:S04]  /*441e0*/  IMAD.WIDE R12, R20, 0x2, R2 ;  /* 0x00000002140c7825 */ /* 0x000fc800078e0202 */
[----:B------:R-:W-:Y:S01]  /*441f0*/  IMAD.WIDE R4, R20, 0x2, R24 ;  /* 0x0000000214047825 */ /* 0x000fe200078e0218 */
[C---:B----4-:R-:W-:Y:S02]  /*44200*/  ISETP.LT.AND P1, PT, R27.reuse, c[0x0][0x178], !P1 ;  /* 0x00005e001b007a0c */ /* 0x050fe40004f21270 */
[----:B------:R-:W-:-:S11]  /*44210*/  ISETP.LT.AND P0, PT, R27, c[0x0][0x178], !P0 ;  /* 0x00005e001b007a0c */ /* 0x000fd60004701270 */
[----:B------:R-:W-:Y:S04]  /*44220*/  @P1 STG.E.U16 [R8.64], R17 ;  /* 0x0000001108001986 */ /* 0x000fe8000c101506 */
[----:B--2---:R0:W-:Y:S04]  /*44230*/  @P3 STG.E.U16 [R12.64], R16 ;  /* 0x000000100c003986 */ /* 0x0041e8000c101506 */
[----:B---3--:R1:W-:Y:S01]  /*44240*/  @P0 STG.E.U16 [R4.64], R29 ;  /* 0x0000001d04000986 */ /* 0x0083e2000c101506 */
[----:B0-----:R-:W-:-:S03]  /*44250*/  PRMT R13, R29, 0x7632, R13 ;  /* 0x000076321d0d7816 */ /* 0x001fc6000000000d */
[----:B-1----:R-:W2:Y:S01]  /*44260*/  LDL.LU R29, [R1+0x58] ;  /* 0x00005800011d7983 */ /* 0x002ea20000300800 */
[----:B------:R-:W-:-:S04]  /*44270*/  IADD3 R0, R23, 0x22, RZ ;  /* 0x0000002217007810 */ /* 0x000fc80007ffe0ff */
[----:B------:R-:W-:Y:S02]  /*44280*/  ISETP.GE.AND P6, PT, R0, c[0x0][0x17c], PT ;  /* 0x00005f0000007a0c */ /* 0x000fe40003fc6270 */
[----:B------:R-:W-:Y:S02]  /*44290*/  IADD3 R0, R23, 0x23, RZ ;  /* 0x0000002317007810 */ /* 0x000fe40007ffe0ff */
[----:B------:R-:W-:Y:S02]  /*442a0*/  ISETP.LT.AND P1, PT, R7, c[0x0][0x178], !P5 ;  /* 0x00005e0007007a0c */ /* 0x000fe40006f21270 */
[----:B------:R-:W-:Y:S02]  /*442b0*/  ISETP.LT.AND P5, PT, R27, c[0x0][0x178], !P5 ;  /* 0x00005e001b007a0c */ /* 0x000fe40006fa1270 */
[----:B------:R-:W-:Y:S02]  /*442c0*/  ISETP.GE.AND P3, PT, R0, c[0x0][0x17c], PT ;  /* 0x00005f0000007a0c */ /* 0x000fe40003f66270 */
[----:B------:R-:W-:-:S02]  /*442d0*/  IADD3 R0, R20, c[0x0][0x198], RZ ;  /* 0x0000660014007a10 */ /* 0x000fc40007ffe0ff */
[----:B------:R-:W-:Y:S02]  /*442e0*/  ISETP.LT.AND P0, PT, R7, c[0x0][0x178], !P4 ;  /* 0x00005e0007007a0c */ /* 0x000fe40006701270 */
[----:B------:R-:W-:Y:S01]  /*442f0*/  PRMT R12, R16, 0x7632, R12 ;  /* 0x00007632100c7816 */ /* 0x000fe2000000000c */
[----:B------:R-:W-:Y:S01]  /*44300*/  IMAD.WIDE R8, R0, 0x2, R2 ;  /* 0x0000000200087825 */ /* 0x000fe200078e0202 */
[----:B------:R-:W-:-:S03]  /*44310*/  ISETP.LT.AND P4, PT, R27, c[0x0][0x178], !P4 ;  /* 0x00005e001b007a0c */ /* 0x000fc60006781270 */
[C-C-:B------:R-:W-:Y:S01]  /*44320*/  IMAD.WIDE R4, R0.reuse, 0x2, R24.reuse ;  /* 0x0000000200047825 */ /* 0x140fe200078e0218 */
[----:B------:R-:W-:Y:S01]  /*44330*/  IADD3 R0, R0, c[0x0][0x198], RZ ;  /* 0x0000660000007a10 */ /* 0x000fe20007ffe0ff */
[----:B------:R0:W-:Y:S04]  /*44340*/  @P1 STG.E.U16 [R8.64], R12 ;  /* 0x0000000c08001986 */ /* 0x0001e8000c101506 */
[----:B------:R1:W-:Y:S01]  /*44350*/  @P5 STG.E.U16 [R4.64], R13 ;  /* 0x0000000d04005986 */ /* 0x0003e2000c101506 */
[----:B------:R-:W-:Y:S02]  /*44360*/  ISETP.LT.AND P5, PT, R7, c[0x0][0x178], !P2 ;  /* 0x00005e0007007a0c */ /* 0x000fe400057a1270 */
[----:B------:R-:W-:Y:S01]  /*44370*/  ISETP.LT.AND P2, PT, R27, c[0x0][0x178], !P2 ;  /* 0x00005e001b007a0c */ /* 0x000fe20005741270 */
[----:B0-----:R-:W-:-:S04]  /*44380*/  IMAD.WIDE R8, R0, 0x2, R24 ;  /* 0x0000000200087825 */ /* 0x001fc800078e0218 */
[C---:B-1----:R-:W-:Y:S01]  /*44390*/  IMAD.WIDE R4, R0.reuse, 0x2, R2 ;  /* 0x0000000200047825 */ /* 0x042fe200078e0202 */
[----:B------:R-:W-:-:S04]  /*443a0*/  IADD3 R0, R0, c[0x0][0x198], RZ ;  /* 0x0000660000007a10 */ /* 0x000fc80007ffe0ff */
[----:B------:R0:W-:Y:S01]  /*443b0*/  @P0 STG.E.U16 [R4.64], R21 ;  /* 0x0000001504000986 */ /* 0x0001e2000c101506 */
[----:B------:R-:W-:-:S03]  /*443c0*/  IADD3 R12, R23, 0x25, RZ ;  /* 0x00000025170c7810 */ /* 0x000fc60007ffe0ff */
[----:B------:R1:W-:Y:S01]  /*443d0*/  @P4 STG.E.U16 [R8.64], R28 ;  /* 0x0000001c08004986 */ /* 0x0003e2000c101506 */
[----:B------:R-:W-:Y:S02]  /*443e0*/  ISETP.LT.AND P4, PT, R7, c[0x0][0x178], !P6 ;  /* 0x00005e0007007a0c */ /* 0x000fe40007781270 */
[----:B------:R-:W-:Y:S01]  /*443f0*/  PRMT R13, R21, 0x7632, R13 ;  /* 0x00007632150d7816 */ /* 0x000fe2000000000d */
[----:B0-----:R-:W-:-:S04]  /*44400*/  IMAD.WIDE R4, R0, 0x2, R2 ;  /* 0x0000000200047825 */ /* 0x001fc800078e0202 */
[C---:B-1----:R-:W-:Y:S01]  /*44410*/  IMAD.WIDE R8, R0.reuse, 0x2, R24 ;  /* 0x0000000200087825 */ /* 0x042fe200078e0218 */
[----:B------:R-:W-:Y:S01]  /*44420*/  IADD3 R0, R0, c[0x0][0x198], RZ ;  /* 0x0000660000007a10 */ /* 0x000fe20007ffe0ff */
[----:B------:R0:W-:Y:S01]  /*44430*/  @P5 STG.E.U16 [R4.64], R13 ;  /* 0x0000000d04005986 */ /* 0x0001e2000c101506 */
[----:B------:R-:W-:Y:S02]  /*44440*/  ISETP.GE.AND P0, PT, R12, c[0x0][0x17c], PT ;  /* 0x00005f000c007a0c */ /* 0x000fe40003f06270 */
[----:B------:R-:W-:Y:S02]  /*44450*/  ISETP.LT.AND P6, PT, R27, c[0x0][0x178], !P6 ;  /* 0x00005e001b007a0c */ /* 0x000fe400077c1270 */
[----:B------:R-:W-:Y:S02]  /*44460*/  PRMT R12, R28, 0x7632, R12 ;  /* 0x000076321c0c7816 */ /* 0x000fe4000000000c */
[----:B------:R-:W-:Y:S01]  /*44470*/  IADD3 R16, R23, 0x24, RZ ;  /* 0x0000002417107810 */ /* 0x000fe20007ffe0ff */
[----:B------:R-:W3:Y:S01]  /*44480*/  LDL.LU R28, [R1+0x78] ;  /* 0x00007800011c7983 */ /* 0x000ee20000300800 */
[----:B0-----:R-:W-:-:S03]  /*44490*/  IMAD.WIDE R4, R0, 0x2, R2 ;  /* 0x0000000200047825 */ /* 0x001fc600078e0202 */
[----:B------:R0:W-:Y:S01]  /*444a0*/  @P2 STG.E.U16 [R8.64], R12 ;  /* 0x0000000c08002986 */ /* 0x0001e2000c101506 */
[C---:B------:R-:W-:Y:S02]  /*444b0*/  IADD3 R13, R23.reuse, 0x26, RZ ;  /* 0x00000026170d7810 */ /* 0x040fe40007ffe0ff */
[----:B------:R-:W-:Y:S02]  /*444c0*/  ISETP.GE.AND P1, PT, R16, c[0x0][0x17c], PT ;  /* 0x00005f0010007a0c */ /* 0x000fe40003f26270 */
[----:B------:R-:W-:Y:S02]  /*444d0*/  PRMT R16, R22, 0x7632, R16 ;  /* 0x0000763216107816 */ /* 0x000fe40000000010 */
[----:B0-----:R-:W-:Y:S02]  /*444e0*/  IADD3 R8, R23, 0x27, RZ ;  /* 0x0000002717087810 */ /* 0x001fe40007ffe0ff */
[C---:B------:R-:W-:Y:S01]  /*444f0*/  IADD3 R12, R0.reuse, c[0x0][0x198], RZ ;  /* 0x00006600000c7a10 */ /* 0x040fe20007ffe0ff */
[----:B------:R-:W4:Y:S04]  /*44500*/  LDL.LU R23, [R1+0x1230] ;  /* 0x0012300001177983 */ /* 0x000f280000300800 */
[----:B--2---:R0:W-:Y:S02]  /*44510*/  @P4 STG.E.U16 [R4.64], R29 ;  /* 0x0000001d04004986 */ /* 0x0041e4000c101506 */
[----:B0-----:R-:W-:Y:S01]  /*44520*/  IMAD.WIDE R4, R0, 0x2, R24 ;  /* 0x0000000200047825 */ /* 0x001fe200078e0218 */
[----:B------:R-:W-:-:S02]  /*44530*/  PRMT R0, R29, 0x7632, R0 ;  /* 0x000076321d007816 */ /* 0x000fc40000000000 */
[----:B------:R-:W2:Y:S04]  /*44540*/  LDL.LU R29, [R1+0x68] ;  /* 0x00006800011d7983 */ /* 0x000ea80000300800 */
[----:B------:R0:W-:Y:S04]  /*44550*/  @P6 STG.E.U16 [R4.64], R22 ;  /* 0x0000001604006986 */ /* 0x0001e8000c101506 */
[----:B0-----:R-:W2:Y:S01]  /*44560*/  LDL R22, [R1+0x7c0] ;  /* 0x0007c00001167983 */ /* 0x001ea20000100800 */
[----:B------:R-:W-:Y:S02]  /*44570*/  ISETP.LT.AND P2, PT, R7, c[0x0][0x178], !P3 ;  /* 0x00005e0007007a0c */ /* 0x000fe40005f41270 */
[----:B------:R-:W-:Y:S01]  /*44580*/  ISETP.GE.AND P4, PT, R8, c[0x0][0x17c], PT ;  /* 0x00005f0008007a0c */ /* 0x000fe20003f86270 */
[----:B------:R-:W-:Y:S01]  /*44590*/  IMAD.WIDE R8, R12, 0x2, R2 ;  /* 0x000000020c087825 */ /* 0x000fe200078e0202 */
[----:B------:R-:W-:-:S02]  /*445a0*/  ISETP.LT.AND P3, PT, R27, c[0x0][0x178], !P3 ;  /* 0x00005e001b007a0c */ /* 0x000fc40005f61270 */
[----:B------:R-:W-:Y:S02]  /*445b0*/  ISETP.LT.AND P6, PT, R7, c[0x0][0x178], !P1 ;  /* 0x00005e0007007a0c */ /* 0x000fe40004fc1270 */
[----:B------:R-:W-:-:S05]  /*445c0*/  ISETP.LT.AND P1, PT, R27, c[0x0][0x178], !P1 ;  /* 0x00005e001b007a0c */ /* 0x000fca0004f21270 */
[----:B------:R0:W-:Y:S01]  /*445d0*/  @P2 STG.E.U16 [R8.64], R0 ;  /* 0x0000000008002986 */ /* 0x0001e2000c101506 */
[C---:B------:R-:W-:Y:S01]  /*445e0*/  IMAD.WIDE R4, R12.reuse, 0x2, R24 ;  /* 0x000000020c047825 */ /* 0x040fe200078e0218 */
[----:B------:R-:W-:Y:S02]  /*445f0*/  ISETP.GE.AND P5, PT, R13, c[0x0][0x17c], PT ;  /* 0x00005f000d007a0c */ /* 0x000fe40003fa6270 */
[----:B0-----:R-:W-:Y:S02]  /*44600*/  IADD3 R0, R12, c[0x0][0x198], RZ ;  /* 0x000066000c007a10 */ /* 0x001fe40007ffe0ff */
[----:B------:R-:W-:Y:S03]  /*44610*/  @P3 STG.E.U16 [R4.64], R16 ;  /* 0x0000001004003986 */ /* 0x000fe6000c101506 */
[----:B------:R-:W-:-:S04]  /*44620*/  IMAD.WIDE R8, R0, 0x2, R2 ;  /* 0x0000000200087825 */ /* 0x000fc800078e0202 */
[C---:B------:R-:W-:Y:S01]  /*44630*/  IMAD.WIDE R12, R0.reuse, 0x2, R24 ;  /* 0x00000002000c7825 */ /* 0x040fe200078e0218 */
[----:B---3--:R0:W-:Y:S04]  /*44640*/  @P6 STG.E.U16 [R8.64], R28 ;  /* 0x0000001c08006986 */ /* 0x0081e8000c101506 */
[----:B------:R1:W-:Y:S01]  /*44650*/  @P1 STG.E.U16 [R12.64], R10 ;  /* 0x0000000a0c001986 */ /* 0x0003e2000c101506 */
[----:B------:R-:W-:Y:S02]  /*44660*/  ISETP.LT.AND P1, PT, R7, c[0x0][0x178], !P0 ;  /* 0x00005e0007007a0c */ /* 0x000fe40004721270 */
[----:B------:R-:W-:Y:S02]  /*44670*/  ISETP.LT.AND P0, PT, R27, c[0x0][0x178], !P0 ;  /* 0x00005e001b007a0c */ /* 0x000fe40004701270 */
[----:B0-----:R-:W-:-:S02]  /*44680*/  IADD3 R8, R0, c[0x0][0x198], RZ ;  /* 0x0000660000087a10 */ /* 0x001fc40007ffe0ff */
[----:B-1----:R-:W-:-:S03]  /*44690*/  PRMT R10, R28, 0x7632, R10 ;  /* 0x000076321c0a7816 */ /* 0x002fc6000000000a */
[C---:B------:R-:W-:Y:S01]  /*446a0*/  IMAD.WIDE R4, R8.reuse, 0x2, R2 ;  /* 0x0000000208047825 */ /* 0x040fe200078e0202 */
[C---:B------:R-:W-:Y:S01]  /*446b0*/  IADD3 R0, R8.reuse, c[0x0][0x198], RZ ;  /* 0x0000660008007a10 */ /* 0x040fe20007ffe0ff */
[----:B------:R-:W3:Y:S02]  /*446c0*/  LDL.LU R28, [R1+0x28] ;  /* 0x00002800011c7983 */ /* 0x000ee40000300800 */
[----:B------:R-:W-:Y:S02]  /*446d0*/  IMAD.WIDE R8, R8, 0x2, R24 ;  /* 0x0000000208087825 */ /* 0x000fe400078e0218 */
[----:B------:R-:W-:Y:S01]  /*446e0*/  @P1 STG.E.U16 [R4.64], R10 ;  /* 0x0000000a04001986 */ /* 0x000fe2000c101506 */
[----:B------:R-:W-:Y:S01]  /*446f0*/  ISETP.LT.AND P6, PT, R7, c[0x0][0x178], !P5 ;  /* 0x00005e0007007a0c */ /* 0x000fe20006fc1270 */
[----:B------:R-:W-:Y:S01]  /*44700*/  IMAD.WIDE R12, R0, 0x2, R2 ;  /* 0x00000002000c7825 */ /* 0x000fe200078e0202 */
[----:B--2---:R-:W-:-:S04]  /*44710*/  IADD3 R20, R22, 0x29, RZ ;  /* 0x0000002916147810 */ /* 0x004fc80007ffe0ff */
[----:B------:R-:W-:Y:S02]  /*44720*/  ISETP.GE.AND P3, PT, R20, c[0x0][0x17c], PT ;  /* 0x00005f0014007a0c */ /* 0x000fe40003f66270 */
[----:B------:R-:W-:-:S05]  /*44730*/  PRMT R20, R10, 0x7632, R20 ;  /* 0x000076320a147816 */ /* 0x000fca0000000014 */
[----:B------:R0:W-:Y:S04]  /*44740*/  @P0 STG.E.U16 [R8.64], R20 ;  /* 0x0000001408000986 */ /* 0x0001e8000c101506 */
[----:B0-----:R-:W2:Y:S01]  /*44750*/  LDL.LU R20, [R1+0x148] ;  /* 0x0001480001147983 */ /* 0x001ea20000300800 */
[----:B------:R-:W-:-:S03]  /*44760*/  PRMT R10, R29, 0x7632, R10 ;  /* 0x000076321d0a7816 */ /* 0x000fc6000000000a */
[----:B------:R0:W-:Y:S04]  /*44770*/  @P6 STG.E.U16 [R12.64], R29 ;  /* 0x0000001d0c006986 */ /* 0x0001e8000c101506 */
[----:B0-----:R-:W4:Y:S01]  /*44780*/  LDL.LU R29, [R1+0x98] ;  /* 0x00009800011d7983 */ /* 0x001f220000300800 */
[----:B------:R-:W-:Y:S02]  /*44790*/  ISETP.LT.AND P5, PT, R27, c[0x0][0x178], !P5 ;  /* 0x00005e001b007a0c */ /* 0x000fe40006fa1270 */
[----:B------:R-:W-:Y:S02]  /*447a0*/  IADD3 R17, R22, 0x28, RZ ;  /* 0x0000002816117810 */ /* 0x000fe40007ffe0ff */
[----:B------:R-:W-:Y:S02]  /*447b0*/  ISETP.LT.AND P6, PT, R7, c[0x0][0x178], !P4 ;  /* 0x00005e0007007a0c */ /* 0x000fe400067c1270 */
[----:B------:R-:W-:Y:S01]  /*447c0*/  ISETP.GE.AND P2, PT, R17, c[0x0][0x17c], PT ;  /* 0x00005f0011007a0c */ /* 0x000fe20003f46270 */
[C---:B------:R-:W-:Y:S01]  /*447d0*/  IMAD.WIDE R16, R0.reuse, 0x2, R24 ;  /* 0x0000000200107825 */ /* 0x040fe200078e0218 */
[----:B------:R-:W-:-:S02]  /*447e0*/  IADD3 R8, R0, c[0x0][0x198], RZ ;  /* 0x0000660000087a10 */ /* 0x000fc40007ffe0ff */
[----:B------:R-:W-:-:S03]  /*447f0*/  ISETP.LT.AND P4, PT, R27, c[0x0][0x178], !P4 ;  /* 0x00005e001b007a0c */ /* 0x000fc60006781270 */
[----:B------:R0:W-:Y:S01]  /*44800*/  @P5 STG.E.U16 [R16.64], R18 ;  /* 0x0000001210005986 */ /* 0x0001e2000c101506 */
[----:B------:R-:W-:Y:S02]  /*44810*/  ISETP.LT.AND P5, PT, R7, c[0x0][0x178], !P2 ;  /* 0x00005e0007007a0c */ /* 0x000fe400057a1270 */
[----:B------:R-:W-:Y:S01]  /*44820*/  ISETP.LT.AND P2, PT, R27, c[0x0][0x178], !P2 ;  /* 0x00005e001b007a0c */ /* 0x000fe20005741270 */
[----:B------:R-:W-:Y:S01]  /*44830*/  IMAD.WIDE R4, R8, 0x2, R2 ;  /* 0x0000000208047825 */ /* 0x000fe200078e0202 */
[----:B------:R-:W-:Y:S02]  /*44840*/  IADD3 R12, R22, 0x2b, RZ ;  /* 0x0000002b160c7810 */ /* 0x000fe40007ffe0ff */
[C---:B------:R-:W-:Y:S01]  /*44850*/  IADD3 R0, R8.reuse, c[0x0][0x198], RZ ;  /* 0x0000660008007a10 */ /* 0x040fe20007ffe0ff */
[----:B------:R-:W-:Y:S01]  /*44860*/  IMAD.WIDE R8, R8, 0x2, R24 ;  /* 0x0000000208087825 */ /* 0x000fe200078e0218 */
[----:B------:R-:W-:Y:S01]  /*44870*/  ISETP.GE.AND P0, PT, R12, c[0x0][0x17c], PT ;  /* 0x00005f000c007a0c */ /* 0x000fe20003f06270 */
[----:B------:R1:W-:Y:S01]  /*44880*/  @P6 STG.E.U16 [R4.64], R10 ;  /* 0x0000000a04006986 */ /* 0x0003e2000c101506 */
[----:B0-----:R-:W-:Y:S01]  /*44890*/  PRMT R18, R18, 0x7632, R18 ;  /* 0x0000763212127816 */ /* 0x001fe20000000012 */
[----:B------:R-:W-:Y:S01]  /*448a0*/  IMAD.WIDE R12, R0, 0x2, R2 ;  /* 0x00000002000c7825 */ /* 0x000fe200078e0202 */
[----:B------:R-:W-:-:S03]  /*448b0*/  IADD3 R21, R22, 0x2a, RZ ;  /* 0x0000002a16157810 */ /* 0x000fc60007ffe0ff */
[----:B------:R0:W-:Y:S01]  /*448c0*/  @P4 STG.E.U16 [R8.64], R18 ;  /* 0x0000001208004986 */ /* 0x0001e2000c101506 */
[----:B-1----:R-:W-:Y:S01]  /*448d0*/  IMAD.WIDE R4, R0, 0x2, R24 ;  /* 0x0000000200047825 */ /* 0x002fe200078e0218 */
[----:B------:R-:W-:Y:S02]  /*448e0*/  ISETP.LT.AND P4, PT, R7, c[0x0][0x178], !P3 ;  /* 0x00005e0007007a0c */ /* 0x000fe40005f81270 */
[----:B------:R-:W-:Y:S02]  /*448f0*/  ISETP.LT.AND P3, PT, R27, c[0x0][0x178], !P3 ;  /* 0x00005e001b007a0c */ /* 0x000fe40005f61270 */
[----:B------:R-:W-:Y:S02]  /*44900*/  ISETP.GE.AND P1, PT, R21, c[0x0][0x17c], PT ;  /* 0x00005f0015007a0c */ /* 0x000fe40003f26270 */
[----:B0-----:R-:W-:Y:S02]  /*44910*/  IADD3 R8, R22, 0x2d, RZ ;  /* 0x0000002d16087810 */ /* 0x001fe40007ffe0ff */
[----:B------:R-:W-:Y:S01]  /*44920*/  IADD3 R0, R0, c[0x0][0x198], RZ ;  /* 0x0000660000007a10 */ /* 0x000fe20007ffe0ff */
[----:B--2---:R0:W-:Y:S04]  /*44930*/  @P5 STG.E.U16 [R12.64], R20 ;  /* 0x000000140c005986 */ /* 0x0041e8000c101506 */
[----:B---3--:R1:W-:Y:S01]  /*44940*/  @P2 STG.E.U16 [R4.64], R28 ;  /* 0x0000001c04002986 */ /* 0x0083e2000c101506 */
[----:B------:R-:W-:-:S02]  /*44950*/  ISETP.LT.AND P2, PT, R7, c[0x0][0x178], !P1 ;  /* 0x00005e0007007a0c */ /* 0x000fc40004f41270 */
[----:B0-----:R-:W-:Y:S02]  /*44960*/  PRMT R12, R28, 0x7632, R12 ;  /* 0x000076321c0c7816 */ /* 0x001fe4000000000c */
[----:B-1----:R-:W2:Y:S01]  /*44970*/  LDL.LU R28, [R1+0x88] ;  /* 0x00008800011c7983 */ /* 0x002ea20000300800 */
[----:B------:R-:W-:Y:S01]  /*44980*/  ISETP.GE.AND P5, PT, R8, c[0x0][0x17c], PT ;  /* 0x00005f0008007a0c */ /* 0x000fe20003fa6270 */
[----:B------:R-:W-:Y:S01]  /*44990*/  IMAD.WIDE R4, R0, 0x2, R2 ;  /* 0x0000000200047825 */ /* 0x000fe200078e0202 */
[----:B------:R-:W-:Y:S01]  /*449a0*/  ISETP.LT.AND P1, PT, R27, c[0x0][0x178], !P1 ;  /* 0x00005e001b007a0c */ /* 0x000fe20004f21270 */
[----:B------:R-:W3:Y:S01]  /*449b0*/  LDL.LU R17, [R1+0x1c8] ;  /* 0x0001c80001117983 */ /* 0x000ee20000300800 */
[----:B------:R-:W-:Y:S01]  /*449c0*/  PRMT R10, R20, 0x7632, R10 ;  /* 0x00007632140a7816 */ /* 0x000fe2000000000a */
[C---:B------:R-:W-:Y:S01]  /*449d0*/  IMAD.WIDE R8, R0.reuse, 0x2, R24 ;  /* 0x0000000200087825 */ /* 0x040fe200078e0218 */
[----:B------:R-:W-:-:S03]  /*449e0*/  IADD3 R0, R0, c[0x0][0x198], RZ ;  /* 0x0000660000007a10 */ /* 0x000fc60007ffe0ff */
[----:B------:R0:W-:Y:S04]  /*449f0*/  @P4 STG.E.U16 [R4.64], R10 ;  /* 0x0000000a04004986 */ /* 0x0001e8000c101506 */
[----:B------:R1:W-:Y:S01]  /*44a00*/  @P3 STG.E.U16 [R8.64], R12 ;  /* 0x0000000c08003986 */ /* 0x0003e2000c101506 */
[----:B0-----:R-:W-:-:S04]  /*44a10*/  IMAD.WIDE R4, R0, 0x2, R2 ;  /* 0x0000000200047825 */ /* 0x001fc800078e0202 */
[----:B-1----:R-:W-:Y:S01]  /*44a20*/  IMAD.WIDE R8, R0, 0x2, R24 ;  /* 0x0000000200087825 */ /* 0x002fe200078e0218 */
[----:B----4-:R-:W-:Y:S04]  /*44a30*/  @P2 STG.E.U16 [R4.64], R29 ;  /* 0x0000001d04002986 */ /* 0x010fe8000c101506 */
[----:B------:R0:W-:Y:S02]  /*44a40*/  @P1 STG.E.U16 [R8.64], R6 ;  /* 0x0000000608001986 */ /* 0x0001e4000c101506 */
[----:B0-----:R-:W-:Y:S02]  /*44a50*/  PRMT R6, R29, 0x7632, R6 ;  /* 0x000076321d067816 */ /* 0x001fe40000000006 */
[----:B------:R-:W4:Y:S01]  /*44a60*/  LDL.LU R29, [R1+0x38] ;  /* 0x00003800011d7983 */ /* 0x000f220000300800 */
[----:B------:R-:W-:-:S02]  /*44a70*/  IADD3 R16, R22, 0x2c, RZ ;  /* 0x0000002c16107810 */ /* 0x000fc40007ffe0ff */
[----:B------:R-:W-:Y:S01]  /*44a80*/  ISETP.LT.AND P3, PT, R7, c[0x0][0x178], !P0 ;  /* 0x00005e0007007a0c */ /* 0x000fe20004761270 */
[----:B------:R-:W4:Y:S01]  /*44a90*/  LDL.LU R20, [R1+0x4c] ;  /* 0x00004c0001147983 */ /* 0x000f220000300800 */
[----:B------:R-:W-:Y:S02]  /*44aa0*/  ISETP.GE.AND P6, PT, R16, c[0x0][0x17c], PT ;  /* 0x00005f0010007a0c */ /* 0x000fe40003fc6270 */
[----:B------:R-:W-:Y:S02]  /*44ab0*/  ISETP.LT.AND P0, PT, R27, c[0x0][0x178], !P0 ;  /* 0x00005e001b007a0c */ /* 0x000fe40004701270 */
[----:B------:R-:W-:Y:S02]  /*44ac0*/  IADD3 R0, R0, c[0x0][0x198], RZ ;  /* 0x0000660000007a10 */ /* 0x000fe40007ffe0ff */
[----:B------:R-:W-:Y:S02]  /*44ad0*/  IADD3 R10, R22, 0x2f, RZ ;  /* 0x0000002f160a7810 */ /* 0x000fe40007ffe0ff */
[----:B------:R-:W-:Y:S01]  /*44ae0*/  ISETP.LT.AND P1, PT, R7, c[0x0][0x178], !P6 ;  /* 0x00005e0007007a0c */ /* 0x000fe20007721270 */
[----:B------:R-:W-:Y:S01]  /*44af0*/  IMAD.WIDE R4, R0, 0x2, R2 ;  /* 0x0000000200047825 */ /* 0x000fe200078e0202 */
[----:B------:R-:W-:-:S03]  /*44b00*/  ISETP.GE.AND P2, PT, R10, c[0x0][0x17c], PT ;  /* 0x00005f000a007a0c */ /* 0x000fc60003f46270 */
[C---:B------:R-:W-:Y:S01]  /*44b10*/  IMAD.WIDE R8, R0.reuse, 0x2, R24 ;  /* 0x0000000200087825 */ /* 0x040fe200078e0218 */
[----:B------:R-:W-:Y:S02]  /*44b20*/  IADD3 R0, R0, c[0x0][0x198], RZ ;  /* 0x0000660000007a10 */ /* 0x000fe40007ffe0ff */
[----:B------:R-:W-:Y:S01]  /*44b30*/  PRMT R10, R6, 0x7632, R10 ;  /* 0x00007632060a7816 */ /* 0x000fe2000000000a */
[----:B------:R0:W-:Y:S01]  /*44b40*/  @P3 STG.E.U16 [R4.64], R6 ;  /* 0x0000000604003986 */ /* 0x0001e2000c101506 */
[----:B------:R-:W-:-:S03]  /*44b50*/  ISETP.LT.AND P6, PT, R27, c[0x0][0x178], !P6 ;  /* 0x00005e001b007a0c */ /* 0x000fc600077c1270 */
[----:B------:R1:W-:Y:S01]  /*44b60*/  @P0 STG.E.U16 [R8.64], R10 ;  /* 0x0000000a08000986 */ /* 0x0003e2000c101506 */
[----:B------:R-:W-:Y:S02]  /*44b70*/  ISETP.LT.AND P0, PT, R7, c[0x0][0x178], !P5 ;  /* 0x00005e0007007a0c */ /* 0x000fe40006f01270 */
[C---:B------:R-:W-:Y:S02]  /*44b80*/  IADD3 R13, R22.reuse, 0x2e, RZ ;  /* 0x0000002e160d7810 */ /* 0x040fe40007ffe0ff */
[----:B0-----:R-:W-:Y:S01]  /*44b90*/  IADD3 R6, R22, 0x30, RZ ;  /* 0x0000003016067810 */ /* 0x001fe20007ffe0ff */
[----:B------:R-:W-:-:S03]  /*44ba0*/  IMAD.WIDE R4, R0, 0x2, R2 ;  /* 0x0000000200047825 */ /* 0x000fc600078e0202 */
[----:B------:R-:W-:Y:S02]  /*44bb0*/  ISETP.GE.AND P3, PT, R6, c[0x0][0x17c], PT ;  /* 0x00005f0006007a0c */ /* 0x000fe40003f66270 */
[----:B-1----:R-:W-:Y:S02]  /*44bc0*/  IADD3 R8, R22, 0x31, RZ ;  /* 0x0000003116087810 */ /* 0x002fe40007ffe0ff */
[----:B------:R-:W-:Y:S02]  /*44bd0*/  IADD3 R6, R0, c[0x0][0x198], RZ ;  /* 0x0000660000067a10 */ /* 0x000fe40007ffe0ff */
[----:B------:R-:W-:Y:S02]  /*44be0*/  ISETP.GE.AND P4, PT, R13, c[0x0][0x17c], PT ;  /* 0x00005f000d007a0c */ /* 0x000fe40003f86270 */
[----:B------:R-:W-:Y:S02]  /*44bf0*/  ISETP.LT.AND P5, PT, R27, c[0x0][0x178], !P5 ;  /* 0x00005e001b007a0c */ /* 0x000fe40006fa1270 */
[----:B------:R-:W-:Y:S01]  /*44c00*/  IADD3 R10, R22, 0x32, RZ ;  /* 0x00000032160a7810 */ /* 0x000fe20007ffe0ff */
[----:B--2---:R0:W-:Y:S01]  /*44c10*/  @P1 STG.E.U16 [R4.64], R28 ;  /* 0x0000001c04001986 */ /* 0x0041e2000c101506 */
[----:B------:R-:W-:Y:S01]  /*44c20*/  ISETP.GE.AND P1, PT, R8, c[0x0][0x17c], PT ;  /* 0x00005f0008007a0c */ /* 0x000fe20003f26270 */
[----:B------:R-:W-:-:S04]  /*44c30*/  IMAD.WIDE R8, R6, 0x2, R2 ;  /* 0x0000000206087825 */ /* 0x000fc800078e0202 */
[----:B0-----:R-:W-:Y:S01]  /*44c40*/  IMAD.WIDE R4, R0, 0x2, R24 ;  /* 0x0000000200047825 */ /* 0x001fe200078e0218 */
[----:B------:R-:W-:Y:S02]  /*44c50*/  PRMT R0, R28, 0x7632, R0 ;  /* 0x000076321c007816 */ /* 0x000fe40000000000 */
[----:B------:R-:W2:Y:S04]  /*44c60*/  LDL.LU R28, [R1+0x1c] ;  /* 0x00001c00011c7983 */ /* 0x000ea80000300800 */
[----:B------:R0:W-:Y:S01]  /*44c70*/  @P6 STG.E.U16 [R4.64], R14 ;  /* 0x0000000e04006986 */ /* 0x0001e2000c101506 */
[----:B------:R-:W-:Y:S02]  /*44c80*/  ISETP.LT.AND P6, PT, R7, c[0x0][0x178], !P4 ;  /* 0x00005e0007007a0c */ /* 0x000fe400067c1270 */
[----:B------:R-:W-:Y:S01]  /*44c90*/  ISETP.LT.AND P4, PT, R27, c[0x0][0x178], !P4 ;  /* 0x00005e001b007a0c */ /* 0x000fe20006781270 */
[----:B------:R1:W-:Y:S01]  /*44ca0*/  @P0 STG.E.U16 [R8.64], R0 ;  /* 0x0000000008000986 */ /* 0x0003e2000c101506 */
[----:B------:R-:W-:-:S02]  /*44cb0*/  ISETP.GE.AND P0, PT, R10, c[0x0][0x17c], PT ;  /* 0x00005f000a007a0c */ /* 0x000fc40003f06270 */
[----:B0-----:R-:W-:Y:S02]  /*44cc0*/  PRMT R14, R14, 0x7632, R14 ;  /* 0x000076320e0e7816 */ /* 0x001fe4000000000e */
[C---:B-1----:R-:W-:Y:S01]  /*44cd0*/  IADD3 R0, R6.reuse, c[0x0][0x198], RZ ;  /* 0x0000660006007a10 */ /* 0x042fe20007ffe0ff */
[----:B------:R-:W-:-:S04]  /*44ce0*/  IMAD.WIDE R4, R6, 0x2, R24 ;  /* 0x0000000206047825 */ /* 0x000fc800078e0218 */
[C---:B------:R-:W-:Y:S01]  /*44cf0*/  IMAD.WIDE R8, R0.reuse, 0x2, R2 ;  /* 0x0000000200087825 */ /* 0x040fe200078e0202 */
[----:B------:R-:W-:Y:S03]  /*44d00*/  @P5 STG.E.U16 [R4.64], R14 ;  /* 0x0000000e04005986 */ /* 0x000fe6000c101506 */
[----:B------:R-:W-:Y:S01]  /*44d10*/  IMAD.WIDE R12, R0, 0x2, R24 ;  /* 0x00000002000c7825 */ /* 0x000fe200078e0218 */
[----:B---3--:R-:W-:Y:S01]  /*44d20*/  @P6 STG.E.U16 [R8.64], R17 ;  /* 0x0000001108006986 */ /* 0x008fe2000c101506 */
[----:B----4-:R-:W-:-:S03]  /*44d30*/  PRMT R10, R29, 0x7632, R10 ;  /* 0x000076321d0a7816 */ /* 0x010fc6000000000a */
[----:B------:R0:W-:Y:S04]  /*44d40*/  @P4 STG.E.U16 [R12.64], R29 ;  /* 0x0000001d0c004986 */ /* 0x0001e8000c101506 */
[----:B0-----:R-:W3:Y:S01]  /*44d50*/  LDL.LU R29, [R1+0x5c] ;  /* 0x00005c00011d7983 */ /* 0x001ee20000300800 */
[----:B------:R-:W-:Y:S02]  /*44d60*/  ISETP.LT.AND P4, PT, R7, c[0x0][0x178], !P2 ;  /* 0x00005e0007007a0c */ /* 0x000fe40005781270 */
[----:B------:R-:W-:Y:S02]  /*44d70*/  IADD3 R6, R22, 0x33, RZ ;  /* 0x0000003316067810 */ /* 0x000fe40007ffe0ff */
[----:B------:R-:W-:Y:S02]  /*44d80*/  ISETP.LT.AND P2, PT, R27, c[0x0][0x178], !P2 ;  /* 0x00005e001b007a0c */ /* 0x000fe40005741270 */
[----:B------:R-:W-:-:S02]  /*44d90*/  IADD3 R8, R0, c[0x0][0x198], RZ ;  /* 0x0000660000087a10 */ /* 0x000fc40007ffe0ff */
[----:B------:R-:W-:Y:S02]  /*44da0*/  ISETP.LT.AND P6, PT, R7, c[0x0][0x178], !P3 ;  /* 0x00005e0007007a0c */ /* 0x000fe40005fc1270 */
[----:B------:R-:W-:Y:S01]  /*44db0*/  ISETP.LT.AND P3, PT, R27, c[0x0][0x178], !P3 ;  /* 0x00005e001b007a0c */ /* 0x000fe20005f61270 */
[----:B------:R-:W-:Y:S01]  /*44dc0*/  IMAD.WIDE R4, R8, 0x2, R2 ;  /* 0x0000000208047825 */ /* 0x000fe200078e0202 */
[----:B------:R-:W-:Y:S02]  /*44dd0*/  ISETP.GE.AND P5, PT, R6, c[0x0][0x17c], PT ;  /* 0x00005f0006007a0c */ /* 0x000fe40003fa6270 */
[C---:B------:R-:W-:Y:S02]  /*44de0*/  IADD3 R0, R8.reuse, c[0x0][0x198], RZ ;  /* 0x0000660008007a10 */ /* 0x040fe40007ffe0ff */
[----:B------:R-:W-:Y:S01]  /*44df0*/  PRMT R6, R17, 0x7632, R6 ;  /* 0x0000763211067816 */ /* 0x000fe20000000006 */
[----:B------:R-:W-:-:S04]  /*44e00*/  IMAD.WIDE R8, R8, 0x2, R24 ;  /* 0x0000000208087825 */ /* 0x000fc800078e0218 */
[C---:B------:R-:W-:Y:S01]  /*44e10*/  IMAD.WIDE R12, R0.reuse, 0x2, R2 ;  /* 0x00000002000c7825 */ /* 0x040fe200078e0202 */
[----:B------:R0:W-:Y:S04]  /*44e20*/  @P4 STG.E.U16 [R4.64], R6 ;  /* 0x0000000604004986 */ /* 0x0001e8000c101506 */
[----:B------:R-:W-:Y:S04]  /*44e30*/  @P2 STG.E.U16 [R8.64], R10 ;  /* 0x0000000a08002986 */ /* 0x000fe8000c101506 */
[----:B------:R1:W-:Y:S01]  /*44e40*/  @P6 STG.E.U16 [R12.64], R20 ;  /* 0x000000140c006986 */ /* 0x0003e2000c101506 */
[----:B0-----:R-:W-:Y:S01]  /*44e50*/  IMAD.WIDE R4, R0, 0x2, R24 ;  /* 0x0000000200047825 */ /* 0x001fe200078e0218 */
[----:B------:R-:W-:-:S02]  /*44e60*/  ISETP.LT.AND P6, PT, R7, c[0x0][0x178], !P1 ;  /* 0x00005e0007007a0c */ /* 0x000fc40004fc1270 */
[----:B-1----:R-:W-:Y:S02]  /*44e70*/  IADD3 R12, R0, c[0x0][0x198], RZ ;  /* 0x00006600000c7a10 */ /* 0x002fe40007ffe0ff */
[----:B------:R-:W-:Y:S02]  /*44e80*/  ISETP.LT.AND P1, PT, R27, c[0x0][0x178], !P1 ;  /* 0x00005e001b007a0c */ /* 0x000fe40004f21270 */
[----:B------:R-:W-:Y:S01]  /*44e90*/  PRMT R10, R20, 0x7632, R10 ;  /* 0x00007632140a7816 */ /* 0x000fe2000000000a */
[C---:B------:R-:W-:Y:S01]  /*44ea0*/  IMAD.WIDE R8, R12.reuse, 0x2, R2 ;  /* 0x000000020c087825 */ /* 0x040fe200078e0202 */
[----:B------:R-:W-:Y:S02]  /*44eb0*/  IADD3 R6, R12, c[0x0][0x198], RZ ;  /* 0x000066000c067a10 */ /* 0x000fe40007ffe0ff */
[----:B--2---:R-:W-:Y:S01]  /*44ec0*/  PRMT R0, R28, 0x7632, R0 ;  /* 0x000076321c007816 */ /* 0x004fe20000000000 */
[----:B------:R0:W-:Y:S01]  /*44ed0*/  @P3 STG.E.U16 [R4.64], R28 ;  /* 0x0000001c04003986 */ /* 0x0001e2000c101506 */
[----:B------:R-:W-:-:S03]  /*44ee0*/  ISETP.LT.AND P3, PT, R7, c[0x0][0x178], !P0 ;  /* 0x00005e0007007a0c */ /* 0x000fc60004761270 */
[----:B0-----:R-:W2:Y:S01]  /*44ef0*/  LDL.LU R28, [R1+0x7c] ;  /* 0x00007c00011c7983 */ /* 0x001ea20000300800 */
[----:B------:R-:W-:-:S03]  /*44f00*/  IMAD.WIDE R4, R12, 0x2, R24 ;  /* 0x000000020c047825 */ /* 0x000fc600078e0218 */
[----:B------:R0:W-:Y:S04]  /*44f10*/  @P6 STG.E.U16 [R8.64], R10 ;  /* 0x0000000a08006986 */ /* 0x0001e8000c101506 */
[----:B------:R3:W-:Y:S01]  /*44f20*/  @P1 STG.E.U16 [R4.64], R0 ;  /* 0x0000000004001986 */ /* 0x0007e2000c101506 */
[----:B0-----:R-:W-:Y:S01]  /*44f30*/  IMAD.WIDE R8, R6, 0x2, R2 ;  /* 0x0000000206087825 */ /* 0x001fe200078e0202 */
[----:B---3--:R-:W-:-:S04]  /*44f40*/  PRMT R0, R29, 0x7632, R0 ;  /* 0x000076321d007816 */ /* 0x008fc80000000000 */
[----:B------:R0:W-:Y:S04]  /*44f50*/  @P3 STG.E.U16 [R8.64], R29 ;  /* 0x0000001d08003986 */ /* 0x0001e8000c101506 */
[----:B0-----:R-:W3:Y:S04]  /*44f60*/  LDL.LU R29, [R1+0x6c] ;  /* 0x00006c00011d7983 */ /* 0x001ee80000300800 */
[----:B------:R-:W3:Y:S01]  /*44f70*/  LDL.LU R20, [R1+0x14c] ;  /* 0x00014c0001147983 */ /* 0x000ee20000300800 */
[----:B------:R-:W-:Y:S02]  /*44f80*/  ISETP.LT.AND P0, PT, R27, c[0x0][0x178], !P0 ;  /* 0x00005e001b007a0c */ /* 0x000fe40004701270 */
[----:B------:R-:W-:Y:S01]  /*44f90*/  IADD3 R14, R22, 0x34, RZ ;  /* 0x00000034160e7810 */ /* 0x000fe20007ffe0ff */
[----:B------:R-:W-:Y:S01]  /*44fa0*/  IMAD.WIDE R4, R6, 0x2, R24 ;  /* 0x0000000206047825 */ /* 0x000fe200078e0218 */
[----:B------:R-:W-:-:S02]  /*44fb0*/  ISETP.LT.AND P3, PT, R7, c[0x0][0x178], !P5 ;  /* 0x00005e0007007a0c */ /* 0x000fc40006f61270 */
[----:B------:R-:W-:Y:S02]  /*44fc0*/  ISETP.GE.AND P4, PT, R14, c[0x0][0x17c], PT ;  /* 0x00005f000e007a0c */ /* 0x000fe40003f86270 */
[----:B------:R-:W-:Y:S02]  /*44fd0*/  ISETP.LT.AND P5, PT, R27, c[0x0][0x178], !P5 ;  /* 0x00005e001b007a0c */ /* 0x000fe40006fa1270 */
[----:B------:R-:W-:-:S03]  /*44fe0*/  IADD3 R8, R6, c[0x0][0x198], RZ ;  /* 0x0000660006087a10 */ /* 0x000fc60007ffe0ff */
[----:B------:R0:W-:Y:S01]  /*44ff0*/  @P0 STG.E.U16 [R4.64], R23 ;  /* 0x0000001704000986 */ /* 0x0001e2000c101506 */
[----:B------:R-:W-:Y:S02]  /*45000*/  ISETP.LT.AND P0, PT, R7, c[0x0][0x178], !P4 ;  /* 0x00005e0007007a0c */ /* 0x000fe40006701270 */
[C---:B------:R-:W-:Y:S02]  /*45010*/  IADD3 R10, R22.reuse, 0x37, RZ ;  /* 0x00000037160a7810 */ /* 0x040fe40007ffe0ff */
[----:B------:R-:W-:Y:S02]  /*45020*/  IADD3 R13, R22, 0x36, RZ ;  /* 0x00000036160d7810 */ /* 0x000fe40007ffe0ff */
[----:B------:R-:W-:Y:S02]  /*45030*/  IADD3 R6, R8, c[0x0][0x198], RZ ;  /* 0x0000660008067a10 */ /* 0x000fe40007ffe0ff */
[----:B------:R-:W-:Y:S02]  /*45040*/  IADD3 R16, R22, 0x35, RZ ;  /* 0x0000003516107810 */ /* 0x000fe40007ffe0ff */
[----:B------:R-:W-:Y:S01]  /*45050*/  ISETP.GE.AND P1, PT, R10, c[0x0][0x17c], PT ;  /* 0x00005f000a007a0c */ /* 0x000fe20003f26270 */
[----:B0-----:R-:W-:Y:S01]  /*45060*/  IMAD.WIDE R4, R8, 0x2, R2 ;  /* 0x0000000208047825 */ /* 0x001fe200078e0202 */
[----:B------:R-:W-:-:S02]  /*45070*/  ISETP.LT.AND P4, PT, R27, c[0x0][0x178], !P4 ;  /* 0x00005e001b007a0c */ /* 0x000fc40006781270 */
[----:B------:R-:W-:Y:S01]  /*45080*/  ISETP.GE.AND P6, PT, R13, c[0x0][0x17c], PT ;  /* 0x00005f000d007a0c */ /* 0x000fe20003fc6270 */
[----:B------:R-:W-:Y:S01]  /*45090*/  IMAD.WIDE R8, R8, 0x2, R24 ;  /* 0x0000000208087825 */ /* 0x000fe200078e0218 */
[----:B------:R-:W-:-:S03]  /*450a0*/  PRMT R10, R23, 0x7632, R10 ;  /* 0x00007632170a7816 */ /* 0x000fc6000000000a */
[----:B------:R-:W-:Y:S01]  /*450b0*/  IMAD.WIDE R12, R6, 0x2, R2 ;  /* 0x00000002060c7825 */ /* 0x000fe200078e0202 */
[----:B------:R-:W-:Y:S01]  /*450c0*/  ISETP.GE.AND P2, PT, R16, c[0x0][0x17c], PT ;  /* 0x00005f0010007a0c */ /* 0x000fe20003f46270 */
[----:B------:R0:W-:Y:S04]  /*450d0*/  @P3 STG.E.U16 [R4.64], R0 ;  /* 0x0000000004003986 */ /* 0x0001e8000c101506 */
[----:B------:R1:W-:Y:S01]  /*450e0*/  @P5 STG.E.U16 [R8.64], R10 ;  /* 0x0000000a08005986 */ /* 0x0003e2000c101506 */
[----:B0-----:R-:W-:Y:S01]  /*450f0*/  IMAD.WIDE R4, R6, 0x2, R24 ;  /* 0x0000000206047825 */ /* 0x001fe200078e0218 */
[----:B------:R-:W-:Y:S02]  /*45100*/  PRMT R0, R11, 0x7632, R0 ;  /* 0x000076320b007816 */ /* 0x000fe40000000000 */
[----:B------:R-:W-:-:S04]  /*45110*/  IADD3 R14, R22, 0x38, RZ ;  /* 0x00000038160e7810 */ /* 0x000fc80007ffe0ff */
[----:B------:R-:W-:Y:S01]  /*45120*/  ISETP.GE.AND P3, PT, R14, c[0x0][0x17c], PT ;  /* 0x00005f000e007a0c */ /* 0x000fe20003f66270 */
[----:B--2---:R0:W-:Y:S01]  /*45130*/  @P0 STG.E.U16 [R12.64], R28 ;  /* 0x0000001c0c000986 */ /* 0x0041e2000c101506 */
[----:B------:R-:W-:Y:S02]  /*45140*/  ISETP.LT.AND P0, PT, R7, c[0x0][0x178], !P2 ;  /* 0x00005e0007007a0c */ /* 0x000fe40005701270 */
[----:B------:R-:W-:Y:S01]  /*45150*/  ISETP.LT.AND P2, PT, R27, c[0x0][0x178], !P2 ;  /* 0x00005e001b007a0c */ /* 0x000fe20005741270 */
[----:B------:R2:W-:Y:S01]  /*45160*/  @P4 STG.E.U16 [R4.64], R11 ;  /* 0x0000000b04004986 */ /* 0x0005e2000c101506 */
[----:B-1----:R-:W-:Y:S02]  /*45170*/  PRMT R10, R28, 0x7632, R10 ;  /* 0x000076321c0a7816 */ /* 0x002fe4000000000a */
[----:B------:R-:W-:Y:S02]  /*45180*/  ISETP.LT.AND P4, PT, R7, c[0x0][0x178], !P6 ;  /* 0x00005e0007007a0c */ /* 0x000fe40007781270 */
[----:B0-----:R-:W-:Y:S01]  /*45190*/  IADD3 R12, R6, c[0x0][0x198], RZ ;  /* 0x00006600060c7a10 */ /* 0x001fe20007ffe0ff */
[----:B------:R-:W4:Y:S01]  /*451a0*/  LDL.LU R28, [R1+0x2c] ;  /* 0x00002c00011c7983 */ /* 0x000f220000300800 */
[----:B------:R-:W-:-:S02]  /*451b0*/  ISETP.LT.AND P6, PT, R27, c[0x0][0x178], !P6 ;  /* 0x00005e001b007a0c */ /* 0x000fc400077c1270 */
[C---:B------:R-:W-:Y:S01]  /*451c0*/  IADD3 R6, R12.reuse, c[0x0][0x198], RZ ;  /* 0x000066000c067a10 */ /* 0x040fe20007ffe0ff */
[----:B------:R-:W-:-:S04]  /*451d0*/  IMAD.WIDE R8, R12, 0x2, R2 ;  /* 0x000000020c087825 */ /* 0x000fc800078e0202 */
[----:B--2---:R-:W-:Y:S01]  /*451e0*/  IMAD.WIDE R4, R12, 0x2, R24 ;  /* 0x000000020c047825 */ /* 0x004fe200078e0218 */
[----:B------:R0:W-:Y:S04]  /*451f0*/  @P0 STG.E.U16 [R8.64], R10 ;  /* 0x0000000a08000986 */ /* 0x0001e8000c101506 */
[----:B------:R1:W-:Y:S01]  /*45200*/  @P2 STG.E.U16 [R4.64], R0 ;  /* 0x0000000004002986 */ /* 0x0003e2000c101506 */
[----:B0-----:R-:W-:-:S04]  /*45210*/  IMAD.WIDE R8, R6, 0x2, R2 ;  /* 0x0000000206087825 */ /* 0x001fc800078e0202 */
[----:B-1----:R-:W-:Y:S01]  /*45220*/  IMAD.WIDE R4, R6, 0x2, R24 ;  /* 0x0000000206047825 */ /* 0x002fe200078e0218 */
[----:B------:R-:W-:Y:S01]  /*45230*/  PRMT R12, R19, 0x7632, R12 ;  /* 0x00007632130c7816 */ /* 0x000fe2000000000c */
[----:B---3--:R0:W-:Y:S01]  /*45240*/  @P4 STG.E.U16 [R8.64], R29 ;  /* 0x0000001d08004986 */ /* 0x0081e2000c101506 */
[----:B------:R-:W-:-:S03]  /*45250*/  ISETP.LT.AND P4, PT, R7, c[0x0][0x178], !P1 ;  /* 0x00005e0007007a0c */ /* 0x000fc60004f81270 */
[----:B------:R1:W-:Y:S01]  /*45260*/  @P6 STG.E.U16 [R4.64], R19 ;  /* 0x0000001304006986 */ /* 0x0003e2000c101506 */
[----:B------:R-:W-:Y:S02]  /*45270*/  ISETP.LT.AND P6, PT, R7, c[0x0][0x178], !P3 ;  /* 0x00005e0007007a0c */ /* 0x000fe40005fc1270 */
[----:B------:R-:W-:Y:S01]  /*45280*/  PRMT R0, R29, 0x7632, R0 ;  /* 0x000076321d007816 */ /* 0x000fe20000000000 */
[----:B------:R-:W2:Y:S04]  /*45290*/  LDL.LU R7, [R1+0x122c] ;  /* 0x00122c0001077983 */ /* 0x000ea80000300800 */
[----:B0-----:R-:W3:Y:S04]  /*452a0*/  LDL.LU R29, [R1+0x9c] ;  /* 0x00009c00011d7983 */ /* 0x001ee80000300800 */
[----:B-1----:R-:W2:Y:S01]  /*452b0*/  LDL R19, [R1+0x7c4] ;  /* 0x0007c40001137983 */ /* 0x002ea20000100800 */
[----:B------:R-:W-:-:S02]  /*452c0*/  ISETP.LT.AND P1, PT, R27, c[0x0][0x178], !P1 ;  /* 0x00005e001b007a0c */ /* 0x000fc40004f21270 */
[----:B------:R-:W-:Y:S01]  /*452d0*/  IADD3 R8, R6, c[0x0][0x198], RZ ;  /* 0x0000660006087a10 */ /* 0x000fe20007ffe0ff */
[----:B------:R-:W3:Y:S01]  /*452e0*/  LDL.LU R17, [R1+0x8c] ;  /* 0x00008c0001117983 */ /* 0x000ee20000300800 */
[C---:B------:R-:W-:Y:S02]  /*452f0*/  IADD3 R11, R22.reuse, 0x3a, RZ ;  /* 0x0000003a160b7810 */ /* 0x040fe40007ffe0ff */
[----:B------:R-:W-:Y:S02]  /*45300*/  IADD3 R10, R22, 0x3b, RZ ;  /* 0x0000003b160a7810 */ /* 0x000fe40007ffe0ff */
[C---:B------:R-:W-:Y:S01]  /*45310*/  IADD3 R6, R8.reuse, c[0x0][0x198], RZ ;  /* 0x0000660008067a10 */ /* 0x040fe20007ffe0ff */
[----:B------:R-:W-:Y:S01]  /*45320*/  IMAD.WIDE R4, R8, 0x2, R2 ;  /* 0x0000000208047825 */ /* 0x000fe200078e0202 */
[----:B------:R-:W-:Y:S02]  /*45330*/  ISETP.GE.AND P0, PT, R11, c[0x0][0x17c], PT ;  /* 0x00005f000b007a0c */ /* 0x000fe40003f06270 */
[----:B------:R-:W-:Y:S01]  /*45340*/  ISETP.GE.AND P2, PT, R10, c[0x0][0x17c], PT ;  /* 0x00005f000a007a0c */ /* 0x000fe20003f46270 */
[----:B------:R-:W-:Y:S01]  /*45350*/  IMAD.WIDE R8, R8, 0x2, R24 ;  /* 0x0000000208087825 */ /* 0x000fe200078e0218 */
[----:B------:R-:W-:Y:S03]  /*45360*/  @P4 STG.E.U16 [R4.64], R0 ;  /* 0x0000000004004986 */ /* 0x000fe6000c101506 */
[----:B------:R-:W-:Y:S01]  /*45370*/  IMAD.WIDE R10, R6, 0x2, R2 ;  /* 0x00000002060a7825 */ /* 0x000fe200078e0202 */
[----:B------:R-:W-:Y:S04]  /*45380*/  @P1 STG.E.U16 [R8.64], R12 ;  /* 0x0000000c08001986 */ /* 0x000fe8000c101506 */
[----:B------:R0:W-:Y:S02]  /*45390*/  @P6 STG.E.U16 [R10.64], R20 ;  /* 0x000000140a006986 */ /* 0x0001e4000c101506 */
[----:B0-----:R-:W-:-:S02]  /*453a0*/  PRMT R10, R20, 0x7632, R10 ;  /* 0x00007632140a7816 */ /* 0x001fc4000000000a */
[----:B------:R-:W3:Y:S01]  /*453b0*/  LDL.LU R20, [R1+0x1cc] ;  /* 0x0001cc0001147983 */ /* 0x000ee20000300800 */
[----:B------:R-:W-:Y:S01]  /*453c0*/  ISETP.LT.AND P3, PT, R27, c[0x0][0x178], !P3 ;  /* 0x00005e001b007a0c */ /* 0x000fe20005f61270 */
[----:B------:R-:W-:Y:S01]  /*453d0*/  IMAD.WIDE R4, R6, 0x2, R24 ;  /* 0x0000000206047825 */ /* 0x000fe200078e0218 */
[----:B------:R-:W-:-:S04]  /*453e0*/  IADD3 R16, R22, 0x39, RZ ;  /* 0x0000003916107810 */ /* 0x000fc80007ffe0ff */
[----:B------:R-:W-:Y:S02]  /*453f0*/  ISETP.GE.AND P5, PT, R16, c[0x0][0x17c], PT ;  /* 0x00005f0010007a0c */ /* 0x000fe40003fa6270 */
[----:B------:R-:W-:-:S04]  /*45400*/  IADD3 R11, R6, c[0x0][0x198], RZ ;  /* 0x00006600060b7a10 */ /* 0x000fc80007ffe0ff */
[C---:B------:R-:W-:Y:S01]  /*45410*/  IADD3 R6, R11.reuse, c[0x0][0x198], RZ ;  /* 0x000066000b067a10 */ /* 0x040fe20007ffe0ff */
[----:B------:R-:W-:Y:S01]  /*45420*/  IMAD.WIDE R8, R11, 0x2, R2 ;  /* 0x000000020b087825 */ /* 0x000fe200078e0202 */
[C---:B------:R-:W-:Y:S02]  /*45430*/  IADD3 R13, R22.reuse, 0x3c, RZ ;  /* 0x0000003c160d7810 */ /* 0x040fe40007ffe0ff */
[C---:B------:R-:W-:Y:S02]  /*45440*/  IADD3 R12, R22.reuse, 0x3e, RZ ;  /* 0x0000003e160c7810 */ /* 0x040fe40007ffe0ff */
[----:B------:R-:W-:Y:S02]  /*45450*/  ISETP.GE.AND P4, PT, R13, c[0x0][0x17c], PT ;  /* 0x00005f000d007a0c */ /* 0x000fe40003f86270 */
[C---:B------:R-:W-:Y:S02]  /*45460*/  IADD3 R14, R22.reuse, 0x3d, RZ ;  /* 0x0000003d160e7810 */ /* 0x040fe40007ffe0ff */
[----:B------:R-:W-:-:S02]  /*45470*/  IADD3 R13, R22, 0x41, RZ ;  /* 0x00000041160d7810 */ /* 0x000fc40007ffe0ff */
[----:B----4-:R-:W-:Y:S01]  /*45480*/  PRMT R0, R28, 0x7632, R0 ;  /* 0x000076321c007816 */ /* 0x010fe20000000000 */
[----:B------:R0:W-:Y:S04]  /*45490*/  @P3 STG.E.U16 [R4.64], R28 ;  /* 0x0000001c04003986 */ /* 0x0001e8000c101506 */
[----:B0-----:R-:W0:Y:S01]  /*454a0*/  S2R R28, SR_TID.X ;  /* 0x00000000001c7919 */ /* 0x001e220000002100 */
[----:B------:R-:W-:Y:S01]  /*454b0*/  IMAD.WIDE R4, R11, 0x2, R24 ;  /* 0x000000020b047825 */ /* 0x000fe200078e0218 */
[----:B0-----:R-:W-:-:S03]  /*454c0*/  LOP3.LUT R16, R28, 0xff, RZ, 0xc0, !PT ;  /* 0x000000ff1c107812 */ /* 0x001fc600078ec0ff */
[----:B------:R-:W-:Y:S01]  /*454d0*/  IMAD.SHL.U32 R28, R28, 0x1000, RZ ;  /* 0x000010001c1c7824 */ /* 0x000fe200078e00ff */
[----:B--2---:R-:W-:Y:S02]  /*454e0*/  ISETP.LT.AND P6, PT, R19, c[0x0][0x178], !P5 ;  /* 0x00005e0013007a0c */ /* 0x004fe40006fc1270 */
[----:B------:R-:W-:Y:S02]  /*454f0*/  ISETP.LT.AND P5, PT, R27, c[0x0][0x178], !P5 ;  /* 0x00005e001b007a0c */ /* 0x000fe40006fa1270 */
[----:B------:R-:W-:Y:S02]  /*45500*/  ISETP.LT.AND P3, PT, R19, c[0x0][0x178], !P0 ;  /* 0x00005e0013007a0c */ /* 0x000fe40004761270 */
[----:B------:R-:W-:-:S07]  /*45510*/  LOP3.LUT R28, R28, 0x6000, RZ, 0xc0, !PT ;  /* 0x000060001c1c7812 */ /* 0x000fce00078ec0ff */
[----:B------:R0:W-:Y:S01]  /*45520*/  @P6 STG.E.U16 [R8.64], R10 ;  /* 0x0000000a08006986 */ /* 0x0001e2000c101506 */
[----:B------:R-:W-:-:S03]  /*45530*/  IMAD R28, R16, 0x10, R28 ;  /* 0x00000010101c7824 */ /* 0x000fc600078e021c */
[----:B------:R3:W-:Y:S01]  /*45540*/  @P5 STG.E.U16 [R4.64], R0 ;  /* 0x0000000004005986 */ /* 0x0007e2000c101506 */
[----:B------:R-:W-:Y:S01]  /*45550*/  ISETP.GE.AND P6, PT, R12, c[0x0][0x17c], PT ;  /* 0x00005f000c007a0c */ /* 0x000fe20003fc6270 */
[----:B0-----:R-:W-:Y:S01]  /*45560*/  IMAD.WIDE R8, R6, 0x2, R2 ;  /* 0x0000000206087825 */ /* 0x001fe200078e0202 */
[C---:B------:R-:W-:Y:S02]  /*45570*/  IADD3 R10, R22.reuse, 0x3f, RZ ;  /* 0x0000003f160a7810 */ /* 0x040fe40007ffe0ff */
[----:B---3--:R-:W-:Y:S02]  /*45580*/  PRMT R0, R29, 0x7632, R0 ;  /* 0x000076321d007816 */ /* 0x008fe40000000000 */
[----:B------:R0:W-:Y:S01]  /*45590*/  @P3 STG.E.U16 [R8.64], R29 ;  /* 0x0000001d08003986 */ /* 0x0001e2000c101506 */
[----:B------:R-:W-:-:S03]  /*455a0*/  IADD3 R12, R22, 0x40, RZ ;  /* 0x00000040160c7810 */ /* 0x000fc60007ffe0ff */
[----:B0-----:R-:W2:Y:S04]  /*455b0*/  LDL.LU R29, [R1+0x3c] ;  /* 0x00003c00011d7983 */ /* 0x001ea80000300800 */
[----:B------:R-:W-:Y:S04]  /*455c0*/  STL [R1+0x1228], R22 ;  /* 0x0012281601007387 */ /* 0x000fe80000100800 */
[----:B------:R-:W-:Y:S04]  /*455d0*/  STL.64 [R1+0x1220], R20 ;  /* 0x0012201401007387 */ /* 0x000fe80000100a00 */
[----:B------:R-:W0:Y:S01]  /*455e0*/  LDS.128 R20, [R28] ;  /* 0x000000001c147984 */ /* 0x000e220000000c00 */
[----:B------:R-:W-:-:S02]  /*455f0*/  ISETP.LT.AND P0, PT, R27, c[0x0][0x178], !P0 ;  /* 0x00005e001b007a0c */ /* 0x000fc40004701270 */
[----:B------:R-:W-:Y:S01]  /*45600*/  ISETP.LT.AND P3, PT, R19, c[0x0][0x178], !P2 ;  /* 0x00005e0013007a0c */ /* 0x000fe20005761270 */
[C---:B------:R-:W-:Y:S01]  /*45610*/  IMAD.WIDE R4, R6.reuse, 0x2, R24 ;  /* 0x0000000206047825 */ /* 0x040fe200078e0218 */
[----:B------:R-:W-:Y:S02]  /*45620*/  ISETP.LT.AND P2, PT, R27, c[0x0][0x178], !P2 ;  /* 0x00005e001b007a0c */ /* 0x000fe40005741270 */
[----:B------:R-:W-:Y:S02]  /*45630*/  IADD3 R6, R6, c[0x0][0x198], RZ ;  /* 0x0000660006067a10 */ /* 0x000fe40007ffe0ff */
[----:B------:R-:W-:Y:S02]  /*45640*/  ISETP.GE.AND P5, PT, R10, c[0x0][0x17c], PT ;  /* 0x00005f000a007a0c */ /* 0x000fe40003fa6270 */
[----:B------:R-:W-:Y:S02]  /*45650*/  PRMT R11, R7, 0x7632, R11 ;  /* 0x00007632070b7816 */ /* 0x000fe4000000000b */
[C---:B------:R-:W-:Y:S01]  /*45660*/  IADD3 R10, R6.reuse, c[0x0][0x198], RZ ;  /* 0x00006600060a7a10 */ /* 0x040fe20007ffe0ff */
[----:B------:R1:W-:Y:S02]  /*45670*/  @P0 STG.E.U16 [R4.64], R7 ;  /* 0x0000000704000986 */ /* 0x0003e4000c101506 */
[----:B-1----:R-:W-:-:S04]  /*45680*/  IMAD.WIDE R4, R6, 0x2, R2 ;  /* 0x0000000206047825 */ /* 0x002fc800078e0202 */
[----:B------:R-:W-:Y:S01]  /*45690*/  IMAD.WIDE R6, R6, 0x2, R24 ;  /* 0x0000000206067825 */ /* 0x000fe200078e0218 */
[----:B------:R-:W-:Y:S04]  /*456a0*/  @P3 STG.E.U16 [R4.64], R0 ;  /* 0x0000000004003986 */ /* 0x000fe8000c101506 */
[----:B------:R-:W-:Y:S04]  /*456b0*/  @P2 STG.E.U16 [R6.64], R11 ;  /* 0x0000000b06002986 */ /* 0x000fe8000c101506 */
[----:B0-----:R-:W-:Y:S04]  /*456c0*/  STL [R1+0x24], R21 ;  /* 0x0000241501007387 */ /* 0x001fe80000100800 */
[----:B------:R0:W-:Y:S01]  /*456d0*/  STL.64 [R1+0x28], R22 ;  /* 0x0000281601007387 */ /* 0x0001e20000100a00 */
[----:B------:R-:W-:Y:S01]  /*456e0*/  ISETP.GE.AND P2, PT, R13, c[0x0][0x17c], PT ;  /* 0x00005f000d007a0c */ /* 0x000fe20003f46270 */
[----:B------:R-:W-:-:S02]  /*456f0*/  IMAD.MOV.U32 R13, RZ, RZ, R20 ;  /* 0x000000ffff0d7224 */ /* 0x000fc400078e0014 */
[----:B0-----:R-:W3:Y:S04]  /*45700*/  LDL.LU R22, [R1+0x1228] ;  /* 0x0012280001167983 */ /* 0x001ee80000300800 */
[----:B------:R-:W4:Y:S01]  /*45710*/  LDL.LU.64 R20, [R1+0x1220] ;  /* 0x0012200001147983 */ /* 0x000f220000300a00 */
[----:B------:R-:W-:Y:S02]  /*45720*/  ISETP.LT.AND P0, PT, R19, c[0x0][0x178], !P4 ;  /* 0x00005e0013007a0c */ /* 0x000fe40006701270 */
[----:B------:R-:W-:Y:S01]  /*45730*/  ISETP.LT.AND P4, PT, R27, c[0x0][0x178], !P4 ;  /* 0x00005e001b007a0c */ /* 0x000fe20006781270 */
[----:B------:R-:W-:Y:S01]  /*45740*/  IMAD.WIDE R8, R10, 0x2, R2 ;  /* 0x000000020a087825 */ /* 0x000fe200078e0202 */
[----:B------:R-:W-:-:S03]  /*45750*/  ISETP.GE.AND P1, PT, R14, c[0x0][0x17c], PT ;  /* 0x00005f000e007a0c */ /* 0x000fc60003f26270 */
[C---:B------:R-:W-:Y:S01]  /*45760*/  IMAD.WIDE R4, R10.reuse, 0x2, R24 ;  /* 0x000000020a047825 */ /* 0x040fe200078e0218 */
[----:B------:R-:W-:-:S05]  /*45770*/  IADD3 R6, R10, c[0x0][0x198], RZ ;  /* 0x000066000a067a10 */ /* 0x000fca0007ffe0ff */
[----:B------:R0:W-:Y:S01]  /*45780*/  @P0 STG.E.U16 [R8.64], R17 ;  /* 0x0000001108000986 */ /* 0x0001e2000c101506 */
[----:B------:R-:W-:Y:S02]  /*45790*/  ISETP.LT.AND P0, PT, R19, c[0x0][0x178], !P1 ;  /* 0x00005e0013007a0c */ /* 0x000fe40004f01270 */
[----:B------:R-:W-:Y:S01]  /*457a0*/  ISETP.LT.AND P1, PT, R27, c[0x0][0x178], !P1 ;  /* 0x00005e001b007a0c */ /* 0x000fe20004f21270 */
[----:B------:R1:W-:Y:S01]  /*457b0*/  @P4 STG.E.U16 [R4.64], R15 ;  /* 0x0000000f04004986 */ /* 0x0003e2000c101506 */
[----:B------:R-:W-:Y:S02]  /*457c0*/  ISETP.LT.AND P4, PT, R19, c[0x0][0x178], !P6 ;  /* 0x00005e0013007a0c */ /* 0x000fe40007781270 */
[C---:B------:R-:W-:Y:S02]  /*457d0*/  IADD3 R0, R6.reuse, c[0x0][0x198], RZ ;  /* 0x0000660006007a10 */ /* 0x040fe40007ffe0ff */
[----:B0-----:R-:W-:Y:S01]  /*457e0*/  PRMT R9, R17, 0x7632, R9 ;  /* 0x0000763211097816 */ /* 0x001fe20000000009 */
[C---:B-1----:R-:W-:Y:S01]  /*457f0*/  IMAD.WIDE R4, R6.reuse, 0x2, R2 ;  /* 0x0000000206047825 */ /* 0x042fe200078e0202 */
[----:B------:R-:W-:Y:S01]  /*45800*/  PRMT R8, R15, 0x7632, R8 ;  /* 0x000076320f087816 */ /* 0x000fe20000000008 */
[----:B------:R-:W0:Y:S02]  /*45810*/  S2R R16, SR_TID.X ;  /* 0x0000000000107919 */ /* 0x000e240000002100 */
[----:B------:R-:W-:-:S02]  /*45820*/  IMAD.WIDE R6, R6, 0x2, R24 ;  /* 0x0000000206067825 */ /* 0x000fc400078e0218 */
[----:B------:R1:W-:Y:S04]  /*45830*/  @P0 STG.E.U16 [R4.64], R9 ;  /* 0x0000000904000986 */ /* 0x0003e8000c101506 */
[----:B------:R0:W-:Y:S01]  /*45840*/  @P1 STG.E.U16 [R6.64], R8 ;  /* 0x0000000806001986 */ /* 0x0001e2000c101506 */
[----:B-1----:R-:W-:Y:S01]  /*45850*/  IMAD.WIDE R4, R0, 0x2, R2 ;  /* 0x0000000200047825 */ /* 0x002fe200078e0202 */
[----:B------:R-:W-:-:S03]  /*45860*/  ISETP.GE.AND P3, PT, R12, c[0x0][0x17c], PT ;  /* 0x00005f000c007a0c */ /* 0x000fc60003f66270 */
[----:B0-----:R-:W-:-:S05]  /*45870*/  IMAD.SHL.U32 R23, R16, 0x1000, RZ ;  /* 0x0000100010177824 */ /* 0x001fca00078e00ff */
[----:B------:R-:W-:Y:S01]  /*45880*/  LOP3.LUT R23, R23, 0x6000, RZ, 0xc0, !PT ;  /* 0x0000600017177812 */ /* 0x000fe200078ec0ff */
[----:B------:R-:W-:Y:S04]  /*45890*/  STL [R1+0x121c], R14 ;  /* 0x00121c0e01007387 */ /* 0x000fe80000100800 */
[----:B------:R-:W-:Y:S04]  /*458a0*/  STL [R1+0x1218], R13 ;  /* 0x0012180d01007387 */ /* 0x000fe80000100800 */
[----:B------:R-:W2:Y:S01]  /*458b0*/  LDL.LU R28, [R1+0xa0] ;  /* 0x0000a000011c7983 */ /* 0x000ea20000300800 */
[----:B------:R-:W-:Y:S01]  /*458c0*/  ISETP.LT.AND P6, PT, R27, c[0x0][0x178], !P6 ;  /* 0x00005e001b007a0c */ /* 0x000fe200077c1270 */
[----:B------:R-:W-:Y:S01]  /*458d0*/  IMAD.WIDE R6, R0, 0x2, R24 ;  /* 0x0000000200067825 */ /* 0x000fe200078e0218 */
[----:B---3--:R-:W-:-:S04]  /*458e0*/  IADD3 R10, R22, 0x42, RZ ;  /* 0x00000042160a7810 */ /* 0x008fc80007ffe0ff */
[----:B------:R-:W-:Y:S01]  /*458f0*/  ISETP.GE.AND P0, PT, R10, c[0x0][0x17c], PT ;  /* 0x00005f000a007a0c */ /* 0x000fe20003f06270 */
[----:B----4-:R0:W-:Y:S01]  /*45900*/  @P4 STG.E.U16 [R4.64], R20 ;  /* 0x0000001404004986 */ /* 0x0101e2000c101506 */
[----:B------:R-:W-:-:S03]  /*45910*/  PRMT R10, R20, 0x7632, R10 ;  /* 0x00007632140a7816 */ /* 0x000fc6000000000a */
[----:B0-----:R-:W0:Y:S02]  /*45920*/  S2R R20, SR_TID.X ;  /* 0x0000000000147919 */ /* 0x001e240000002100 */
[----:B0-----:R-:W-:-:S05]  /*45930*/  LOP3.LUT R12, R20, 0xff, RZ, 0xc0, !PT ;  /* 0x000000ff140c7812 */ /* 0x001fca00078ec0ff */
[----:B------:R-:W-:-:S05]  /*45940*/  IMAD R23, R12, 0x10, R23 ;  /* 0x000000100c177824 */ /* 0x000fca00078e0217 */
[----:B------:R-:W-:-:S05]  /*45950*/  LOP3.LUT R23, R23, 0x20, RZ, 0x3c, !PT ;  /* 0x0000002017177812 */ /* 0x000fca00078e3cff */
[----:B------:R-:W0:Y:S04]  /*45960*/  LDS.128 R12, [R23] ;  /* 0x00000000170c7984 */ /* 0x000e280000000c00 */
[----:B0-----:R-:W-:Y:S04]  /*45970*/  STL [R1+0x34], R13 ;  /* 0x0000340d01007387 */ /* 0x001fe80000100800 */
[----:B------:R0:W-:Y:S04]  /*45980*/  STL.64 [R1+0x38], R14 ;  /* 0x0000380e01007387 */ /* 0x0001e80000100a00 */
[----:B0-----:R-:W3:Y:S01]  /*45990*/  LDL.LU R14, [R1+0x121c] ;  /* 0x00121c00010e7983 */ /* 0x001ee20000300800 */
[----:B--2---:R-:W-:-:S03]  /*459a0*/  PRMT R11, R29, 0x7632, R11 ;  /* 0x000076321d0b7816 */ /* 0x004fc6000000000b */
[----:B------:R0:W-:Y:S01]  /*459b0*/  @P6 STG.E.U16 [R6.64], R29 ;  /* 0x0000001d06006986 */ /* 0x0001e2000c101506 */
[----:B------:R-:W-:-:S03]  /*459c0*/  ISETP.LT.AND P4, PT, R19, c[0x0][0x178], !P5 ;  /* 0x00005e0013007a0c */ /* 0x000fc60006f81270 */
[----:B------:R-:W2:Y:S04]  /*459d0*/  LDL.LU R13, [R1+0x1218] ;  /* 0x00121800010d7983 */ /* 0x000ea80000300800 */
[----:B0-----:R-:W0:Y:S01]  /*459e0*/  S2R R29, SR_TID.X ;  /* 0x00000000001d7919 */ /* 0x001e220000002100 */
[----:B------:R-:W-:Y:S02]  /*459f0*/  IADD3 R6, R0, c[0x0][0x198], RZ ;  /* 0x0000660000067a10 */ /* 0x000fe40007ffe0ff */
[----:B------:R-:W-:Y:S01]  /*45a00*/  ISETP.LT.AND P5, PT, R27, c[0x0][0x178], !P5 ;  /* 0x00005e001b007a0c */ /* 0x000fe20006fa1270 */
[----:B------:R-:W4:Y:S02]  /*45a10*/  LDL.LU R20, [R1+0xc0] ;  /* 0x0000c00001147983 */ /* 0x000f240000300800 */
[C---:B------:R-:W-:Y:S01]  /*45a20*/  IMAD.WIDE R4, R6.reuse, 0x2, R2 ;  /* 0x0000000206047825 */ /* 0x040fe200078e0202 */
[----:B------:R-:W-:-:S03]  /*45a30*/  IADD3 R0, R6, c[0x0][0x198], RZ ;  /* 0x0000660006007a10 */ /* 0x000fc60007ffe0ff */
[----:B------:R-:W-:Y:S01]  /*45a40*/  IMAD.WIDE R6, R6, 0x2, R24 ;  /* 0x0000000206067825 */ /* 0x000fe200078e0218 */
[----:B0-----:R-:W-:-:S03]  /*45a50*/  LOP3.LUT R15, R29, 0xff, RZ, 0xc0, !PT ;  /* 0x000000ff1d0f7812 */ /* 0x001fc600078ec0ff */
[----:B------:R-:W-:-:S05]  /*45a60*/  IMAD.SHL.U32 R29, R16, 0x1000, RZ ;  /* 0x00001000101d7824 */ /* 0x000fca00078e00ff */
[----:B------:R-:W-:Y:S01]  /*45a70*/  LOP3.LUT R29, R29, 0x6000, RZ, 0xc0, !PT ;  /* 0x000060001d1d7812 */ /* 0x000fe200078ec0ff */
[----:B------:R0:W-:Y:S04]  /*45a80*/  @P4 STG.E.U16 [R4.64], R10 ;  /* 0x0000000a04004986 */ /* 0x0001e8000c101506 */
[----:B------:R-:W-:Y:S01]  /*45a90*/  IMAD R29, R15, 0x10, R29 ;  /* 0x000000100f1d7824 */ /* 0x000fe200078e021d */
[----:B------:R-:W-:Y:S04]  /*45aa0*/  @P5 STG.E.U16 [R6.64], R11 ;  /* 0x0000000b06005986 */ /* 0x000fe8000c101506 */
[----:B------:R-:W-:-:S02]  /*45ab0*/  LOP3.LUT R29, R29, 0x40, RZ, 0x3c, !PT ;  /* 0x000000401d1d7812 */ /* 0x000fc400078e3cff */
[----:B0-----:R-:W-:-:S04]  /*45ac0*/  IADD3 R4, R22, 0x45, RZ ;  /* 0x0000004516047810 */ /* 0x001fc80007ffe0ff */
[----:B------:R-:W-:Y:S02]  /*45ad0*/  ISETP.GE.AND P5, PT, R4, c[0x0][0x17c], PT ;  /* 0x00005f0004007a0c */ /* 0x000fe40003fa6270 */
[----:B------:R-:W0:Y:S04]  /*45ae0*/  LDS.128 R4, [R29] ;  /* 0x000000001d047984 */ /* 0x000e280000000c00 */
[----:B0-----:R0:W-:Y:S04]  /*45af0*/  STL [R1+0x11f8], R7 ;  /* 0x0011f80701007387 */ /* 0x0011e80000100800 */
[----:B0-----:R-:W4:Y:S01]  /*45b00*/  LDL R7, [R1+0x7c4] ;  /* 0x0007c40001077983 */ /* 0x001f220000100800 */
[----:B------:R-:W-:-:S02]  /*45b10*/  ISETP.LT.AND P6, PT, R19, c[0x0][0x178], !P3 ;  /* 0x00005e0013007a0c */ /* 0x000fc40005fc1270 */
[----:B------:R-:W-:-:S04]  /*45b20*/  IADD3 R9, R22, 0x43, RZ ;  /* 0x0000004316097810 */ /* 0x000fc80007ffe0ff */
[----:B------:R-:W-:Y:S01]  /*45b30*/  ISETP.GE.AND P1, PT, R9, c[0x0][0x17c], PT ;  /* 0x00005f0009007a0c */ /* 0x000fe20003f26270 */
[----:B------:R-:W-:-:S06]  /*45b40*/  IMAD.WIDE R8, R0, 0x2, R2 ;  /* 0x0000000200087825 */ /* 0x000fcc00078e0202 */
[----:B------:R0:W-:Y:S01]  /*45b50*/  @P6 STG.E.U16 [R8.64], R28 ;  /* 0x0000001c08006986 */ /* 0x0001e2000c101506 */
[----:B---3--:R-:W-:-:S03]  /*45b60*/  PRMT R14, R28, 0x7632, R14 ;  /* 0x000076321c0e7816 */ /* 0x008fc6000000000e */
[----:B0-----:R-:W3:Y:S01]  /*45b70*/  LDL.LU R28, [R1+0xd0] ;  /* 0x0000d000011c7983 */ /* 0x001ee20000300800 */
[----:B------:R-:W-:Y:S01]  /*45b80*/  ISETP.LT.AND P3, PT, R27, c[0x0][0x178], !P3 ;  /* 0x00005e001b007a0c */ /* 0x000fe20005f61270 */
[----:B------:R-:W-:Y:S01]  /*45b90*/  IMAD.WIDE R10, R0, 0x2, R24 ;  /* 0x00000002000a7825 */ /* 0x000fe200078e0218 */
[----:B------:R-:W-:-:S03]  /*45ba0*/  ISETP.LT.AND P6, PT, R19, c[0x0][0x178], !P2 ;  /* 0x00005e0013007a0c */ /* 0x000fc600057c1270 */
[----:B------:R-:W-:Y:S01]  /*45bb0*/  IMAD.SHL.U32 R19, R16, 0x1000, RZ ;  /* 0x0000100010137824 */ /* 0x000fe200078e00ff */
[----:B------:R-:W-:Y:S02]  /*45bc0*/  IADD3 R8, R0, c[0x0][0x198], RZ ;  /* 0x0000660000087a10 */ /* 0x000fe40007ffe0ff */
[----:B------:R-:W-:Y:S02]  /*45bd0*/  ISETP.LT.AND P2, PT, R27, c[0x0][0x178], !P2 ;  /* 0x00005e001b007a0c */ /* 0x000fe40005741270 */
[----:B------:R-:W-:Y:S02]  /*45be0*/  LOP3.LUT R15, R16, 0xff, RZ, 0xc0, !PT ;  /* 0x000000ff100f7812 */ /* 0x000fe400078ec0ff */
[----:B------:R-:W-:Y:S01]  /*45bf0*/  LOP3.LUT R19, R19, 0x6000, RZ, 0xc0, !PT ;  /* 0x0000600013137812 */ /* 0x000fe200078ec0ff */
[----:B--2---:R0:W-:Y:S01]  /*45c00*/  @P3 STG.E.U16 [R10.64], R13 ;  /* 0x0000000d0a003986 */ /* 0x0041e2000c101506 */
[----:B------:R-:W-:Y:S01]  /*45c10*/  IMAD.MOV.U32 R17, RZ, RZ, R12 ;  /* 0x000000ffff117224 */ /* 0x000fe200078e000c */
[----:B------:R-:W-:-:S02]  /*45c20*/  IADD3 R12, R22, 0x44, RZ ;  /* 0x00000044160c7810 */ /* 0x000fc40007ffe0ff */
[----:B------:R-:W-:Y:S01]  /*45c30*/  IADD3 R0, R8, c[0x0][0x198], RZ ;  /* 0x0000660008007a10 */ /* 0x000fe20007ffe0ff */
[----:B------:R-:W-:Y:S01]  /*45c40*/  IMAD R19, R15, 0x10, R19 ;  /* 0x000000100f137824 */ /* 0x000fe200078e0213 */
[----:B------:R-:W-:Y:S01]  /*45c50*/  ISETP.GE.AND P4, PT, R12, c[0x0][0x17c], PT ;  /* 0x00005f000c007a0c */ /* 0x000fe20003f86270 */
[----:B0-----:R-:W-:Y:S01]  /*45c60*/  IMAD.WIDE R10, R8, 0x2, R2 ;  /* 0x00000002080a7825 */ /* 0x001fe200078e0202 */
[----:B------:R-:W-:-:S03]  /*45c70*/  PRMT R12, R13, 0x7632, R12 ;  /* 0x000076320d0c7816 */ /* 0x000fc6000000000c */
[----:B------:R-:W-:Y:S01]  /*45c80*/  IMAD.WIDE R8, R8, 0x2, R24 ;  /* 0x0000000208087825 */ /* 0x000fe200078e0218 */
[----:B------:R0:W-:Y:S01]  /*45c90*/  @P6 STG.E.U16 [R10.64], R14 ;  /* 0x0000000e0a006986 */ /* 0x0001e2000c101506 */
[----:B------:R-:W-:-:S03]  /*45ca0*/  LOP3.LUT R19, R19, 0x60, RZ, 0x3c, !PT ;  /* 0x0000006013137812 */ /* 0x000fc600078e3cff */
[----:B------:R1:W-:Y:S01]  /*45cb0*/  @P2 STG.E.U16 [R8.64], R12 ;  /* 0x0000000c08002986 */ /* 0x0003e2000c101506 */
[----:B0-----:R-:W-:Y:S01]  /*45cc0*/  IMAD.WIDE R10, R0, 0x2, R2 ;  /* 0x00000002000a7825 */ /* 0x001fe200078e0202 */
[----:B------:R-:W-:Y:S02]  /*45cd0*/  ISETP.LT.AND P6, PT, R27, c[0x0][0x178], !P0 ;  /* 0x00005e001b007a0c */ /* 0x000fe400047c1270 */
[----:B------:R-:W-:Y:S02]  /*45ce0*/  IADD3 R13, R22, 0x46, RZ ;  /* 0x00000046160d7810 */ /* 0x000fe40007ffe0ff */
[----:B----4-:R-:W-:-:S13]  /*45cf0*/  ISETP.LT.AND P3, PT, R7, c[0x0][0x178], !P0 ;  /* 0x00005e0007007a0c */ /* 0x010fda0004761270 */
[----:B------:R-:W-:Y:S04]  /*45d00*/  @P3 STG.E.U16 [R10.64], R20 ;  /* 0x000000140a003986 */ /* 0x000fe8000c101506 */
[----:B------:R0:W2:Y:S01]  /*45d10*/  LDS.128 R8, [R19] ;  /* 0x0000000013087984 */ /* 0x0000a20000000c00 */
[----:B------:R-:W-:Y:S02]  /*45d20*/  ISETP.LT.AND P2, PT, R7, c[0x0][0x178], !P1 ;  /* 0x00005e0007007a0c */ /* 0x000fe40004f41270 */
[----:B------:R-:W-:Y:S02]  /*45d30*/  IADD3 R14, R22, 0x47, RZ ;  /* 0x00000047160e7810 */ /* 0x000fe40007ffe0ff */
[C---:B------:R-:W-:Y:S02]  /*45d40*/  IADD3 R16, R0.reuse, c[0x0][0x198], RZ ;  /* 0x0000660000107a10 */ /* 0x040fe40007ffe0ff */
[----:B------:R-:W-:Y:S01]  /*45d50*/  ISETP.GE.AND P0, PT, R13, c[0x0][0x17c], PT ;  /* 0x00005f000d007a0c */ /* 0x000fe20003f06270 */
[----:B-1----:R-:W-:Y:S01]  /*45d60*/  IMAD.WIDE R12, R0, 0x2, R24 ;  /* 0x00000002000c7825 */ /* 0x002fe200078e0218 */
[----:B------:R-:W-:-:S02]  /*45d70*/  ISETP.GE.AND P3, PT, R14, c[0x0][0x17c], PT ;  /* 0x00005f000e007a0c */ /* 0x000fc40003f66270 */
[----:B------:R-:W-:Y:S01]  /*45d80*/  PRMT R0, R20, 0x7632, R0 ;  /* 0x0000763214007816 */ /* 0x000fe20000000000 */
[----:B------:R-:W-:Y:S01]  /*45d90*/  IMAD.WIDE R14, R16, 0x2, R2 ;  /* 0x00000002100e7825 */ /* 0x000fe200078e0202 */
[----:B0-----:R-:W-:Y:S01]  /*45da0*/  IADD3 R19, R22, 0x48, RZ ;  /* 0x0000004816137810 */ /* 0x001fe20007ffe0ff */
[----:B------:R-:W-:Y:S01]  /*45db0*/  @P6 STG.E.U16 [R12.64], R17 ;  /* 0x000000110c006986 */ /* 0x000fe2000c101506 */
[----:B------:R-:W-:-:S03]  /*45dc0*/  ISETP.LT.AND P1, PT, R27, c[0x0][0x178], !P1 ;  /* 0x00005e001b007a0c */ /* 0x000fc60004f21270 */
[----:B--2---:R0:W-:Y:S04]  /*45dd0*/  STL.64 [R1+0x1200], R10 ;  /* 0x0012000a01007387 */ /* 0x0041e80000100a00 */
[----:B0-----:R-:W0:Y:S01]  /*45de0*/  S2R R11, SR_TID.X ;  /* 0x00000000000b7919 */ /* 0x001e220000002100 */
[----:B------:R-:W-:-:S03]  /*45df0*/  ISETP.LT.AND P6, PT, R7, c[0x0][0x178], !P4 ;  /* 0x00005e0007007a0c */ /* 0x000fc600067c1270 */
[----:B------:R1:W-:Y:S01]  /*45e00*/  @P2 STG.E.U16 [R14.64], R0 ;  /* 0x000000000e002986 */ /* 0x0003e2000c101506 */
[----:B------:R-:W-:Y:S02]  /*45e10*/  ISETP.GE.AND P2, PT, R19, c[0x0][0x17c], PT ;  /* 0x00005f0013007a0c */ /* 0x000fe40003f46270 */
[----:B------:R-:W-:Y:S01]  /*45e20*/  ISETP.LT.AND P4, PT, R27, c[0x0][0x178], !P4 ;  /* 0x00005e001b007a0c */ /* 0x000fe20006781270 */
[C---:B------:R-:W-:Y:S01]  /*45e30*/  IMAD.WIDE R12, R16.reuse, 0x2, R24 ;  /* 0x00000002100c7825 */ /* 0x040fe200078e0218 */
[----:B------:R-:W-:Y:S01]  /*45e40*/  PRMT R18, R17, 0x7632, R18 ;  /* 0x0000763211127816 */ /* 0x000fe20000000012 */
[----:B------:R-:W2:Y:S01]  /*45e50*/  LDL.LU R10, [R1+0xe0] ;  /* 0x0000e000010a7983 */ /* 0x000ea20000300800 */
[----:B-1----:R-:W-:Y:S02]  /*45e60*/  IADD3 R0, R16, c[0x0][0x198], RZ ;  /* 0x0000660010007a10 */ /* 0x002fe40007ffe0ff */
[C---:B0-----:R-:W-:Y:S01]  /*45e70*/  LOP3.LUT R19, R11.reuse, 0xff, RZ, 0xc0, !PT ;  /* 0x000000ff0b137812 */ /* 0x041fe200078ec0ff */
[----:B------:R-:W-:-:S02]  /*45e80*/  IMAD.SHL.U32 R11, R11, 0x1000, RZ ;  /* 0x000010000b0b7824 */ /* 0x000fc400078e00ff */
[----:B------:R-:W-:-:S03]  /*45e90*/  IMAD.WIDE R14, R0, 0x2, R2 ;  /* 0x00000002000e7825 */ /* 0x000fc600078e0202 */
[----:B------:R-:W-:Y:S01]  /*45ea0*/  LOP3.LUT R11, R11, 0x6000, RZ, 0xc0, !PT ;  /* 0x000060000b0b7812 */ /* 0x000fe200078ec0ff */
[----:B------:R-:W-:Y:S01]  /*45eb0*/  IMAD.WIDE R16, R0, 0x2, R24 ;  /* 0x0000000200107825 */ /* 0x000fe200078e0218 */
[----:B------:R-:W-:Y:S03]  /*45ec0*/  @P1 STG.E.U16 [R12.64], R18 ;  /* 0x000000120c001986 */ /* 0x000fe6000c101506 */
[----:B------:R-:W-:Y:S01]  /*45ed0*/  IMAD R11, R19, 0x10, R11 ;  /* 0x00000010130b7824 */ /* 0x000fe200078e020b */
[----:B---3--:R-:W-:Y:S04]  /*45ee0*/  @P6 STG.E.U16 [R14.64], R28 ;  /* 0x0000001c0e006986 */ /* 0x008fe8000c101506 */
[----:B------:R-:W-:Y:S04]  /*45ef0*/  @P4 STG.E.U16 [R16.64], R4 ;  /* 0x0000000410004986 */ /* 0x000fe8000c101506 */
[----:B------:R-:W0:Y:S01]  /*45f00*/  LDS.128 R16, [R11+0x1000] ;  /* 0x001000000b107984 */ /* 0x000e220000000c00 */
[----:B------:R-:W-:-:S03]  /*45f10*/  PRMT R21, R28, 0x7632, R21 ;  /* 0x000076321c157816 */ /* 0x000fc60000000015 */
[----:B0-----:R0:W-:Y:S04]  /*45f20*/  STL [R1+0x4], R17 ;  /* 0x0000041101007387 */ /* 0x0011e80000100800 */
[----:B------:R1:W-:Y:S04]  /*45f30*/  STL.64 [R1+0x8], R18 ;  /* 0x0000081201007387 */ /* 0x0003e80000100a00 */
[----:B------:R-:W3:Y:S01]  /*45f40*/  LDL.LU R28, [R1+0x110] ;  /* 0x00011000011c7983 */ /* 0x000ee20000300800 */
[----:B------:R-:W-:Y:S02]  /*45f50*/  ISETP.LT.AND P4, PT, R7, c[0x0][0x178], !P5 ;  /* 0x00005e0007007a0c */ /* 0x000fe40006f81270 */
[----:B------:R-:W-:-:S02]  /*45f60*/  ISETP.LT.AND P5, PT, R27, c[0x0][0x178], !P5 ;  /* 0x00005e001b007a0c */ /* 0x000fc40006fa1270 */
[----:B------:R-:W-:Y:S02]  /*45f70*/  IADD3 R14, R0, c[0x0][0x198], RZ ;  /* 0x00006600000e7a10 */ /* 0x000fe40007ffe0ff */
[----:B------:R-:W-:Y:S02]  /*45f80*/  ISETP.LT.AND P6, PT, R7, c[0x0][0x178], !P0 ;  /* 0x00005e0007007a0c */ /* 0x000fe400047c1270 */
[----:B------:R-:W-:Y:S02]  /*45f90*/  ISETP.LT.AND P0, PT, R27, c[0x0][0x178], !P0 ;  /* 0x00005e001b007a0c */ /* 0x000fe40004701270 */
[C---:B------:R-:W-:Y:S01]  /*45fa0*/  IADD3 R0, R14.reuse, c[0x0][0x198], RZ ;  /* 0x000066000e007a10 */ /* 0x040fe20007ffe0ff */
[----:B------:R-:W-:Y:S01]  /*45fb0*/  IMAD.WIDE R12, R14, 0x2, R2 ;  /* 0x000000020e0c7825 */ /* 0x000fe200078e0202 */
[----:B------:R-:W-:-:S03]  /*45fc0*/  PRMT R4, R4, 0x7632, R4 ;  /* 0x0000763204047816 */ /* 0x000fc60000000004 */
[----:B------:R-:W-:Y:S02]  /*45fd0*/  IMAD.MOV.U32 R11, RZ, RZ, R16 ;  /* 0x000000ffff0b7224 */ /* 0x000fe400078e0010 */
[----:B------:R-:W-:Y:S01]  /*45fe0*/  IMAD.WIDE R14, R14, 0x2, R24 ;  /* 0x000000020e0e7825 */ /* 0x000fe200078e0218 */
[----:B------:R4:W-:Y:S03]  /*45ff0*/  @P4 STG.E.U16 [R12.64], R21 ;  /* 0x000000150c004986 */ /* 0x0009e6000c101506 */
[C---:B0-----:R-:W-:Y:S01]  /*46000*/  IMAD.WIDE R16, R0.reuse, 0x2, R2 ;  /* 0x0000000200107825 */ /* 0x041fe200078e0202 */
[----:B------:R-:W-:Y:S03]  /*46010*/  @P5 STG.E.U16 [R14.64], R4 ;  /* 0x000000040e005986 */ /* 0x000fe6000c101506 */
[----:B-1----:R-:W-:Y:S01]  /*46020*/  IMAD.WIDE R18, R0, 0x2, R24 ;  /* 0x0000000200127825 */ /* 0x002fe200078e0218 */
[----:B------:R-:W-:Y:S01]  /*46030*/  ISETP.LT.AND P5, PT, R7, c[0x0][0x178], !P2 ;  /* 0x00005e0007007a0c */ /* 0x000fe200057a1270 */
[----:B------:R-:W0:Y:S01]  /*46040*/  LDS.128 R12, [R23+0x1000] ;  /* 0x00100000170c7984 */ /* 0x000e220000000c00 */
[----:B------:R-:W-:-:S02]  /*46050*/  ISETP.LT.AND P2, PT, R27, c[0x0][0x178], !P2 ;  /* 0x00005e001b007a0c */ /* 0x000fc40005741270 */
[----:B----4-:R-:W-:Y:S02]  /*46060*/  PRMT R21, R8, 0x7632, R21 ;  /* 0x0000763208157816 */ /* 0x010fe40000000015 */
[----:B------:R-:W-:Y:S01]  /*46070*/  PRMT R26, R11, 0x7632, R26 ;  /* 0x000076320b1a7816 */ /* 0x000fe2000000001a */
[----:B0-----:R-:W-:Y:S04]  /*46080*/  STL.64 [R1+0x1208], R14 ;  /* 0x0012080e01007387 */ /* 0x001fe80000100a00 */
[----:B--2---:R0:W-:Y:S04]  /*46090*/  @P6 STG.E.U16 [R16.64], R10 ;  /* 0x0000000a10006986 */ /* 0x0041e8000c101506 */
[----:B------:R1:W-:Y:S01]  /*460a0*/  @P0 STG.E.U16 [R18.64], R8 ;  /* 0x0000000812000986 */ /* 0x0003e2000c101506 */
[----:B------:R-:W-:-:S02]  /*460b0*/  ISETP.LT.AND P0, PT, R7, c[0x0][0x178], !P3 ;  /* 0x00005e0007007a0c */ /* 0x000fc40005f01270 */
[----:B------:R-:W-:Y:S02]  /*460c0*/  ISETP.LT.AND P3, PT, R27, c[0x0][0x178], !P3 ;  /* 0x00005e001b007a0c */ /* 0x000fe40005f61270 */
[----:B0-----:R-:W-:Y:S02]  /*460d0*/  IADD3 R16, R0, c[0x0][0x198], RZ ;  /* 0x0000660000107a10 */ /* 0x001fe40007ffe0ff */
[----:B------:R-:W-:Y:S02]  /*460e0*/  PRMT R4, R10, 0x7632, R4 ;  /* 0x000076320a047816 */ /* 0x000fe40000000004 */
[C---:B------:R-:W-:Y:S01]  /*460f0*/  IADD3 R0, R16.reuse, c[0x0][0x198], RZ ;  /* 0x0000660010007a10 */ /* 0x040fe20007ffe0ff */
[C---:B-1----:R-:W-:Y:S01]  /*46100*/  IMAD.WIDE R18, R16.reuse, 0x2, R2 ;  /* 0x0000000210127825 */ /* 0x042fe200078e0202 */
[----:B------:R-:W2:Y:S03]  /*46110*/  LDL.LU R10, [R1+0x100] ;  /* 0x00010000010a7983 */ /* 0x000ea60000300800 */
[----:B------:R-:W-:Y:S01]  /*46120*/  IMAD.WIDE R16, R16, 0x2, R24 ;  /* 0x0000000210107825 */ /* 0x000fe200078e0218 */
[----:B------:R0:W-:Y:S04]  /*46130*/  @P0 STG.E.U16 [R18.64], R4 ;  /* 0x0000000412000986 */ /* 0x0001e8000c101506 */
[----:B------:R1:W-:Y:S01]  /*46140*/  @P3 STG.E.U16 [R16.64], R21 ;  /* 0x0000001510003986 */ /* 0x0003e2000c101506 */
[----:B0-----:R-:W-:-:S04]  /*46150*/  IMAD.WIDE R18, R0, 0x2, R2 ;  /* 0x0000000200127825 */ /* 0x001fc800078e0202 */
[----:B-1----:R-:W-:Y:S01]  /*46160*/  IMAD.WIDE R16, R0, 0x2, R24 ;  /* 0x0000000200107825 */ /* 0x002fe200078e0218 */
[----:B---3--:R-:W-:Y:S04]  /*46170*/  @P5 STG.E.U16 [R18.64], R28 ;  /* 0x0000001c12005986 */ /* 0x008fe8000c101506 */
[----:B------:R0:W-:Y:S04]  /*46180*/  @P2 STG.E.U16 [R16.64], R11 ;  /* 0x0000000b10002986 */ /* 0x0001e8000c101506 */
[----:B------:R-:W1:Y:S04]  /*46190*/  LDS.128 R16, [R29+0x1000] ;  /* 0x001000001d107984 */ /* 0x000e680000000c00 */
[----:B0-----:R-:W3:Y:S04]  /*461a0*/  LDL.LU R11, [R1+0xf0] ;  /* 0x0000f000010b7983 */ /* 0x001ee80000300800 */
[----:B-1----:R0:W-:Y:S04]  /*461b0*/  STL [R1+0x11f4], R19 ;  /* 0x0011f41301007387 */ /* 0x0021e80000100800 */
[----:B0-----:R-:W4:Y:S04]  /*461c0*/  LDL.LU R19, [R1+0x7c0] ;  /* 0x0007c00001137983 */ /* 0x001f280000300800 */
[----:B------:R-:W0:Y:S01]  /*461d0*/  S2R R29, SR_TID.X ;  /* 0x00000000001d7919 */ /* 0x000e220000002100 */
[----:B------:R-:W-:-:S04]  /*461e0*/  IADD3 R20, R22, 0x49, RZ ;  /* 0x0000004916147810 */ /* 0x000fc80007ffe0ff */
[----:B------:R-:W-:Y:S02]  /*461f0*/  ISETP.GE.AND P1, PT, R20, c[0x0][0x17c], PT ;  /* 0x00005f0014007a0c */ /* 0x000fe40003f26270 */
[----:B------:R-:W-:Y:S02]  /*46200*/  IADD3 R20, R22, 0x4a, RZ ;  /* 0x0000004a16147810 */ /* 0x000fe40007ffe0ff */
[----:B------:R-:W-:Y:S02]  /*46210*/  ISETP.LT.AND P3, PT, R7, c[0x0][0x178], !P1 ;  /* 0x00005e0007007a0c */ /* 0x000fe40004f61270 */
[----:B------:R-:W-:Y:S02]  /*46220*/  ISETP.LT.AND P1, PT, R27, c[0x0][0x178], !P1 ;  /* 0x00005e001b007a0c */ /* 0x000fe40004f21270 */
[----:B------:R-:W-:Y:S02]  /*46230*/  ISETP.GE.AND P4, PT, R20, c[0x0][0x17c], PT ;  /* 0x00005f0014007a0c */ /* 0x000fe40003f86270 */
[----:B------:R-:W-:Y:S01]  /*46240*/  IADD3 R8, R22, 0x4b, RZ ;  /* 0x0000004b16087810 */ /* 0x000fe20007ffe0ff */
[C---:B0-----:R-:W-:Y:S01]  /*46250*/  IMAD.SHL.U32 R15, R29.reuse, 0x1000, RZ ;  /* 0x000010001d0f7824 */ /* 0x041fe200078e00ff */
[----:B------:R-:W-:-:S04]  /*46260*/  LOP3.LUT R14, R29, 0xff, RZ, 0xc0, !PT ;  /* 0x000000ff1d0e7812 */ /* 0x000fc800078ec0ff */
[----:B------:R-:W-:Y:S02]  /*46270*/  LOP3.LUT R15, R15, 0x6000, RZ, 0xc0, !PT ;  /* 0x000060000f0f7812 */ /* 0x000fe400078ec0ff */
[----:B------:R-:W-:Y:S02]  /*46280*/  IADD3 R0, R0, c[0x0][0x198], RZ ;  /* 0x0000660000007a10 */ /* 0x000fe40007ffe0ff */
[----:B------:R-:W-:Y:S01]  /*46290*/  IADD3 R20, R22, 0x4c, RZ ;  /* 0x0000004c16147810 */ /* 0x000fe20007ffe0ff */
[----:B------:R-:W-:Y:S01]  /*462a0*/  IMAD R15, R14, 0x10, R15 ;  /* 0x000000100e0f7824 */ /* 0x000fe200078e020f */
[----:B------:R-:W-:Y:S02]  /*462b0*/  ISETP.GE.AND P6, PT, R8, c[0x0][0x17c], PT ;  /* 0x00005f0008007a0c */ /* 0x000fe40003fc6270 */
[----:B------:R-:W-:Y:S01]  /*462c0*/  IADD3 R4, R22, 0x4d, RZ ;  /* 0x0000004d16047810 */ /* 0x000fe20007ffe0ff */
[----:B------:R-:W-:Y:S01]  /*462d0*/  IMAD.WIDE R22, R0, 0x2, R2 ;  /* 0x0000000200167825 */ /* 0x000fe200078e0202 */
[----:B------:R-:W-:-:S02]  /*462e0*/  ISETP.GE.AND P0, PT, R20, c[0x0][0x17c], PT ;  /* 0x00005f0014007a0c */ /* 0x000fc40003f06270 */
[----:B------:R-:W-:Y:S01]  /*462f0*/  PRMT R8, R28, 0x7632, R8 ;  /* 0x000076321c087816 */ /* 0x000fe20000000008 */
[----:B------:R-:W-:Y:S01]  /*46300*/  IMAD.WIDE R20, R0, 0x2, R24 ;  /* 0x0000000200147825 */ /* 0x000fe200078e0218 */
[----:B------:R-:W-:-:S03]  /*46310*/  LOP3.LUT R15, R15, 0x60, RZ, 0x3c, !PT ;  /* 0x000000600f0f7812 */ /* 0x000fc600078e3cff */
[----:B------:R-:W-:Y:S04]  /*46320*/  @P3 STG.E.U16 [R22.64], R8 ;  /* 0x0000000816003986 */ /* 0x000fe8000c101506 */
[----:B------:R0:W-:Y:S04]  /*46330*/  @P1 STG.E.U16 [R20.64], R26 ;  /* 0x0000001a14001986 */ /* 0x0001e8000c101506 */
[----:B------:R-:W1:Y:S01]  /*46340*/  LDS.128 R20, [R15+0x1000] ;  /* 0x001000000f147984 */ /* 0x000e620000000c00 */
[----:B------:R-:W-:Y:S02]  /*46350*/  ISETP.LT.AND P2, PT, R7, c[0x0][0x178], !P4 ;  /* 0x00005e0007007a0c */ /* 0x000fe40006741270 */
[----:B------:R-:W-:-:S02]  /*46360*/  ISETP.LT.AND P4, PT, R27, c[0x0][0x178], !P4 ;  /* 0x00005e001b007a0c */ /* 0x000fc40006781270 */
[----:B------:R-:W-:Y:S02]  /*46370*/  IADD3 R0, R0, c[0x0][0x198], RZ ;  /* 0x0000660000007a10 */ /* 0x000fe40007ffe0ff */
[----:B------:R-:W-:Y:S02]  /*46380*/  ISETP.GE.AND P5, PT, R4, c[0x0][0x17c], PT ;  /* 0x00005f0004007a0c */ /* 0x000fe40003fa6270 */
[----:B------:R-:W-:Y:S01]  /*46390*/  ISETP.LT.AND P1, PT, R7, c[0x0][0x178], !P6 ;  /* 0x00005e0007007a0c */ /* 0x000fe20007721270 */
[----:B------:R-:W-:Y:S01]  /*463a0*/  IMAD.WIDE R28, R0, 0x2, R2 ;  /* 0x00000002001c7825 */ /* 0x000fe200078e0202 */
[----:B------:R-:W-:-:S03]  /*463b0*/  ISETP.LT.AND P6, PT, R27, c[0x0][0x178], !P6 ;  /* 0x00005e001b007a0c */ /* 0x000fc600077c1270 */
[C---:B0-----:R-:W-:Y:S01]  /*463c0*/  IMAD.WIDE R26, R0.reuse, 0x2, R24 ;  /* 0x00000002001a7825 */ /* 0x041fe200078e0218 */
[----:B------:R-:W-:Y:S01]  /*463d0*/  IADD3 R0, R0, c[0x0][0x198], RZ ;  /* 0x0000660000007a10 */ /* 0x000fe20007ffe0ff */
[----:B-1----:R0:W-:Y:S01]  /*463e0*/  STL [R1+0x11f0], R23 ;  /* 0x0011f01701007387 */ /* 0x0021e20000100800 */
[----:B--2---:R-:W-:-:S03]  /*463f0*/  PRMT R8, R10, 0x7632, R8 ;  /* 0x000076320a087816 */ /* 0x004fc60000000008 */
[----:B------:R1:W-:Y:S04]  /*46400*/  @P2 STG.E.U16 [R28.64], R10 ;  /* 0x0000000a1c002986 */ /* 0x0003e8000c101506 */
[----:B0-----:R-:W2:Y:S04]  /*46410*/  LDL.LU R23, [R1+0x7c8] ;  /* 0x0007c80001177983 */ /* 0x001ea80000300800 */
[----:B------:R0:W-:Y:S01]  /*46420*/  @P4 STG.E.U16 [R26.64], R12 ;  /* 0x0000000c1a004986 */ /* 0x0001e2000c101506 */
[----:B------:R-:W-:Y:S01]  /*46430*/  ISETP.LT.AND P4, PT, R7, c[0x0][0x178], !P0 ;  /* 0x00005e0007007a0c */ /* 0x000fe20004781270 */
[----:B-1----:R-:W-:-:S02]  /*46440*/  IMAD.WIDE R28, R0, 0x2, R2 ;  /* 0x00000002001c7825 */ /* 0x002fc400078e0202 */
[----:B------:R-:W2:Y:S04]  /*46450*/  LDL.LU R15, [R1+0xb0] ;  /* 0x0000b000010f7983 */ /* 0x000ea80000300800 */
[----:B------:R-:W-:Y:S01]  /*46460*/  @P1 STG.E.U16 [R28.64], R8 ;  /* 0x000000081c001986 */ /* 0x000fe2000c101506 */
[----:B0-----:R-:W-:Y:S01]  /*46470*/  PRMT R12, R12, 0x7632, R12 ;  /* 0x000076320c0c7816 */ /* 0x001fe2000000000c */
[----:B------:R-:W-:Y:S02]  /*46480*/  IMAD.WIDE R26, R0, 0x2, R24 ;  /* 0x00000002001a7825 */ /* 0x000fe400078e0218 */
[----:B------:R-:W2:Y:S04]  /*46490*/  LDL.LU R10, [R1+0xa4] ;  /* 0x0000a400010a7983 */ /* 0x000ea80000300800 */
[----:B------:R0:W-:Y:S01]  /*464a0*/  @P6 STG.E.U16 [R26.64], R12 ;  /* 0x0000000c1a006986 */ /* 0x0001e2000c101506 */
[----:B----4-:R-:W-:-:S04]  /*464b0*/  IADD3 R4, R19, 0x4e, RZ ;  /* 0x0000004e13047810 */ /* 0x010fc80007ffe0ff */
[----:B------:R-:W-:Y:S02]  /*464c0*/  ISETP.GE.AND P3, PT, R4, c[0x0][0x17c], PT ;  /* 0x00005f0004007a0c */ /* 0x000fe40003f66270 */
[----:B------:R-:W-:-:S04]  /*464d0*/  IADD3 R4, R19, 0x4f, RZ ;  /* 0x0000004f13047810 */ /* 0x000fc80007ffe0ff */
[----:B------:R-:W-:Y:S02]  /*464e0*/  ISETP.GE.AND P2, PT, R4, c[0x0][0x17c], PT ;  /* 0x00005f0004007a0c */ /* 0x000fe40003f46270 */
[----:B------:R-:W-:Y:S02]  /*464f0*/  IADD3 R4, R0, c[0x0][0x198], RZ ;  /* 0x0000660000047a10 */ /* 0x000fe40007ffe0ff */
[----:B------:R-:W-:-:S03]  /*46500*/  IADD3 R0, R19, 0x50, RZ ;  /* 0x0000005013007810 */ /* 0x000fc60007ffe0ff */
[----:B0-----:R-:W-:Y:S01]  /*46510*/  IMAD.WIDE R26, R4, 0x2, R2 ;  /* 0x00000002041a7825 */ /* 0x001fe200078e0202 */
[----:B------:R-:W-:Y:S02]  /*46520*/  ISETP.GE.AND P1, PT, R0, c[0x0][0x17c], PT ;  /* 0x00005f0000007a0c */ /* 0x000fe40003f26270 */
[C---:B------:R-:W-:Y:S01]  /*46530*/  IADD3 R0, R4.reuse, c[0x0][0x198], RZ ;  /* 0x0000660004007a10 */ /* 0x040fe20007ffe0ff */
[----:B------:R-:W-:Y:S01]  /*46540*/  IMAD.WIDE R28, R4, 0x2, R24 ;  /* 0x00000002041c7825 */ /* 0x000fe200078e0218 */
[----:B---3--:R0:W-:Y:S01]  /*46550*/  @P4 STG.E.U16 [R26.64], R11 ;  /* 0x0000000b1a004986 */ /* 0x0081e2000c101506 */
[----:B------:R-:W-:-:S03]  /*46560*/  PRMT R4, R11, 0x7632, R4 ;  /* 0x000076320b047816 */ /* 0x000fc60000000004 */
[----:B0-----:R-:W3:Y:S01]  /*46570*/  LDL.LU R11, [R1+0x24] ;  /* 0x00002400010b7983 */ /* 0x001ee20000300800 */
[----:B------:R-:W-:Y:S01]  /*46580*/  ISETP.LT.AND P6, PT, R7, c[0x0][0x178], !P5 ;  /* 0x00005e0007007a0c */ /* 0x000fe20006fc1270 */
[----:B------:R-:W-:Y:S01]  /*46590*/  IMAD.WIDE R26, R0, 0x2, R2 ;  /* 0x00000002001a7825 */ /* 0x000fe200078e0202 */
[----:B------:R-:W-:Y:S02]  /*465a0*/  PRMT R12, R16, 0x7632, R12 ;  /* 0x00007632100c7816 */ /* 0x000fe4000000000c */
[C---:B--2---:R-:W-:Y:S02]  /*465b0*/  ISETP.LT.AND P0, PT, R23.reuse, c[0x0][0x178], !P0 ;  /* 0x00005e0017007a0c */ /* 0x044fe40004701270 */
[----:B------:R-:W-:-:S11]  /*465c0*/  ISETP.LT.AND P5, PT, R23, c[0x0][0x178], !P5 ;  /* 0x00005e0017007a0c */ /* 0x000fd60006fa1270 */
[----:B------:R-:W-:Y:S01]  /*465d0*/  @P0 STG.E.U16 [R28.64], R16 ;  /* 0x000000101c000986 */ /* 0x000fe2000c101506 */
[----:B------:R-:W-:-:S03]  /*465e0*/  ISETP.LT.AND P0, PT, R7, c[0x0][0x178], !P3 ;  /* 0x00005e0007007a0c */ /* 0x000fc60005f01270 */
[----:B------:R0:W-:Y:S01]  /*465f0*/  @P6 STG.E.U16 [R26.64], R4 ;  /* 0x000000041a006986 */ /* 0x0001e2000c101506 */
[----:B------:R-:W-:Y:S02]  /*46600*/  ISETP.LT.AND P3, PT, R23, c[0x0][0x178], !P3 ;  /* 0x00005e0017007a0c */ /* 0x000fe40005f61270 */
[----:B0-----:R-:W-:-:S05]  /*46610*/  IADD3 R4, R0, c[0x0][0x198], RZ ;  /* 0x0000660000047a10 */ /* 0x001fca0007ffe0ff */
[----:B------:R-:W-:-:S04]  /*46620*/  IMAD.WIDE R28, R4, 0x2, R2 ;  /* 0x00000002041c7825 */ /* 0x000fc800078e0202 */
[C-C-:B------:R-:W-:Y:S01]  /*46630*/  IMAD.WIDE R26, R4.reuse, 0x2, R24.reuse ;  /* 0x00000002041a7825 */ /* 0x140fe200078e0218 */
[----:B------:R-:W-:Y:S01]  /*46640*/  IADD3 R4, R4, c[0x0][0x198], RZ ;  /* 0x0000660004047a10 */ /* 0x000fe20007ffe0ff */
[----:B---3--:R0:W-:Y:S02]  /*46650*/  STL.64 [R1+0x1210], R10 ;  /* 0x0012100a01007387 */ /* 0x0081e40000100a00 */
[----:B0-----:R-:W-:-:S05]  /*46660*/  IMAD.WIDE R10, R0, 0x2, R24 ;  /* 0x00000002000a7825 */ /* 0x001fca00078e0218 */
[----:B------:R0:W-:Y:S04]  /*46670*/  @P5 STG.E.U16 [R10.64], R12 ;  /* 0x0000000c0a005986 */ /* 0x0001e8000c101506 */
[----:B------:R-:W-:Y:S01]  /*46680*/  @P0 STG.E.U16 [R28.64], R15 ;  /* 0x0000000f1c000986 */ /* 0x000fe2000c101506 */
[----:B------:R-:W-:-:S03]  /*46690*/  ISETP.LT.AND P0, PT, R7, c[0x0][0x178], !P2 ;  /* 0x00005e0007007a0c */ /* 0x000fc60005701270 */
[----:B------:R-:W-:Y:S01]  /*466a0*/  @P3 STG.E.U16 [R26.64], R20 ;  /* 0x000000141a003986 */ /* 0x000fe2000c101506 */
[----:B0-----:R-:W-:Y:S01]  /*466b0*/  PRMT R12, R15, 0x7632, R12 ;  /* 0x000076320f0c7816 */ /* 0x001fe2000000000c */
[----:B------:R-:W-:-:S08]  /*466c0*/  IMAD.WIDE R10, R4, 0x2, R2 ;  /* 0x00000002040a7825 */ /* 0x000fd000078e0202 */
[----:B------:R0:W-:Y:S04]  /*466d0*/  @P0 STG.E.U16 [R10.64], R12 ;  /* 0x0000000c0a000986 */ /* 0x0001e8000c101506 */
[----:B0-----:R-:W2:Y:S01]  /*466e0*/  LDL.LU.64 R10, [R1+0x1210] ;  /* 0x00121000010a7983 */ /* 0x001ea20000300a00 */
[----:B------:R-:W-:Y:S02]  /*466f0*/  IADD3 R0, R19, 0x53, RZ ;  /* 0x0000005313007810 */ /* 0x000fe40007ffe0ff */
[----:B------:R-:W-:Y:S02]  /*46700*/  ISETP.LT.AND P2, PT, R23, c[0x0][0x178], !P2 ;  /* 0x00005e0017007a0c */ /* 0x000fe40005741270 */
[----:B------:R-:W-:Y:S02]  /*46710*/  ISETP.LT.AND P3, PT, R7, c[0x0][0x178], !P1 ;  /* 0x00005e0007007a0c */ /* 0x000fe40004f61270 */
[----:B------:R-:W-:-:S02]  /*46720*/  ISETP.LT.AND P1, PT, R23, c[0x0][0x178], !P1 ;  /* 0x00005e0017007a0c */ /* 0x000fc40004f21270 */
[----:B------:R-:W-:Y:S02]  /*46730*/  ISETP.GE.AND P5, PT, R0, c[0x0][0x17c], PT ;  /* 0x00005f0000007a0c */ /* 0x000fe40003fa6270 */
[C---:B------:R-:W-:Y:S01]  /*46740*/  IADD3 R0, R4.reuse, c[0x0][0x198], RZ ;  /* 0x0000660004007a10 */ /* 0x040fe20007ffe0ff */
[----:B------:R-:W-:Y:S01]  /*46750*/  IMAD.WIDE R14, R4, 0x2, R24 ;  /* 0x00000002040e7825 */ /* 0x000fe200078e0218 */
[----:B------:R-:W-:Y:S02]  /*46760*/  IADD3 R8, R19, 0x51, RZ ;  /* 0x0000005113087810 */ /* 0x000fe40007ffe0ff */
[----:B------:R-:W-:Y:S01]  /*46770*/  PRMT R20, R20, 0x7632, R20 ;  /* 0x0000763214147816 */ /* 0x000fe20000000014 */
[----:B------:R-:W-:Y:S01]  /*46780*/  IMAD.WIDE R28, R0, 0x2, R2 ;  /* 0x00000002001c7825 */ /* 0x000fe200078e0202 */
[----:B------:R-:W-:-:S03]  /*46790*/  ISETP.GE.AND P4, PT, R8, c[0x0][0x17c], PT ;  /* 0x00005f0008007a0c */ /* 0x000fc60003f86270 */
[----:B------:R-:W-:Y:S01]  /*467a0*/  IMAD.WIDE R26, R0, 0x2, R24 ;  /* 0x00000002001a7825 */ /* 0x000fe200078e0218 */
[----:B------:R0:W-:Y:S04]  /*467b0*/  @P2 STG.E.U16 [R14.64], R20 ;  /* 0x000000140e002986 */ /* 0x0001e8000c101506 */
[----:B0-----:R-:W3:Y:S04]  /*467c0*/  LDL.LU.64 R14, [R1+0x1208] ;  /* 0x00120800010e7983 */ /* 0x001ee80000300a00 */
[----:B--2---:R0:W-:Y:S04]  /*467d0*/  @P3 STG.E.U16 [R28.64], R10 ;  /* 0x0000000a1c003986 */ /* 0x0041e8000c101506 */
[----:B------:R1:W-:Y:S01]  /*467e0*/  @P1 STG.E.U16 [R26.64], R11 ;  /* 0x0000000b1a001986 */ /* 0x0003e2000c101506 */
[----:B------:R-:W-:-:S02]  /*467f0*/  ISETP.LT.AND P1, PT, R7, c[0x0][0x178], !P4 ;  /* 0x00005e0007007a0c */ /* 0x000fc40006721270 */
[----:B------:R-:W-:Y:S02]  /*46800*/  ISETP.LT.AND P4, PT, R23, c[0x0][0x178], !P4 ;  /* 0x00005e0017007a0c */ /* 0x000fe40006781270 */
[----:B0-----:R-:W-:Y:S02]  /*46810*/  IADD3 R28, R0, c[0x0][0x198], RZ ;  /* 0x00006600001c7a10 */ /* 0x001fe40007ffe0ff */
[----:B------:R-:W-:Y:S02]  /*46820*/  PRMT R16, R10, 0x7632, R16 ;  /* 0x000076320a107816 */ /* 0x000fe40000000010 */
[----:B------:R-:W-:Y:S01]  /*46830*/  PRMT R12, R11, 0x7632, R12 ;  /* 0x000076320b0c7816 */ /* 0x000fe2000000000c */
[C---:B-1----:R-:W-:Y:S01]  /*46840*/  IMAD.WIDE R10, R28.reuse, 0x2, R2 ;  /* 0x000000021c0a7825 */ /* 0x042fe200078e0202 */
[----:B------:R-:W-:-:S03]  /*46850*/  IADD3 R0, R28, c[0x0][0x198], RZ ;  /* 0x000066001c007a10 */ /* 0x000fc60007ffe0ff */
[----:B------:R-:W-:Y:S01]  /*46860*/  IMAD.WIDE R28, R28, 0x2, R24 ;  /* 0x000000021c1c7825 */ /* 0x000fe200078e0218 */
[----:B------:R0:W-:Y:S04]  /*46870*/  @P1 STG.E.U16 [R10.64], R16 ;  /* 0x000000100a001986 */ /* 0x0001e8000c101506 */
[----:B------:R1:W-:Y:S04]  /*46880*/  @P4 STG.E.U16 [R28.64], R12 ;  /* 0x0000000c1c004986 */ /* 0x0003e8000c101506 */
[----:B0-----:R-:W2:Y:S04]  /*46890*/  LDL.LU.64 R10, [R1+0x1200] ;  /* 0x00120000010a7983 */ /* 0x001ea80000300a00 */
[----:B-1----:R-:W4:Y:S04]  /*468a0*/  LDL.LU R28, [R1+0xc4] ;  /* 0x0000c400011c7983 */ /* 0x002f280000300800 */
[----:B------:R-:W2:Y:S01]  /*468b0*/  LDL.LU R29, [R1+0x34] ;  /* 0x00003400011d7983 */ /* 0x000ea20000300800 */
[----:B------:R-:W-:-:S04]  /*468c0*/  IADD3 R8, R19, 0x52, RZ ;  /* 0x0000005213087810 */ /* 0x000fc80007ffe0ff */
[----:B------:R-:W-:-:S04]  /*468d0*/  ISETP.GE.AND P6, PT, R8, c[0x0][0x17c], PT ;  /* 0x00005f0008007a0c */ /* 0x000fc80003fc6270 */
[----:B------:R-:W-:Y:S02]  /*468e0*/  ISETP.LT.AND P2, PT, R7, c[0x0][0x178], !P6 ;  /* 0x00005e0007007a0c */ /* 0x000fe40007741270 */
[----:B------:R-:W-:Y:S01]  /*468f0*/  ISETP.LT.AND P6, PT, R23, c[0x0][0x178], !P6 ;  /* 0x00005e0017007a0c */ /* 0x000fe200077c1270 */
[----:B------:R-:W-:Y:S01]  /*46900*/  IMAD.WIDE R26, R0, 0x2, R2 ;  /* 0x00000002001a7825 */ /* 0x000fe200078e0202 */
[----:B------:R-:W-:Y:S02]  /*46910*/  IADD3 R8, R19, 0x54, RZ ;  /* 0x0000005413087810 */ /* 0x000fe40007ffe0ff */
[----:B------:R-:W-:Y:S02]  /*46920*/  ISETP.LT.AND P4, PT, R7, c[0x0][0x178], !P5 ;  /* 0x00005e0007007a0c */ /* 0x000fe40006f81270 */
[----:B------:R-:W-:Y:S02]  /*46930*/  ISETP.GE.AND P0, PT, R8, c[0x0][0x17c], PT ;  /* 0x00005f0008007a0c */ /* 0x000fe40003f06270 */
[----:B------:R-:W-:-:S02]  /*46940*/  ISETP.LT.AND P5, PT, R23, c[0x0][0x178], !P5 ;  /* 0x00005e0017007a0c */ /* 0x000fc40006fa1270 */
[----:B------:R-:W-:-:S04]  /*46950*/  IADD3 R8, R19, 0x56, RZ ;  /* 0x0000005613087810 */ /* 0x000fc80007ffe0ff */
[----:B------:R-:W-:Y:S01]  /*46960*/  ISETP.GE.AND P1, PT, R8, c[0x0][0x17c], PT ;  /* 0x00005f0008007a0c */ /* 0x000fe20003f26270 */
[----:B----4-:R0:W-:Y:S01]  /*46970*/  @P2 STG.E.U16 [R26.64], R28 ;  /* 0x0000001c1a002986 */ /* 0x0101e2000c101506 */
[----:B------:R-:W-:Y:S02]  /*46980*/  PRMT R12, R28, 0x7632, R12 ;  /* 0x000076321c0c7816 */ /* 0x000fe4000000000c */
[----:B--2---:R-:W-:Y:S01]  /*46990*/  PRMT R8, R29, 0x7632, R8 ;  /* 0x000076321d087816 */ /* 0x004fe20000000008 */
[C---:B0-----:R-:W-:Y:S01]  /*469a0*/  IMAD.WIDE R26, R0.reuse, 0x2, R24 ;  /* 0x00000002001a7825 */ /* 0x041fe200078e0218 */
[----:B------:R-:W-:-:S04]  /*469b0*/  IADD3 R0, R0, c[0x0][0x198], RZ ;  /* 0x0000660000007a10 */ /* 0x000fc80007ffe0ff */
[----:B------:R0:W-:Y:S02]  /*469c0*/  @P6 STG.E.U16 [R26.64], R29 ;  /* 0x0000001d1a006986 */ /* 0x0001e4000c101506 */
[----:B0-----:R-:W-:-:S04]  /*469d0*/  IMAD.WIDE R28, R0, 0x2, R2 ;  /* 0x00000002001c7825 */ /* 0x001fc800078e0202 */
[----:B------:R-:W-:Y:S01]  /*469e0*/  IMAD.WIDE R26, R0, 0x2, R24 ;  /* 0x00000002001a7825 */ /* 0x000fe200078e0218 */
[----:B------:R-:W-:Y:S04]  /*469f0*/  @P4 STG.E.U16 [R28.64], R12 ;  /* 0x0000000c1c004986 */ /* 0x000fe8000c101506 */
[----:B------:R0:W-:Y:S04]  /*46a00*/  @P5 STG.E.U16 [R26.64], R8 ;  /* 0x000000081a005986 */ /* 0x0001e8000c101506 */
[----:B0-----:R-:W2:Y:S01]  /*46a10*/  LDL.LU R8, [R1+0xd4] ;  /* 0x0000d40001087983 */ /* 0x001ea20000300800 */
[----:B------:R-:W-:-:S02]  /*46a20*/  IADD3 R4, R19, 0x55, RZ ;  /* 0x0000005513047810 */ /* 0x000fc40007ffe0ff */
[----:B------:R-:W-:Y:S02]  /*46a30*/  ISETP.LT.AND P6, PT, R7, c[0x0][0x178], !P0 ;  /* 0x00005e0007007a0c */ /* 0x000fe400047c1270 */
[----:B------:R-:W-:Y:S02]  /*46a40*/  ISETP.GE.AND P3, PT, R4, c[0x0][0x17c], PT ;  /* 0x00005f0004007a0c */ /* 0x000fe40003f66270 */
[----:B------:R-:W-:Y:S02]  /*46a50*/  IADD3 R4, R19, 0x57, RZ ;  /* 0x0000005713047810 */ /* 0x000fe40007ffe0ff */
[----:B------:R-:W-:Y:S02]  /*46a60*/  ISETP.LT.AND P0, PT, R23, c[0x0][0x178], !P0 ;  /* 0x00005e0017007a0c */ /* 0x000fe40004701270 */
[----:B------:R-:W-:Y:S02]  /*46a70*/  IADD3 R0, R0, c[0x0][0x198], RZ ;  /* 0x0000660000007a10 */ /* 0x000fe40007ffe0ff */
[----:B------:R-:W-:-:S02]  /*46a80*/  ISETP.GE.AND P2, PT, R4, c[0x0][0x17c], PT ;  /* 0x00005f0004007a0c */ /* 0x000fc40003f46270 */
[----:B------:R-:W-:Y:S01]  /*46a90*/  IADD3 R4, R19, 0x58, RZ ;  /* 0x0000005813047810 */ /* 0x000fe20007ffe0ff */
[C---:B------:R-:W-:Y:S01]  /*46aa0*/  IMAD.WIDE R28, R0.reuse, 0x2, R2 ;  /* 0x00000002001c7825 */ /* 0x040fe200078e0202 */
[----:B------:R-:W-:Y:S02]  /*46ab0*/  ISETP.LT.AND P5, PT, R7, c[0x0][0x178], !P3 ;  /* 0x00005e0007007a0c */ /* 0x000fe40005fa1270 */
[----:B------:R-:W-:Y:S01]  /*46ac0*/  ISETP.LT.AND P3, PT, R23, c[0x0][0x178], !P3 ;  /* 0x00005e0017007a0c */ /* 0x000fe20005f61270 */
[----:B------:R-:W-:Y:S01]  /*46ad0*/  IMAD.WIDE R26, R0, 0x2, R24 ;  /* 0x00000002001a7825 */ /* 0x000fe200078e0218 */
[----:B------:R-:W-:Y:S02]  /*46ae0*/  ISETP.GE.AND P4, PT, R4, c[0x0][0x17c], PT ;  /* 0x00005f0004007a0c */ /* 0x000fe40003f86270 */
[----:B------:R-:W-:Y:S02]  /*46af0*/  IADD3 R0, R0, c[0x0][0x198], RZ ;  /* 0x0000660000007a10 */ /* 0x000fe40007ffe0ff */
[----:B------:R-:W-:-:S02]  /*46b00*/  IADD3 R4, R19, 0x59, RZ ;  /* 0x0000005913047810 */ /* 0x000fc40007ffe0ff */
[----:B------:R-:W-:Y:S01]  /*46b10*/  PRMT R16, R5, 0x7632, R16 ;  /* 0x0000763205107816 */ /* 0x000fe20000000010 */
[----:B--2---:R0:W-:Y:S01]  /*46b20*/  @P6 STG.E.U16 [R28.64], R8 ;  /* 0x000000081c006986 */ /* 0x0041e2000c101506 */
[----:B------:R-:W-:Y:S02]  /*46b30*/  ISETP.GE.AND P6, PT, R4, c[0x0][0x17c], PT ;  /* 0x00005f0004007a0c */ /* 0x000fe40003fc6270 */
[----:B------:R-:W-:Y:S01]  /*46b40*/  PRMT R12, R8, 0x7632, R12 ;  /* 0x00007632080c7816 */ /* 0x000fe2000000000c */
[----:B------:R1:W-:Y:S04]  /*46b50*/  @P0 STG.E.U16 [R26.64], R5 ;  /* 0x000000051a000986 */ /* 0x0003e8000c101506 */
[----:B0-----:R-:W2:Y:S01]  /*46b60*/  LDL.LU R28, [R1+0x114] ;  /* 0x00011400011c7983 */ /* 0x001ea20000300800 */
[----:B-1----:R-:W-:-:S03]  /*46b70*/  IMAD.WIDE R26, R0, 0x2, R2 ;  /* 0x00000002001a7825 */ /* 0x002fc600078e0202 */
[----:B------:R-:W4:Y:S01]  /*46b80*/  LDL.LU R29, [R1+0x4] ;  /* 0x00000400011d7983 */ /* 0x000f220000300800 */
[----:B------:R-:W-:-:S03]  /*46b90*/  IMAD.WIDE R4, R0, 0x2, R24 ;  /* 0x0000000200047825 */ /* 0x000fc600078e0218 */
[----:B------:R-:W-:Y:S04]  /*46ba0*/  @P5 STG.E.U16 [R26.64], R12 ;  /* 0x0000000c1a005986 */ /* 0x000fe8000c101506 */
[----:B------:R0:W-:Y:S04]  /*46bb0*/  @P3 STG.E.U16 [R4.64], R16 ;  /* 0x0000001004003986 */ /* 0x0001e8000c101506 */
[----:B0-----:R-:W2:Y:S01]  /*46bc0*/  LDL.LU R16, [R1+0xe4] ;  /* 0x0000e40001107983 */ /* 0x001ea20000300800 */
[----:B------:R-:W-:Y:S02]  /*46bd0*/  ISETP.LT.AND P0, PT, R7, c[0x0][0x178], !P1 ;  /* 0x00005e0007007a0c */ /* 0x000fe40004f01270 */
[----:B------:R-:W-:-:S02]  /*46be0*/  ISETP.LT.AND P1, PT, R23, c[0x0][0x178], !P1 ;  /* 0x00005e0017007a0c */ /* 0x000fc40004f21270 */
[----:B------:R-:W-:Y:S02]  /*46bf0*/  IADD3 R8, R0, c[0x0][0x198], RZ ;  /* 0x0000660000087a10 */ /* 0x000fe40007ffe0ff */
[----:B------:R-:W-:Y:S02]  /*46c00*/  IADD3 R0, R19, 0x5a, RZ ;  /* 0x0000005a13007810 */ /* 0x000fe40007ffe0ff */
[----:B------:R-:W-:Y:S01]  /*46c10*/  ISETP.LT.AND P5, PT, R7, c[0x0][0x178], !P2 ;  /* 0x00005e0007007a0c */ /* 0x000fe200057a1270 */
[----:B------:R-:W-:Y:S01]  /*46c20*/  IMAD.WIDE R4, R8, 0x2, R2 ;  /* 0x0000000208047825 */ /* 0x000fe200078e0202 */
[----:B------:R-:W-:-:S03]  /*46c30*/  ISETP.GE.AND P3, PT, R0, c[0x0][0x17c], PT ;  /* 0x00005f0000007a0c */ /* 0x000fc60003f66270 */
[C---:B------:R-:W-:Y:S01]  /*46c40*/  IMAD.WIDE R26, R8.reuse, 0x2, R24 ;  /* 0x00000002081a7825 */ /* 0x040fe200078e0218 */
[----:B------:R-:W-:Y:S02]  /*46c50*/  IADD3 R0, R8, c[0x0][0x198], RZ ;  /* 0x0000660008007a10 */ /* 0x000fe40007ffe0ff */
[----:B------:R-:W-:Y:S02]  /*46c60*/  IADD3 R12, R19, 0x5b, RZ ;  /* 0x0000005b130c7810 */ /* 0x000fe40007ffe0ff */
[----:B------:R-:W-:Y:S02]  /*46c70*/  ISETP.LT.AND P2, PT, R23, c[0x0][0x178], !P2 ;  /* 0x00005e0017007a0c */ /* 0x000fe40005741270 */
[----:B------:R-:W-:Y:S01]  /*46c80*/  PRMT R20, R9, 0x7632, R20 ;  /* 0x0000763209147816 */ /* 0x000fe20000000014 */
[----:B--2---:R0:W-:Y:S01]  /*46c90*/  @P0 STG.E.U16 [R4.64], R16 ;  /* 0x0000001004000986 */ /* 0x0041e2000c101506 */
[----:B------:R-:W-:-:S03]  /*46ca0*/  ISETP.GE.AND P0, PT, R12, c[0x0][0x17c], PT ;  /* 0x00005f000c007a0c */ /* 0x000fc60003f06270 */
[----:B------:R1:W-:Y:S01]  /*46cb0*/  @P1 STG.E.U16 [R26.64], R9 ;  /* 0x000000091a001986 */ /* 0x0003e2000c101506 */
[----:B------:R-:W-:Y:S02]  /*46cc0*/  ISETP.LT.AND P1, PT, R7, c[0x0][0x178], !P4 ;  /* 0x00005e0007007a0c */ /* 0x000fe40006721270 */
[----:B------:R-:W-:Y:S02]  /*46cd0*/  PRMT R8, R16, 0x7632, R8 ;  /* 0x0000763210087816 */ /* 0x000fe40000000008 */
[C---:B------:R-:W-:Y:S01]  /*46ce0*/  IADD3 R12, R0.reuse, c[0x0][0x198], RZ ;  /* 0x00006600000c7a10 */ /* 0x040fe20007ffe0ff */
[----:B0-----:R-:W-:Y:S01]  /*46cf0*/  IMAD.WIDE R4, R0, 0x2, R2 ;  /* 0x0000000200047825 */ /* 0x001fe200078e0202 */
[----:B------:R-:W-:-:S03]  /*46d00*/  ISETP.LT.AND P4, PT, R23, c[0x0][0x178], !P4 ;  /* 0x00005e0017007a0c */ /* 0x000fc60006781270 */
[----:B-1----:R-:W-:Y:S01]  /*46d10*/  IMAD.WIDE R26, R0, 0x2, R24 ;  /* 0x00000002001a7825 */ /* 0x002fe200078e0218 */
[----:B------:R0:W-:Y:S04]  /*46d20*/  @P5 STG.E.U16 [R4.64], R8 ;  /* 0x0000000804005986 */ /* 0x0001e8000c101506 */
[----:B------:R1:W-:Y:S01]  /*46d30*/  @P2 STG.E.U16 [R26.64], R20 ;  /* 0x000000141a002986 */ /* 0x0003e2000c101506 */
[----:B0-----:R-:W-:Y:S01]  /*46d40*/  IMAD.WIDE R4, R12, 0x2, R2 ;  /* 0x000000020c047825 */ /* 0x001fe200078e0202 */
[----:B------:R-:W-:-:S04]  /*46d50*/  IADD3 R16, R19, 0x5c, RZ ;  /* 0x0000005c13107810 */ /* 0x000fc80007ffe0ff */
[----:B------:R0:W-:Y:S01]  /*46d60*/  @P1 STG.E.U16 [R4.64], R28 ;  /* 0x0000001c04001986 */ /* 0x0001e2000c101506 */
[----:B------:R-:W-:Y:S01]  /*46d70*/  ISETP.LT.AND P1, PT, R7, c[0x0][0x178], !P6 ;  /* 0x00005e0007007a0c */ /* 0x000fe20007721270 */
[----:B------:R-:W-:Y:S01]  /*46d80*/  IMAD.WIDE R8, R12, 0x2, R24 ;  /* 0x000000020c087825 */ /* 0x000fe200078e0218 */
[----:B------:R-:W-:Y:S02]  /*46d90*/  ISETP.GE.AND P5, PT, R16, c[0x0][0x17c], PT ;  /* 0x00005f0010007a0c */ /* 0x000fe40003fa6270 */
[----:B-1----:R-:W-:Y:S02]  /*46da0*/  PRMT R20, R28, 0x7632, R20 ;  /* 0x000076321c147816 */ /* 0x002fe40000000014 */
[----:B----4-:R1:W-:Y:S01]  /*46db0*/  @P4 STG.E.U16 [R8.64], R29 ;  /* 0x0000001d08004986 */ /* 0x0103e2000c101506 */
[----:B------:R-:W-:Y:S02]  /*46dc0*/  PRMT R16, R29, 0x7632, R16 ;  /* 0x000076321d107816 */ /* 0x000fe40000000010 */
[----:B0-----:R-:W-:-:S02]  /*46dd0*/  IADD3 R4, R12, c[0x0][0x198], RZ ;  /* 0x000066000c047a10 */ /* 0x001fc40007ffe0ff */
[----:B------:R-:W-:Y:S02]  /*46de0*/  ISETP.LT.AND P4, PT, R7, c[0x0][0x178], !P3 ;  /* 0x00005e0007007a0c */ /* 0x000fe40005f81270 */
[----:B------:R-:W2:Y:S01]  /*46df0*/  LDL.LU R7, [R1+0x11f8] ;  /* 0x0011f80001077983 */ /* 0x000ea20000300800 */
[----:B-1----:R-:W-:-:S05]  /*46e00*/  IMAD.WIDE R28, R4, 0x2, R2 ;  /* 0x00000002041c7825 */ /* 0x002fca00078e0202 */
[----:B------:R0:W-:Y:S04]  /*46e10*/  @P1 STG.E.U16 [R28.64], R20 ;  /* 0x000000141c001986 */ /* 0x0001e8000c101506 */
[----:B0-----:R-:W4:Y:S01]  /*46e20*/  LDL.LU R29, [R1+0x104] ;  /* 0x00010400011d7983 */ /* 0x001f220000300800 */
[----:B------:R-:W-:Y:S02]  /*46e30*/  IADD3 R0, R19, 0x5d, RZ ;  /* 0x0000005d13007810 */ /* 0x000fe40007ffe0ff */
[C---:B------:R-:W-:Y:S01]  /*46e40*/  ISETP.LT.AND P6, PT, R23.reuse, c[0x0][0x178], !P6 ;  /* 0x00005e0017007a0c */ /* 0x040fe200077c1270 */
[----:B------:R-:W2:Y:S01]  /*46e50*/  LDL.LU R28, [R1+0xf4] ;  /* 0x0000f400011c7983 */ /* 0x000ea20000300800 */
[----:B------:R-:W-:Y:S02]  /*46e60*/  ISETP.LT.AND P3, PT, R23, c[0x0][0x178], !P3 ;  /* 0x00005e0017007a0c */ /* 0x000fe40005f61270 */
[----:B------:R-:W-:-:S02]  /*46e70*/  ISETP.GE.AND P2, PT, R0, c[0x0][0x17c], PT ;  /* 0x00005f0000007a0c */ /* 0x000fc40003f46270 */
[C---:B------:R-:W-:Y:S01]  /*46e80*/  IADD3 R0, R4.reuse, c[0x0][0x198], RZ ;  /* 0x0000660004007a10 */ /* 0x040fe20007ffe0ff */
[----:B------:R-:W-:-:S04]  /*46e90*/  IMAD.WIDE R4, R4, 0x2, R24 ;  /* 0x0000000204047825 */ /* 0x000fc800078e0218 */
[----:B------:R-:W-:-:S04]  /*46ea0*/  IMAD.WIDE R8, R0, 0x2, R2 ;  /* 0x0000000200087825 */ /* 0x000fc800078e0202 */
[----:B------:R-:W-:Y:S01]  /*46eb0*/  IMAD.WIDE R26, R0, 0x2, R24 ;  /* 0x00000002001a7825 */ /* 0x000fe200078e0218 */
[----:B------:R-:W-:Y:S04]  /*46ec0*/  @P6 STG.E.U16 [R4.64], R16 ;  /* 0x0000001004006986 */ /* 0x000fe8000c101506 */
[----:B----4-:R-:W-:Y:S04]  /*46ed0*/  @P4 STG.E.U16 [R8.64], R29 ;  /* 0x0000001d08004986 */ /* 0x010fe8000c101506 */
[----:B------:R0:W-:Y:S04]  /*46ee0*/  @P3 STG.E.U16 [R26.64], R13 ;  /* 0x0000000d1a003986 */ /* 0x0001e8000c101506 */
[----:B0-----:R-:W4:Y:S01]  /*46ef0*/  LDL.LU R27, [R1+0x7c4] ;  /* 0x0007c400011b7983 */ /* 0x001f220000300800 */
[----:B------:R-:W-:-:S03]  /*46f00*/  PRMT R26, R29, 0x7632, R26 ;  /* 0x000076321d1a7816 */ /* 0x000fc6000000001a */
[----:B------:R-:W2:Y:S01]  /*46f10*/  LDL.LU R29, [R1+0xb4] ;  /* 0x0000b400011d7983 */ /* 0x000ea20000300800 */
[----:B------:R-:W-:Y:S02]  /*46f20*/  IADD3 R8, R0, c[0x0][0x198], RZ ;  /* 0x0000660000087a10 */ /* 0x000fe40007ffe0ff */
[----:B------:R-:W-:-:S03]  /*46f30*/  IADD3 R12, R19, 0x5e, RZ ;  /* 0x0000005e130c7810 */ /* 0x000fc60007ffe0ff */
[----:B------:R-:W-:Y:S01]  /*46f40*/  IMAD.WIDE R4, R8, 0x2, R2 ;  /* 0x0000000208047825 */ /* 0x000fe200078e0202 */
[----:B------:R-:W-:Y:S02]  /*46f50*/  ISETP.GE.AND P1, PT, R12, c[0x0][0x17c], PT ;  /* 0x00005f000c007a0c */ /* 0x000fe40003f26270 */
[C---:B------:R-:W-:Y:S02]  /*46f60*/  IADD3 R12, R19.reuse, 0x5f, RZ ;  /* 0x0000005f130c7810 */ /* 0x040fe40007ffe0ff */
[----:B------:R-:W-:Y:S02]  /*46f70*/  IADD3 R0, R19, 0x60, RZ ;  /* 0x0000006013007810 */ /* 0x000fe40007ffe0ff */
[C---:B------:R-:W-:Y:S01]  /*46f80*/  IADD3 R20, R8.reuse, c[0x0][0x198], RZ ;  /* 0x0000660008147a10 */ /* 0x040fe20007ffe0ff */
[----:B------:R-:W-:Y:S01]  /*46f90*/  IMAD.WIDE R8, R8, 0x2, R24 ;  /* 0x0000000208087825 */ /* 0x000fe200078e0218 */
[----:B------:R-:W-:Y:S02]  /*46fa0*/  PRMT R16, R13, 0x7632, R16 ;  /* 0x000076320d107816 */ /* 0x000fe40000000010 */
[----:B------:R-:W-:Y:S01]  /*46fb0*/  ISETP.GE.AND P3, PT, R12, c[0x0][0x17c], PT ;  /* 0x00005f000c007a0c */ /* 0x000fe20003f66270 */
[----:B------:R-:W-:Y:S01]  /*46fc0*/  IMAD.WIDE R12, R20, 0x2, R2 ;  /* 0x00000002140c7825 */ /* 0x000fe200078e0202 */
[----:B----4-:R-:W-:-:S02]  /*46fd0*/  ISETP.LT.AND P4, PT, R27, c[0x0][0x178], !P0 ;  /* 0x00005e001b007a0c */ /* 0x010fc40004781270 */
[----:B------:R-:W-:Y:S02]  /*46fe0*/  ISETP.LT.AND P0, PT, R23, c[0x0][0x178], !P0 ;  /* 0x00005e0017007a0c */ /* 0x000fe40004701270 */
[----:B------:R-:W-:-:S09]  /*46ff0*/  ISETP.LT.AND P6, PT, R27, c[0x0][0x178], !P5 ;  /* 0x00005e001b007a0c */ /* 0x000fd20006fc1270 */
[----:B------:R-:W-:Y:S01]  /*47000*/  @P4 STG.E.U16 [R4.64], R26 ;  /* 0x0000001a04004986 */ /* 0x000fe2000c101506 */
[----:B------:R-:W-:Y:S02]  /*47010*/  ISETP.GE.AND P4, PT, R0, c[0x0][0x17c], PT ;  /* 0x00005f0000007a0c */ /* 0x000fe40003f86270 */
[----:B------:R-:W-:Y:S01]  /*47020*/  IADD3 R0, R19, 0x61, RZ ;  /* 0x0000006113007810 */ /* 0x000fe20007ffe0ff */
[----:B------:R-:W-:Y:S03]  /*47030*/  @P0 STG.E.U16 [R8.64], R16 ;  /* 0x0000001008000986 */ /* 0x000fe6000c101506 */
[----:B------:R-:W-:Y:S01]  /*47040*/  ISETP.GE.AND P0, PT, R0, c[0x0][0x17c], PT ;  /* 0x00005f0000007a0c */ /* 0x000fe20003f06270 */
[----:B--2---:R0:W-:Y:S01]  /*47050*/  @P6 STG.E.U16 [R12.64], R28 ;  /* 0x0000001c0c006986 */ /* 0x0041e2000c101506 */
[----:B------:R-:W-:-:S03]  /*47060*/  PRMT R0, R28, 0x7632, R0 ;  /* 0x000076321c007816 */ /* 0x000fc60000000000 */
[----:B0-----:R-:W2:Y:S01]  /*47070*/  LDL.LU R28, [R1+0xa8] ;  /* 0x0000a800011c7983 */ /* 0x001ea20000300800 */
[----:B------:R-:W-:Y:S01]  /*47080*/  ISETP.LT.AND P5, PT, R23, c[0x0][0x178], !P5 ;  /* 0x00005e0017007a0c */ /* 0x000fe20006fa1270 */
[C-C-:B------:R-:W-:Y:S01]  /*47090*/  IMAD.WIDE R4, R20.reuse, 0x2, R24.reuse ;  /* 0x0000000214047825 */ /* 0x140fe200078e0218 */
[----:B------:R-:W-:Y:S01]  /*470a0*/  ISETP.LT.AND P6, PT, R27, c[0x0][0x178], !P2 ;  /* 0x00005e001b007a0c */ /* 0x000fe200057c1270 */
[----:B------:R-:W4:Y:S01]  /*470b0*/  LDL.LU R13, [R1+0x28] ;  /* 0x00002800010d7983 */ /* 0x000f220000300800 */
[----:B------:R-:W-:Y:S02]  /*470c0*/  IADD3 R20, R20, c[0x0][0x198], RZ ;  /* 0x0000660014147a10 */ /* 0x000fe40007ffe0ff */
[----:B------:R-:W-:Y:S01]  /*470d0*/  ISETP.LT.AND P2, PT, R23, c[0x0][0x178], !P2 ;  /* 0x00005e0017007a0c */ /* 0x000fe20005741270 */
[----:B------:R-:W3:Y:S02]  /*470e0*/  LDL.LU R26, [R1+0xc8] ;  /* 0x0000c800011a7983 */ /* 0x000ee40000300800 */
[----:B------:R-:W-:-:S04]  /*470f0*/  IMAD.WIDE R8, R20, 0x2, R24 ;  /* 0x0000000214087825 */ /* 0x000fc800078e0218 */
[----:B------:R0:W-:Y:S01]  /*47100*/  @P5 STG.E.U16 [R4.64], R17 ;  /* 0x0000001104005986 */ /* 0x0001e2000c101506 */
[----:B------:R-:W-:Y:S02]  /*47110*/  ISETP.LT.AND P5, PT, R27, c[0x0][0x178], !P1 ;  /* 0x00005e001b007a0c */ /* 0x000fe40004fa1270 */
[----:B------:R-:W-:Y:S01]  /*47120*/  ISETP.LT.AND P1, PT, R23, c[0x0][0x178], !P1 ;  /* 0x00005e0017007a0c */ /* 0x000fe20004f21270 */
[C---:B0-----:R-:W-:Y:S01]  /*47130*/  IMAD.WIDE R4, R20.reuse, 0x2, R2 ;  /* 0x0000000214047825 */ /* 0x041fe200078e0202 */
[----:B------:R-:W-:Y:S02]  /*47140*/  IADD3 R20, R20, c[0x0][0x198], RZ ;  /* 0x0000660014147a10 */ /* 0x000fe40007ffe0ff */
[----:B------:R-:W-:Y:S02]  /*47150*/  PRMT R17, R17, 0x7632, R17 ;  /* 0x0000763211117816 */ /* 0x000fe40000000011 */
[----:B------:R0:W-:Y:S04]  /*47160*/  @P6 STG.E.U16 [R4.64], R0 ;  /* 0x0000000004006986 */ /* 0x0001e8000c101506 */
[----:B------:R1:W-:Y:S01]  /*47170*/  @P2 STG.E.U16 [R8.64], R17 ;  /* 0x0000001108002986 */ /* 0x0003e2000c101506 */
[----:B------:R-:W-:Y:S01]  /*47180*/  ISETP.LT.AND P2, PT, R27, c[0x0][0x178], !P3 ;  /* 0x00005e001b007a0c */ /* 0x000fe20005f41270 */
[----:B0-----:R-:W-:Y:S01]  /*47190*/  IMAD.WIDE R4, R20, 0x2, R2 ;  /* 0x0000000214047825 */ /* 0x001fe200078e0202 */
[----:B------:R-:W-:-:S04]  /*471a0*/  IADD3 R0, R19, 0x63, RZ ;  /* 0x0000006313007810 */ /* 0x000fc80007ffe0ff */
[----:B------:R0:W-:Y:S01]  /*471b0*/  @P5 STG.E.U16 [R4.64], R29 ;  /* 0x0000001d04005986 */ /* 0x0001e2000c101506 */
[----:B------:R-:W-:Y:S02]  /*471c0*/  ISETP.GE.AND P5, PT, R0, c[0x0][0x17c], PT ;  /* 0x00005f0000007a0c */ /* 0x000fe40003fa6270 */
[----:B------:R-:W-:Y:S01]  /*471d0*/  PRMT R0, R29, 0x7632, R0 ;  /* 0x000076321d007816 */ /* 0x000fe20000000000 */
[C---:B-1----:R-:W-:Y:S01]  /*471e0*/  IMAD.WIDE R8, R20.reuse, 0x2, R24 ;  /* 0x0000000214087825 */ /* 0x042fe200078e0218 */
[----:B------:R-:W-:Y:S01]  /*471f0*/  IADD3 R20, R20, c[0x0][0x198], RZ ;  /* 0x0000660014147a10 */ /* 0x000fe20007ffe0ff */
[----:B0-----:R-:W3:Y:S01]  /*47200*/  LDL.LU R29, [R1+0x38] ;  /* 0x00003800011d7983 */ /* 0x001ee20000300800 */
[----:B------:R-:W-:-:S03]  /*47210*/  ISETP.LT.AND P3, PT, R23, c[0x0][0x178], !P3 ;  /* 0x00005e0017007a0c */ /* 0x000fc60005f61270 */
[----:B------:R-:W-:Y:S01]  /*47220*/  IMAD.WIDE R4, R20, 0x2, R2 ;  /* 0x0000000214047825 */ /* 0x000fe200078e0202 */
[----:B------:R0:W-:Y:S01]  /*47230*/  @P1 STG.E.U16 [R8.64], R21 ;  /* 0x0000001508001986 */ /* 0x0001e2000c101506 */
[----:B------:R-:W-:-:S03]  /*47240*/  ISETP.LT.AND P1, PT, R27, c[0x0][0x178], !P4 ;  /* 0x00005e001b007a0c */ /* 0x000fc60006721270 */
[----:B------:R1:W-:Y:S01]  /*47250*/  @P2 STG.E.U16 [R4.64], R0 ;  /* 0x0000000004002986 */ /* 0x0003e2000c101506 */
[C---:B0-----:R-:W-:Y:S01]  /*47260*/  IMAD.WIDE R8, R20.reuse, 0x2, R24 ;  /* 0x0000000214087825 */ /* 0x041fe200078e0218 */
[----:B------:R-:W-:Y:S02]  /*47270*/  IADD3 R20, R20, c[0x0][0x198], RZ ;  /* 0x0000660014147a10 */ /* 0x000fe40007ffe0ff */
[----:B-1----:R-:W-:Y:S02]  /*47280*/  IADD3 R0, R19, 0x64, RZ ;  /* 0x0000006413007810 */ /* 0x002fe40007ffe0ff */
[----:B------:R-:W-:Y:S01]  /*47290*/  PRMT R21, R21, 0x7632, R21 ;  /* 0x0000763215157816 */ /* 0x000fe20000000015 */
[----:B------:R-:W-:Y:S01]  /*472a0*/  IMAD.WIDE R4, R20, 0x2, R2 ;  /* 0x0000000214047825 */ /* 0x000fe200078e0202 */
[----:B------:R-:W-:Y:S02]  /*472b0*/  ISETP.GE.AND P2, PT, R0, c[0x0][0x17c], PT ;  /* 0x00005f0000007a0c */ /* 0x000fe40003f46270 */
[----:B------:R-:W-:Y:S01]  /*472c0*/  IADD3 R0, R19, 0x65, RZ ;  /* 0x0000006513007810 */ /* 0x000fe20007ffe0ff */
[----:B------:R-:W-:Y:S04]  /*472d0*/  @P3 STG.E.U16 [R8.64], R21 ;  /* 0x0000001508003986 */ /* 0x000fe8000c101506 */
[----:B--2---:R0:W-:Y:S01]  /*472e0*/  @P1 STG.E.U16 [R4.64], R28 ;  /* 0x0000001c04001986 */ /* 0x0041e2000c101506 */
[----:B------:R-:W-:-:S02]  /*472f0*/  ISETP.GE.AND P1, PT, R0, c[0x0][0x17c], PT ;  /* 0x00005f0000007a0c */ /* 0x000fc40003f26270 */
[----:B------:R-:W-:Y:S02]  /*47300*/  PRMT R0, R28, 0x7632, R0 ;  /* 0x000076321c007816 */ /* 0x000fe40000000000 */
[----:B0-----:R-:W2:Y:S01]  /*47310*/  LDL.LU R28, [R1+0xd8] ;  /* 0x0000d800011c7983 */ /* 0x001ea20000300800 */
[----:B------:R-:W-:Y:S02]  /*47320*/  ISETP.LT.AND P4, PT, R23, c[0x0][0x178], !P4 ;  /* 0x00005e0017007a0c */ /* 0x000fe40006781270 */
[----:B------:R-:W-:Y:S02]  /*47330*/  IADD3 R12, R19, 0x62, RZ ;  /* 0x00000062130c7810 */ /* 0x000fe40007ffe0ff */
[----:B------:R-:W-:Y:S02]  /*47340*/  ISETP.LT.AND P3, PT, R27, c[0x0][0x178], !P0 ;  /* 0x00005e001b007a0c */ /* 0x000fe40004761270 */
[----:B------:R-:W-:Y:S02]  /*47350*/  ISETP.GE.AND P6, PT, R12, c[0x0][0x17c], PT ;  /* 0x00005f000c007a0c */ /* 0x000fe40003fc6270 */
[C---:B------:R-:W-:Y:S01]  /*47360*/  IADD3 R12, R20.reuse, c[0x0][0x198], RZ ;  /* 0x00006600140c7a10 */ /* 0x040fe20007ffe0ff */
[----:B------:R-:W-:Y:S01]  /*47370*/  IMAD.WIDE R4, R20, 0x2, R24 ;  /* 0x0000000214047825 */ /* 0x000fe200078e0218 */
[----:B------:R-:W-:-:S03]  /*47380*/  ISETP.LT.AND P0, PT, R23, c[0x0][0x178], !P0 ;  /* 0x00005e0017007a0c */ /* 0x000fc60004701270 */
[C---:B------:R-:W-:Y:S01]  /*47390*/  IMAD.WIDE R8, R12.reuse, 0x2, R2 ;  /* 0x000000020c087825 */ /* 0x040fe200078e0202 */
[----:B----4-:R0:W-:Y:S01]  /*473a0*/  @P4 STG.E.U16 [R4.64], R13 ;  /* 0x0000000d04004986 */ /* 0x0101e2000c101506 */
[----:B------:R-:W-:Y:S02]  /*473b0*/  ISETP.LT.AND P4, PT, R27, c[0x0][0x178], !P6 ;  /* 0x00005e001b007a0c */ /* 0x000fe40007781270 */
[----:B------:R-:W-:Y:S01]  /*473c0*/  ISETP.LT.AND P6, PT, R23, c[0x0][0x178], !P6 ;  /* 0x00005e0017007a0c */ /* 0x000fe200077c1270 */
[----:B------:R1:W-:Y:S01]  /*473d0*/  @P3 STG.E.U16 [R8.64], R0 ;  /* 0x0000000008003986 */ /* 0x0003e2000c101506 */
[----:B------:R-:W-:Y:S01]  /*473e0*/  PRMT R16, R13, 0x7632, R16 ;  /* 0x000076320d107816 */ /* 0x000fe20000000010 */
[C---:B0-----:R-:W-:Y:S01]  /*473f0*/  IMAD.WIDE R4, R12.reuse, 0x2, R24 ;  /* 0x000000020c047825 */ /* 0x041fe200078e0218 */
[----:B-1----:R-:W-:-:S04]  /*47400*/  IADD3 R0, R12, c[0x0][0x198], RZ ;  /* 0x000066000c007a10 */ /* 0x002fc80007ffe0ff */
[----:B------:R-:W-:Y:S01]  /*47410*/  @P0 STG.E.U16 [R4.64], R16 ;  /* 0x0000001004000986 */ /* 0x000fe2000c101506 */
[----:B------:R-:W-:-:S04]  /*47420*/  IMAD.WIDE R8, R0, 0x2, R2 ;  /* 0x0000000200087825 */ /* 0x000fc800078e0202 */
[----:B------:R-:W-:Y:S01]  /*47430*/  IMAD.WIDE R12, R0, 0x2, R24 ;  /* 0x00000002000c7825 */ /* 0x000fe200078e0218 */
[----:B---3--:R-:W-:Y:S04]  /*47440*/  @P4 STG.E.U16 [R8.64], R26 ;  /* 0x0000001a08004986 */ /* 0x008fe8000c101506 */
[----:B------:R0:W-:Y:S01]  /*47450*/  @P6 STG.E.U16 [R12.64], R29 ;  /* 0x0000001d0c006986 */ /* 0x0001e2000c101506 */
[----:B------:R-:W-:Y:S02]  /*47460*/  PRMT R21, R29, 0x7632, R21 ;  /* 0x000076321d157816 */ /* 0x000fe40000000015 */
[----:B------:R-:W-:Y:S01]  /*47470*/  IADD3 R20, R19, 0x67, RZ ;  /* 0x0000006713147810 */ /* 0x000fe20007ffe0ff */
[----:B0-----:R-:W3:Y:S01]  /*47480*/  LDL.LU R29, [R1+0xe8] ;  /* 0x0000e800011d7983 */ /* 0x001ee20000300800 */
[----:B------:R-:W-:-:S02]  /*47490*/  ISETP.LT.AND P4, PT, R27, c[0x0][0x178], !P5 ;  /* 0x00005e001b007a0c */ /* 0x000fc40006f81270 */
[----:B------:R-:W-:Y:S02]  /*474a0*/  ISETP.LT.AND P5, PT, R23, c[0x0][0x178], !P5 ;  /* 0x00005e0017007a0c */ /* 0x000fe40006fa1270 */
[----:B------:R-:W-:Y:S02]  /*474b0*/  IADD3 R8, R0, c[0x0][0x198], RZ ;  /* 0x0000660000087a10 */ /* 0x000fe40007ffe0ff */
[----:B------:R-:W-:Y:S02]  /*474c0*/  ISETP.LT.AND P6, PT, R27, c[0x0][0x178], !P2 ;  /* 0x00005e001b007a0c */ /* 0x000fe400057c1270 */
[----:B------:R-:W-:Y:S02]  /*474d0*/  ISETP.GE.AND P0, PT, R20, c[0x0][0x17c], PT ;  /* 0x00005f0014007a0c */ /* 0x000fe40003f06270 */
[C---:B------:R-:W-:Y:S01]  /*474e0*/  IADD3 R20, R8.reuse, c[0x0][0x198], RZ ;  /* 0x0000660008147a10 */ /* 0x040fe20007ffe0ff */
[----:B------:R-:W-:Y:S01]  /*474f0*/  IMAD.WIDE R4, R8, 0x2, R2 ;  /* 0x0000000208047825 */ /* 0x000fe200078e0202 */
[----:B------:R-:W-:-:S02]  /*47500*/  PRMT R0, R26, 0x7632, R0 ;  /* 0x000076321a007816 */ /* 0x000fc40000000000 */
[----:B------:R-:W-:Y:S01]  /*47510*/  IADD3 R26, R19, 0x68, RZ ;  /* 0x00000068131a7810 */ /* 0x000fe20007ffe0ff */
[----:B------:R-:W-:-:S04]  /*47520*/  IMAD.WIDE R8, R8, 0x2, R24 ;  /* 0x0000000208087825 */ /* 0x000fc800078e0218 */
[----:B------:R-:W-:Y:S01]  /*47530*/  IMAD.WIDE R12, R20, 0x2, R2 ;  /* 0x00000002140c7825 */ /* 0x000fe200078e0202 */
[----:B------:R0:W-:Y:S01]  /*47540*/  @P4 STG.E.U16 [R4.64], R0 ;  /* 0x0000000004004986 */ /* 0x0001e2000c101506 */
[----:B------:R-:W-:-:S03]  /*47550*/  ISETP.GE.AND P4, PT, R26, c[0x0][0x17c], PT ;  /* 0x00005f001a007a0c */ /* 0x000fc60003f86270 */
[----:B------:R-:W-:Y:S04]  /*47560*/  @P5 STG.E.U16 [R8.64], R21 ;  /* 0x0000001508005986 */ /* 0x000fe8000c101506 */
[----:B------:R-:W4:Y:S04]  /*47570*/  LDL.LU R26, [R1+0x118] ;  /* 0x00011800011a7983 */ /* 0x000f280000300800 */
[----:B--2---:R1:W-:Y:S01]  /*47580*/  @P6 STG.E.U16 [R12.64], R28 ;  /* 0x0000001c0c006986 */ /* 0x0043e2000c101506 */
[----:B0-----:R-:W-:-:S03]  /*47590*/  PRMT R0, R28, 0x7632, R0 ;  /* 0x000076321c007816 */ /* 0x001fc60000000000 */
[----:B-1----:R-:W2:Y:S01]  /*475a0*/  LDL.LU R28, [R1+0x8] ;  /* 0x00000800011c7983 */ /* 0x002ea20000300800 */
[----:B------:R-:W-:Y:S02]  /*475b0*/  ISETP.LT.AND P2, PT, R23, c[0x0][0x178], !P2 ;  /* 0x00005e0017007a0c */ /* 0x000fe40005741270 */
[----:B------:R-:W-:Y:S02]  /*475c0*/  IADD3 R17, R19, 0x66, RZ ;  /* 0x0000006613117810 */ /* 0x000fe40007ffe0ff */
[----:B------:R-:W-:Y:S02]  /*475d0*/  ISETP.LT.AND P5, PT, R27, c[0x0][0x178], !P1 ;  /* 0x00005e001b007a0c */ /* 0x000fe40004fa1270 */
[----:B------:R-:W-:Y:S01]  /*475e0*/  ISETP.GE.AND P3, PT, R17, c[0x0][0x17c], PT ;  /* 0x00005f0011007a0c */ /* 0x000fe20003f66270 */
[C---:B------:R-:W-:Y:S01]  /*475f0*/  IMAD.WIDE R16, R20.reuse, 0x2, R24 ;  /* 0x0000000214107825 */ /* 0x040fe200078e0218 */
[----:B------:R-:W-:Y:S02]  /*47600*/  ISETP.LT.AND P1, PT, R23, c[0x0][0x178], !P1 ;  /* 0x00005e0017007a0c */ /* 0x000fe40004f21270 */
[----:B------:R-:W-:-:S02]  /*47610*/  IADD3 R8, R20, c[0x0][0x198], RZ ;  /* 0x0000660014087a10 */ /* 0x000fc40007ffe0ff */
[----:B------:R-:W-:Y:S01]  /*47620*/  ISETP.LT.AND P6, PT, R27, c[0x0][0x178], !P3 ;  /* 0x00005e001b007a0c */ /* 0x000fe20005fc1270 */
[----:B------:R0:W-:Y:S01]  /*47630*/  @P2 STG.E.U16 [R16.64], R6 ;  /* 0x0000000610002986 */ /* 0x0001e2000c101506 */
[----:B------:R-:W-:Y:S01]  /*47640*/  IADD3 R12, R19, 0x69, RZ ;  /* 0x00000069130c7810 */ /* 0x000fe20007ffe0ff */
[----:B------:R-:W-:Y:S01]  /*47650*/  IMAD.WIDE R4, R8, 0x2, R2 ;  /* 0x0000000208047825 */ /* 0x000fe200078e0202 */
[----:B------:R-:W-:Y:S02]  /*47660*/  ISETP.LT.AND P3, PT, R23, c[0x0][0x178], !P3 ;  /* 0x00005e0017007a0c */ /* 0x000fe40005f61270 */
[----:B------:R-:W-:Y:S02]  /*47670*/  ISETP.GE.AND P2, PT, R12, c[0x0][0x17c], PT ;  /* 0x00005f000c007a0c */ /* 0x000fe40003f46270 */
[C---:B0-----:R-:W-:Y:S01]  /*47680*/  IADD3 R16, R8.reuse, c[0x0][0x198], RZ ;  /* 0x0000660008107a10 */ /* 0x041fe20007ffe0ff */
[----:B------:R-:W-:Y:S01]  /*47690*/  IMAD.WIDE R8, R8, 0x2, R24 ;  /* 0x0000000208087825 */ /* 0x000fe200078e0218 */
[----:B------:R-:W-:-:S03]  /*476a0*/  PRMT R6, R6, 0x7632, R6 ;  /* 0x0000763206067816 */ /* 0x000fc60000000006 */
[----:B------:R-:W-:Y:S01]  /*476b0*/  IMAD.WIDE R12, R16, 0x2, R2 ;  /* 0x00000002100c7825 */ /* 0x000fe200078e0202 */
[----:B------:R0:W-:Y:S04]  /*476c0*/  @P5 STG.E.U16 [R4.64], R0 ;  /* 0x0000000004005986 */ /* 0x0001e8000c101506 */
[----:B------:R1:W-:Y:S01]  /*476d0*/  @P1 STG.E.U16 [R8.64], R6 ;  /* 0x0000000608001986 */ /* 0x0003e2000c101506 */
[----:B0-----:R-:W-:-:S03]  /*476e0*/  IADD3 R0, R19, 0x6b, RZ ;  /* 0x0000006b13007810 */ /* 0x001fc60007ffe0ff */
[----:B---3--:R0:W-:Y:S01]  /*476f0*/  @P6 STG.E.U16 [R12.64], R29 ;  /* 0x0000001d0c006986 */ /* 0x0081e2000c101506 */
[----:B-1----:R-:W-:Y:S01]  /*47700*/  PRMT R6, R29, 0x7632, R6 ;  /* 0x000076321d067816 */ /* 0x002fe20000000006 */
[----:B------:R-:W-:Y:S01]  /*47710*/  IMAD.WIDE R4, R16, 0x2, R24 ;  /* 0x0000000210047825 */ /* 0x000fe200078e0218 */
[----:B------:R-:W-:Y:S02]  /*47720*/  ISETP.LT.AND P6, PT, R27, c[0x0][0x178], !P0 ;  /* 0x00005e001b007a0c */ /* 0x000fe400047c1270 */
[----:B------:R-:W-:Y:S02]  /*47730*/  ISETP.LT.AND P0, PT, R23, c[0x0][0x178], !P0 ;  /* 0x00005e0017007a0c */ /* 0x000fe40004701270 */
[----:B------:R-:W-:Y:S01]  /*47740*/  ISETP.GE.AND P1, PT, R0, c[0x0][0x17c], PT ;  /* 0x00005f0000007a0c */ /* 0x000fe20003f26270 */
[----:B0-----:R-:W3:Y:S01]  /*47750*/  LDL.LU R29, [R1+0x108] ;  /* 0x00010800011d7983 */ /* 0x001ee20000300800 */
[----:B------:R-:W-:-:S03]  /*47760*/  IADD3 R0, R16, c[0x0][0x198], RZ ;  /* 0x0000660010007a10 */ /* 0x000fc60007ffe0ff */
[----:B------:R0:W-:Y:S01]  /*47770*/  @P3 STG.E.U16 [R4.64], R10 ;  /* 0x0000000a04003986 */ /* 0x0001e2000c101506 */
[----:B------:R-:W-:Y:S01]  /*47780*/  ISETP.LT.AND P3, PT, R27, c[0x0][0x178], !P4 ;  /* 0x00005e001b007a0c */ /* 0x000fe20006761270 */
[----:B------:R-:W-:Y:S01]  /*47790*/  IMAD.WIDE R8, R0, 0x2, R24 ;  /* 0x0000000200087825 */ /* 0x000fe200078e0218 */
[----:B------:R-:W-:-:S03]  /*477a0*/  ISETP.LT.AND P4, PT, R23, c[0x0][0x178], !P4 ;  /* 0x00005e0017007a0c */ /* 0x000fc60006781270 */
[----:B0-----:R-:W-:Y:S01]  /*477b0*/  IMAD.WIDE R4, R0, 0x2, R2 ;  /* 0x0000000200047825 */ /* 0x001fe200078e0202 */
[----:B------:R-:W-:Y:S02]  /*477c0*/  PRMT R10, R10, 0x7632, R10 ;  /* 0x000076320a0a7816 */ /* 0x000fe4000000000a */
[----:B------:R-:W-:Y:S02]  /*477d0*/  IADD3 R0, R0, c[0x0][0x198], RZ ;  /* 0x0000660000007a10 */ /* 0x000fe40007ffe0ff */
[----:B------:R0:W-:Y:S04]  /*477e0*/  @P6 STG.E.U16 [R4.64], R6 ;  /* 0x0000000604006986 */ /* 0x0001e8000c101506 */
[----:B------:R1:W-:Y:S01]  /*477f0*/  @P0 STG.E.U16 [R8.64], R10 ;  /* 0x0000000a08000986 */ /* 0x0003e2000c101506 */
[----:B0-----:R-:W-:-:S04]  /*47800*/  IMAD.WIDE R4, R0, 0x2, R2 ;  /* 0x0000000200047825 */ /* 0x001fc800078e0202 */
[----:B-1----:R-:W-:Y:S01]  /*47810*/  IMAD.WIDE R8, R0, 0x2, R24 ;  /* 0x0000000200087825 */ /* 0x002fe200078e0218 */
[----:B----4-:R-:W-:Y:S04]  /*47820*/  @P3 STG.E.U16 [R4.64], R26 ;  /* 0x0000001a04003986 */ /* 0x010fe8000c101506 */
[----:B--2---:R0:W-:Y:S01]  /*47830*/  @P4 STG.E.U16 [R8.64], R28 ;  /* 0x0000001c08004986 */ /* 0x0041e2000c101506 */
[----:B------:R-:W-:-:S03]  /*47840*/  PRMT R10, R28, 0x7632, R10 ;  /* 0x000076321c0a7816 */ /* 0x000fc6000000000a */
[----:B0-----:R-:W2:Y:S01]  /*47850*/  LDL.LU R28, [R1+0xf8] ;  /* 0x0000f800011c7983 */ /* 0x001ea20000300800 */
[----:B------:R-:W-:Y:S02]  /*47860*/  IADD3 R17, R19, 0x6a, RZ ;  /* 0x0000006a13117810 */ /* 0x000fe40007ffe0ff */
[----:B------:R-:W-:Y:S02]  /*47870*/  ISETP.LT.AND P0, PT, R27, c[0x0][0x178], !P2 ;  /* 0x00005e001b007a0c */ /* 0x000fe40005701270 */
[----:B------:R-:W-:Y:S02]  /*47880*/  ISETP.GE.AND P5, PT, R17, c[0x0][0x17c], PT ;  /* 0x00005f0011007a0c */ /* 0x000fe40003fa6270 */
[----:B------:R-:W-:Y:S02]  /*47890*/  IADD3 R6, R19, 0x6d, RZ ;  /* 0x0000006d13067810 */ /* 0x000fe40007ffe0ff */
[----:B------:R-:W-:Y:S02]  /*478a0*/  IADD3 R0, R0, c[0x0][0x198], RZ ;  /* 0x0000660000007a10 */ /* 0x000fe40007ffe0ff */
[----:B------:R-:W-:-:S02]  /*478b0*/  ISETP.LT.AND P2, PT, R23, c[0x0][0x178], !P2 ;  /* 0x00005e0017007a0c */ /* 0x000fc40005741270 */
[----:B------:R-:W-:Y:S01]  /*478c0*/  ISETP.LT.AND P4, PT, R27, c[0x0][0x178], !P5 ;  /* 0x00005e001b007a0c */ /* 0x000fe20006f81270 */
[----:B------:R-:W-:Y:S01]  /*478d0*/  IMAD.WIDE R4, R0, 0x2, R2 ;  /* 0x0000000200047825 */ /* 0x000fe200078e0202 */
[----:B------:R-:W-:Y:S02]  /*478e0*/  ISETP.GE.AND P3, PT, R6, c[0x0][0x17c], PT ;  /* 0x00005f0006007a0c */ /* 0x000fe40003f66270 */
[----:B------:R-:W-:Y:S01]  /*478f0*/  PRMT R6, R26, 0x7632, R6 ;  /* 0x000076321a067816 */ /* 0x000fe20000000006 */
[C---:B------:R-:W-:Y:S01]  /*47900*/  IMAD.WIDE R8, R0.reuse, 0x2, R24 ;  /* 0x0000000200087825 */ /* 0x040fe200078e0218 */
[----:B------:R-:W-:-:S03]  /*47910*/  IADD3 R0, R0, c[0x0][0x198], RZ ;  /* 0x0000660000007a10 */ /* 0x000fc60007ffe0ff */
[----:B------:R0:W-:Y:S01]  /*47920*/  @P0 STG.E.U16 [R4.64], R6 ;  /* 0x0000000604000986 */ /* 0x0001e2000c101506 */
[----:B------:R-:W-:-:S03]  /*47930*/  ISETP.LT.AND P5, PT, R23, c[0x0][0x178], !P5 ;  /* 0x00005e0017007a0c */ /* 0x000fc60006fa1270 */
[----:B------:R1:W-:Y:S01]  /*47940*/  @P2 STG.E.U16 [R8.64], R10 ;  /* 0x0000000a08002986 */ /* 0x0003e2000c101506 */
[----:B------:R-:W-:Y:S01]  /*47950*/  ISETP.LT.AND P2, PT, R27, c[0x0][0x178], !P1 ;  /* 0x00005e001b007a0c */ /* 0x000fe20004f41270 */
[----:B0-----:R-:W-:Y:S01]  /*47960*/  IMAD.WIDE R4, R0, 0x2, R2 ;  /* 0x0000000200047825 */ /* 0x001fe200078e0202 */
[----:B------:R-:W-:-:S04]  /*47970*/  IADD3 R6, R19, 0x6e, RZ ;  /* 0x0000006e13067810 */ /* 0x000fc80007ffe0ff */
[----:B------:R-:W-:Y:S02]  /*47980*/  ISETP.GE.AND P0, PT, R6, c[0x0][0x17c], PT ;  /* 0x00005f0006007a0c */ /* 0x000fe40003f06270 */
[----:B------:R-:W-:Y:S02]  /*47990*/  IADD3 R6, R0, c[0x0][0x198], RZ ;  /* 0x0000660000067a10 */ /* 0x000fe40007ffe0ff */
[C---:B------:R-:W-:Y:S02]  /*479a0*/  IADD3 R12, R19.reuse, 0x6c, RZ ;  /* 0x0000006c130c7810 */ /* 0x040fe40007ffe0ff */
[----:B-1----:R-:W-:Y:S01]  /*479b0*/  IADD3 R8, R19, 0x6f, RZ ;  /* 0x0000006f13087810 */ /* 0x002fe20007ffe0ff */
[----:B---3--:R0:W-:Y:S01]  /*479c0*/  @P4 STG.E.U16 [R4.64], R29 ;  /* 0x0000001d04004986 */ /* 0x0081e2000c101506 */
[----:B------:R-:W-:Y:S02]  /*479d0*/  ISETP.GE.AND P6, PT, R12, c[0x0][0x17c], PT ;  /* 0x00005f000c007a0c */ /* 0x000fe40003fc6270 */
[----:B------:R-:W-:Y:S01]  /*479e0*/  ISETP.GE.AND P4, PT, R8, c[0x0][0x17c], PT ;  /* 0x00005f0008007a0c */ /* 0x000fe20003f86270 */
[----:B------:R-:W-:-:S04]  /*479f0*/  IMAD.WIDE R8, R6, 0x2, R2 ;  /* 0x0000000206087825 */ /* 0x000fc800078e0202 */
[----:B0-----:R-:W-:Y:S01]  /*47a00*/  IMAD.WIDE R4, R0, 0x2, R24 ;  /* 0x0000000200047825 */ /* 0x001fe200078e0218 */
[----:B------:R-:W-:Y:S02]  /*47a10*/  PRMT R0, R29, 0x7632, R0 ;  /* 0x000076321d007816 */ /* 0x000fe40000000000 */
[----:B------:R-:W3:Y:S01]  /*47a20*/  LDL.LU R29, [R1+0xb8] ;  /* 0x0000b800011d7983 */ /* 0x000ee20000300800 */
[----:B------:R-:W-:-:S03]  /*47a30*/  ISETP.LT.AND P1, PT, R23, c[0x0][0x178], !P1 ;  /* 0x00005e0017007a0c */ /* 0x000fc60004f21270 */
[----:B------:R0:W-:Y:S01]  /*47a40*/  @P5 STG.E.U16 [R4.64], R14 ;  /* 0x0000000e04005986 */ /* 0x0001e2000c101506 */
[----:B------:R-:W-:-:S03]  /*47a50*/  ISETP.LT.AND P5, PT, R27, c[0x0][0x178], !P6 ;  /* 0x00005e001b007a0c */ /* 0x000fc600077a1270 */
[----:B------:R1:W-:Y:S04]  /*47a60*/  @P2 STG.E.U16 [R8.64], R0 ;  /* 0x0000000008002986 */ /* 0x0003e8000c101506 */
[----:B------:R-:W4:Y:S01]  /*47a70*/  LDL.LU R21, [R1+0xac] ;  /* 0x0000ac0001157983 */ /* 0x000f220000300800 */
[----:B0-----:R-:W-:Y:S01]  /*47a80*/  PRMT R14, R14, 0x7632, R14 ;  /* 0x000076320e0e7816 */ /* 0x001fe2000000000e */
[C---:B------:R-:W-:Y:S01]  /*47a90*/  IMAD.WIDE R4, R6.reuse, 0x2, R24 ;  /* 0x0000000206047825 */ /* 0x040fe200078e0218 */
[----:B-1----:R-:W-:Y:S02]  /*47aa0*/  IADD3 R0, R6, c[0x0][0x198], RZ ;  /* 0x0000660006007a10 */ /* 0x002fe40007ffe0ff */
[----:B------:R-:W-:-:S03]  /*47ab0*/  IADD3 R6, R19, 0x71, RZ ;  /* 0x0000007113067810 */ /* 0x000fc60007ffe0ff */
[----:B------:R-:W-:Y:S01]  /*47ac0*/  IMAD.WIDE R8, R0, 0x2, R2 ;  /* 0x0000000200087825 */ /* 0x000fe200078e0202 */
[----:B------:R-:W-:Y:S01]  /*47ad0*/  @P1 STG.E.U16 [R4.64], R14 ;  /* 0x0000000e04001986 */ /* 0x000fe2000c101506 */
[----:B------:R-:W-:-:S03]  /*47ae0*/  ISETP.GE.AND P1, PT, R6, c[0x0][0x17c], PT ;  /* 0x00005f0006007a0c */ /* 0x000fc60003f26270 */
[----:B--2---:R0:W-:Y:S01]  /*47af0*/  @P5 STG.E.U16 [R8.64], R28 ;  /* 0x0000001c08005986 */ /* 0x0041e2000c101506 */
[----:B------:R-:W-:-:S03]  /*47b00*/  PRMT R6, R28, 0x7632, R6 ;  /* 0x000076321c067816 */ /* 0x000fc60000000006 */
[----:B0-----:R-:W2:Y:S01]  /*47b10*/  LDL.LU R28, [R1+0x2c] ;  /* 0x00002c00011c7983 */ /* 0x001ea20000300800 */
[----:B------:R-:W-:Y:S01]  /*47b20*/  ISETP.LT.AND P6, PT, R23, c[0x0][0x178], !P6 ;  /* 0x00005e0017007a0c */ /* 0x000fe200077c1270 */
[C---:B------:R-:W-:Y:S01]  /*47b30*/  IMAD.WIDE R12, R0.reuse, 0x2, R24 ;  /* 0x00000002000c7825 */ /* 0x040fe200078e0218 */
[----:B------:R-:W-:Y:S01]  /*47b40*/  ISETP.LT.AND P5, PT, R27, c[0x0][0x178], !P3 ;  /* 0x00005e001b007a0c */ /* 0x000fe20005fa1270 */
[----:B------:R-:W2:Y:S01]  /*47b50*/  LDL.LU R26, [R1+0xcc] ;  /* 0x0000cc00011a7983 */ /* 0x000ea20000300800 */
[----:B------:R-:W-:Y:S02]  /*47b60*/  ISETP.LT.AND P3, PT, R23, c[0x0][0x178], !P3 ;  /* 0x00005e0017007a0c */ /* 0x000fe40005f61270 */
[----:B------:R-:W-:-:S07]  /*47b70*/  IADD3 R8, R0, c[0x0][0x198], RZ ;  /* 0x0000660000087a10 */ /* 0x000fce0007ffe0ff */
[----:B------:R0:W-:Y:S01]  /*47b80*/  @P6 STG.E.U16 [R12.64], R18 ;  /* 0x000000120c006986 */ /* 0x0001e2000c101506 */
[----:B------:R-:W-:Y:S02]  /*47b90*/  ISETP.LT.AND P6, PT, R27, c[0x0][0x178], !P0 ;  /* 0x00005e001b007a0c */ /* 0x000fe400047c1270 */
[----:B------:R-:W-:Y:S02]  /*47ba0*/  ISETP.LT.AND P0, PT, R23, c[0x0][0x178], !P0 ;  /* 0x00005e0017007a0c */ /* 0x000fe40004701270 */
[C---:B------:R-:W-:Y:S01]  /*47bb0*/  IADD3 R0, R8.reuse, c[0x0][0x198], RZ ;  /* 0x0000660008007a10 */ /* 0x040fe20007ffe0ff */
[----:B------:R-:W-:Y:S01]  /*47bc0*/  IMAD.WIDE R4, R8, 0x2, R2 ;  /* 0x0000000208047825 */ /* 0x000fe200078e0202 */
[----:B------:R-:W-:-:S03]  /*47bd0*/  IADD3 R10, R19, 0x70, RZ ;  /* 0x00000070130a7810 */ /* 0x000fc60007ffe0ff */
[----:B------:R-:W-:Y:S01]  /*47be0*/  IMAD.WIDE R8, R8, 0x2, R24 ;  /* 0x0000000208087825 */ /* 0x000fe200078e0218 */
[----:B0-----:R-:W-:-:S03]  /*47bf0*/  PRMT R18, R18, 0x7632, R18 ;  /* 0x0000763212127816 */ /* 0x001fc60000000012 */
[C---:B------:R-:W-:Y:S01]  /*47c00*/  IMAD.WIDE R12, R0.reuse, 0x2, R2 ;  /* 0x00000002000c7825 */ /* 0x040fe200078e0202 */
[----:B------:R0:W-:Y:S03]  /*47c10*/  @P5 STG.E.U16 [R4.64], R6 ;  /* 0x0000000604005986 */ /* 0x0001e6000c101506 */
[----:B------:R-:W-:Y:S01]  /*47c20*/  IMAD.WIDE R16, R0, 0x2, R24 ;  /* 0x0000000200107825 */ /* 0x000fe200078e0218 */
[----:B------:R1:W-:Y:S01]  /*47c30*/  @P3 STG.E.U16 [R8.64], R18 ;  /* 0x0000001208003986 */ /* 0x0003e2000c101506 */
[----:B------:R-:W-:Y:S02]  /*47c40*/  ISETP.GE.AND P2, PT, R10, c[0x0][0x17c], PT ;  /* 0x00005f000a007a0c */ /* 0x000fe40003f46270 */
[----:B------:R-:W-:Y:S02]  /*47c50*/  IADD3 R10, R19, 0x72, RZ ;  /* 0x00000072130a7810 */ /* 0x000fe40007ffe0ff */
[----:B------:R-:W-:-:S02]  /*47c60*/  ISETP.LT.AND P3, PT, R27, c[0x0][0x178], !P2 ;  /* 0x00005e001b007a0c */ /* 0x000fc40005761270 */
[----:B------:R-:W-:Y:S02]  /*47c70*/  ISETP.GE.AND P5, PT, R10, c[0x0][0x17c], PT ;  /* 0x00005f000a007a0c */ /* 0x000fe40003fa6270 */
[----:B0-----:R-:W-:Y:S01]  /*47c80*/  IADD3 R4, R0, c[0x0][0x198], RZ ;  /* 0x0000660000047a10 */ /* 0x001fe20007ffe0ff */
[----:B---3--:R0:W-:Y:S04]  /*47c90*/  @P6 STG.E.U16 [R12.64], R29 ;  /* 0x0000001d0c006986 */ /* 0x0081e8000c101506 */
[----:B------:R3:W-:Y:S01]  /*47ca0*/  @P0 STG.E.U16 [R16.64], R22 ;  /* 0x0000001610000986 */ /* 0x0007e2000c101506 */
[----:B------:R-:W-:Y:S02]  /*47cb0*/  ISETP.LT.AND P0, PT, R27, c[0x0][0x178], !P4 ;  /* 0x00005e001b007a0c */ /* 0x000fe40006701270 */
[----:B------:R-:W-:-:S02]  /*47cc0*/  ISETP.LT.AND P4, PT, R23, c[0x0][0x178], !P4 ;  /* 0x00005e0017007a0c */ /* 0x000fc40006781270 */
[----:B------:R-:W-:Y:S01]  /*47cd0*/  PRMT R10, R29, 0x7632, R10 ;  /* 0x000076321d0a7816 */ /* 0x000fe2000000000a */
[C---:B-1----:R-:W-:Y:S01]  /*47ce0*/  IMAD.WIDE R8, R4.reuse, 0x2, R2 ;  /* 0x0000000204087825 */ /* 0x042fe200078e0202 */
[----:B------:R-:W-:Y:S01]  /*47cf0*/  ISETP.LT.AND P2, PT, R23, c[0x0][0x178], !P2 ;  /* 0x00005e0017007a0c */ /* 0x000fe20005741270 */
[----:B0-----:R-:W2:Y:S01]  /*47d00*/  LDL.LU R29, [R1+0x3c] ;  /* 0x00003c00011d7983 */ /* 0x001ea20000300800 */
[C---:B------:R-:W-:Y:S01]  /*47d10*/  IADD3 R6, R4.reuse, c[0x0][0x198], RZ ;  /* 0x0000660004067a10 */ /* 0x040fe20007ffe0ff */
[----:B------:R-:W-:Y:S01]  /*47d20*/  IMAD.WIDE R4, R4, 0x2, R24 ;  /* 0x0000000204047825 */ /* 0x000fe200078e0218 */
[----:B---3--:R-:W-:-:S03]  /*47d30*/  PRMT R22, R22, 0x7632, R22 ;  /* 0x0000763216167816 */ /* 0x008fc60000000016 */
[----:B------:R0:W-:Y:S04]  /*47d40*/  @P0 STG.E.U16 [R8.64], R10 ;  /* 0x0000000a08000986 */ /* 0x0001e8000c101506 */
[----:B------:R1:W-:Y:S01]  /*47d50*/  @P4 STG.E.U16 [R4.64], R22 ;  /* 0x0000001604004986 */ /* 0x0003e2000c101506 */
[----:B0-----:R-:W-:-:S04]  /*47d60*/  IMAD.WIDE R8, R6, 0x2, R2 ;  /* 0x0000000206087825 */ /* 0x001fc800078e0202 */
[----:B-1----:R-:W-:Y:S01]  /*47d70*/  IMAD.WIDE R4, R6, 0x2, R24 ;  /* 0x0000000206047825 */ /* 0x002fe200078e0218 */
[----:B----4-:R-:W-:Y:S01]  /*47d80*/  @P3 STG.E.U16 [R8.64], R21 ;  /* 0x0000001508003986 */ /* 0x010fe2000c101506 */
[----:B--2---:R-:W-:-:S03]  /*47d90*/  PRMT R10, R28, 0x7632, R10 ;  /* 0x000076321c0a7816 */ /* 0x004fc6000000000a */
[----:B------:R0:W-:Y:S04]  /*47da0*/  @P2 STG.E.U16 [R4.64], R28 ;  /* 0x0000001c04002986 */ /* 0x0001e8000c101506 */
[----:B0-----:R-:W2:Y:S01]  /*47db0*/  LDL.LU R28, [R1+0xdc] ;  /* 0x0000dc00011c7983 */ /* 0x001ea20000300800 */
[----:B------:R-:W-:Y:S02]  /*47dc0*/  ISETP.LT.AND P3, PT, R27, c[0x0][0x178], !P1 ;  /* 0x00005e001b007a0c */ /* 0x000fe40004f61270 */
[----:B------:R-:W-:Y:S02]  /*47dd0*/  ISETP.LT.AND P1, PT, R23, c[0x0][0x178], !P1 ;  /* 0x00005e0017007a0c */ /* 0x000fe40004f21270 */
[C---:B------:R-:W-:Y:S02]  /*47de0*/  IADD3 R12, R19.reuse, 0x73, RZ ;  /* 0x00000073130c7810 */ /* 0x040fe40007ffe0ff */
[----:B------:R-:W-:-:S02]  /*47df0*/  IADD3 R0, R19, 0x74, RZ ;  /* 0x0000007413007810 */ /* 0x000fc40007ffe0ff */
[----:B------:R-:W-:Y:S02]  /*47e00*/  IADD3 R13, R6, c[0x0][0x198], RZ ;  /* 0x00006600060d7a10 */ /* 0x000fe40007ffe0ff */
[----:B------:R-:W-:Y:S02]  /*47e10*/  ISETP.LT.AND P4, PT, R27, c[0x0][0x178], !P5 ;  /* 0x00005e001b007a0c */ /* 0x000fe40006f81270 */
[----:B------:R-:W-:Y:S01]  /*47e20*/  ISETP.LT.AND P5, PT, R23, c[0x0][0x178], !P5 ;  /* 0x00005e0017007a0c */ /* 0x000fe20006fa1270 */
[C---:B------:R-:W-:Y:S01]  /*47e30*/  IMAD.WIDE R4, R13.reuse, 0x2, R2 ;  /* 0x000000020d047825 */ /* 0x040fe200078e0202 */
[----:B------:R-:W-:Y:S02]  /*47e40*/  ISETP.GE.AND P6, PT, R12, c[0x0][0x17c], PT ;  /* 0x00005f000c007a0c */ /* 0x000fe40003fc6270 */
[----:B------:R-:W-:Y:S01]  /*47e50*/  ISETP.GE.AND P0, PT, R0, c[0x0][0x17c], PT ;  /* 0x00005f0000007a0c */ /* 0x000fe20003f06270 */
[----:B------:R-:W-:Y:S01]  /*47e60*/  IMAD.WIDE R8, R13, 0x2, R24 ;  /* 0x000000020d087825 */ /* 0x000fe200078e0218 */
[----:B------:R-:W-:-:S02]  /*47e70*/  PRMT R0, R21, 0x7632, R0 ;  /* 0x0000763215007816 */ /* 0x000fc40000000000 */
[----:B------:R-:W-:Y:S02]  /*47e80*/  IADD3 R12, R19, 0x75, RZ ;  /* 0x00000075130c7810 */ /* 0x000fe40007ffe0ff */
[----:B------:R-:W-:Y:S01]  /*47e90*/  IADD3 R6, R13, c[0x0][0x198], RZ ;  /* 0x000066000d067a10 */ /* 0x000fe20007ffe0ff */
[----:B------:R0:W-:Y:S01]  /*47ea0*/  @P3 STG.E.U16 [R4.64], R0 ;  /* 0x0000000004003986 */ /* 0x0001e2000c101506 */
[----:B------:R-:W-:-:S03]  /*47eb0*/  ISETP.GE.AND P2, PT, R12, c[0x0][0x17c], PT ;  /* 0x00005f000c007a0c */ /* 0x000fc60003f46270 */
[C---:B------:R-:W-:Y:S01]  /*47ec0*/  IMAD.WIDE R12, R6.reuse, 0x2, R2 ;  /* 0x00000002060c7825 */ /* 0x040fe200078e0202 */
[----:B------:R1:W-:Y:S01]  /*47ed0*/  @P1 STG.E.U16 [R8.64], R10 ;  /* 0x0000000a08001986 */ /* 0x0003e2000c101506 */
[----:B------:R-:W-:Y:S02]  /*47ee0*/  ISETP.LT.AND P1, PT, R27, c[0x0][0x178], !P6 ;  /* 0x00005e001b007a0c */ /* 0x000fe40007721270 */
[C---:B------:R-:W-:Y:S01]  /*47ef0*/  IADD3 R17, R6.reuse, c[0x0][0x198], RZ ;  /* 0x0000660006117a10 */ /* 0x040fe20007ffe0ff */
[----:B0-----:R-:W-:Y:S01]  /*47f00*/  IMAD.WIDE R4, R6, 0x2, R24 ;  /* 0x0000000206047825 */ /* 0x001fe200078e0218 */
[----:B------:R-:W-:Y:S01]  /*47f10*/  @P4 STG.E.U16 [R12.64], R26 ;  /* 0x0000001a0c004986 */ /* 0x000fe2000c101506 */
[----:B------:R-:W-:Y:S02]  /*47f20*/  ISETP.LT.AND P6, PT, R23, c[0x0][0x178], !P6 ;  /* 0x00005e0017007a0c */ /* 0x000fe400077c1270 */
[----:B------:R-:W-:Y:S01]  /*47f30*/  ISETP.LT.AND P4, PT, R27, c[0x0][0x178], !P0 ;  /* 0x00005e001b007a0c */ /* 0x000fe20004781270 */
[----:B-1----:R-:W-:Y:S01]  /*47f40*/  IMAD.WIDE R8, R17, 0x2, R2 ;  /* 0x0000000211087825 */ /* 0x002fe200078e0202 */
[----:B------:R-:W-:-:S02]  /*47f50*/  PRMT R0, R26, 0x7632, R0 ;  /* 0x000076321a007816 */ /* 0x000fc40000000000 */
[----:B------:R-:W-:Y:S02]  /*47f60*/  IADD3 R6, R17, c[0x0][0x198], RZ ;  /* 0x0000660011067a10 */ /* 0x000fe40007ffe0ff */
[----:B------:R-:W-:Y:S01]  /*47f70*/  PRMT R10, R29, 0x7632, R10 ;  /* 0x000076321d0a7816 */ /* 0x000fe2000000000a */
[----:B------:R0:W-:Y:S04]  /*47f80*/  @P5 STG.E.U16 [R4.64], R29 ;  /* 0x0000001d04005986 */ /* 0x0001e8000c101506 */
[----:B------:R1:W-:Y:S04]  /*47f90*/  @P1 STG.E.U16 [R8.64], R0 ;  /* 0x0000000008001986 */ /* 0x0003e8000c101506 */
[----:B0-----:R-:W3:Y:S01]  /*47fa0*/  LDL.LU R29, [R1+0xec] ;  /* 0x0000ec00011d7983 */ /* 0x001ee20000300800 */
[----:B------:R-:W-:-:S04]  /*47fb0*/  IMAD.WIDE R4, R17, 0x2, R24 ;  /* 0x0000000211047825 */ /* 0x000fc800078e0218 */
[----:B-1----:R-:W-:Y:S01]  /*47fc0*/  IMAD.WIDE R8, R6, 0x2, R2 ;  /* 0x0000000206087825 */ /* 0x002fe200078e0202 */
[----:B------:R-:W-:Y:S04]  /*47fd0*/  @P6 STG.E.U16 [R4.64], R10 ;  /* 0x0000000a04006986 */ /* 0x000fe8000c101506 */
[----:B--2---:R0:W-:Y:S02]  /*47fe0*/  @P4 STG.E.U16 [R8.64], R28 ;  /* 0x0000001c08004986 */ /* 0x0041e4000c101506 */
[----:B0-----:R-:W-:Y:S02]  /*47ff0*/  PRMT R9, R28, 0x7632, R9 ;  /* 0x000076321c097816 */ /* 0x001fe40000000009 */
[----:B------:R-:W2:Y:S01]  /*48000*/  LDL.LU R28, [R1+0x11c] ;  /* 0x00011c00011c7983 */ /* 0x000ea20000300800 */
[----:B------:R-:W-:-:S02]  /*48010*/  ISETP.LT.AND P0, PT, R23, c[0x0][0x178], !P0 ;  /* 0x00005e0017007a0c */ /* 0x000fc40004701270 */
[----:B------:R-:W-:Y:S01]  /*48020*/  IADD3 R14, R19, 0x76, RZ ;  /* 0x00000076130e7810 */ /* 0x000fe20007ffe0ff */
[----:B------:R-:W-:Y:S01]  /*48030*/  IMAD.WIDE R4, R6, 0x2, R24 ;  /* 0x0000000206047825 */ /* 0x000fe200078e0218 */
[----:B------:R-:W-:Y:S01]  /*48040*/  ISETP.LT.AND P6, PT, R27, c[0x0][0x178], !P2 ;  /* 0x00005e001b007a0c */ /* 0x000fe200057c1270 */
[----:B------:R-:W4:Y:S01]  /*48050*/  LDL.LU R26, [R1+0xc] ;  /* 0x00000c00011a7983 */ /* 0x000f220000300800 */
[----:B------:R-:W-:Y:S02]  /*48060*/  ISETP.GE.AND P3, PT, R14, c[0x0][0x17c], PT ;  /* 0x00005f000e007a0c */ /* 0x000fe40003f66270 */
[----:B------:R-:W-:Y:S02]  /*48070*/  IADD3 R17, R6, c[0x0][0x198], RZ ;  /* 0x0000660006117a10 */ /* 0x000fe40007ffe0ff */
[----:B------:R-:W-:-:S03]  /*48080*/  ISETP.LT.AND P2, PT, R23, c[0x0][0x178], !P2 ;  /* 0x00005e0017007a0c */ /* 0x000fc60005741270 */
[----:B------:R0:W-:Y:S01]  /*48090*/  @P0 STG.E.U16 [R4.64], R7 ;  /* 0x0000000704000986 */ /* 0x0001e2000c101506 */
[----:B------:R-:W-:Y:S02]  /*480a0*/  ISETP.LT.AND P0, PT, R27, c[0x0][0x178], !P3 ;  /* 0x00005e001b007a0c */ /* 0x000fe40005f01270 */
[----:B------:R-:W-:Y:S02]  /*480b0*/  ISETP.LT.AND P3, PT, R23, c[0x0][0x178], !P3 ;  /* 0x00005e0017007a0c */ /* 0x000fe40005f61270 */
[----:B------:R-:W-:Y:S02]  /*480c0*/  IADD3 R13, R17, c[0x0][0x198], RZ ;  /* 0x00006600110d7a10 */ /* 0x000fe40007ffe0ff */
[----:B------:R-:W-:Y:S01]  /*480d0*/  IADD3 R8, R19, 0x7a, RZ ;  /* 0x0000007a13087810 */ /* 0x000fe20007ffe0ff */
[----:B0-----:R-:W-:Y:S01]  /*480e0*/  IMAD.WIDE R4, R17, 0x2, R2 ;  /* 0x0000000211047825 */ /* 0x001fe200078e0202 */
[----:B------:R-:W-:Y:S02]  /*480f0*/  IADD3 R16, R19, 0x77, RZ ;  /* 0x0000007713107810 */ /* 0x000fe40007ffe0ff */
[----:B------:R-:W-:-:S02]  /*48100*/  PRMT R0, R7, 0x7632, R0 ;  /* 0x0000763207007816 */ /* 0x000fc40000000000 */
[----:B------:R0:W-:Y:S01]  /*48110*/  @P6 STG.E.U16 [R4.64], R9 ;  /* 0x0000000904006986 */ /* 0x0001e2000c101506 */
[----:B------:R-:W-:Y:S01]  /*48120*/  IADD3 R14, R19, 0x78, RZ ;  /* 0x00000078130e7810 */ /* 0x000fe20007ffe0ff */
[----:B------:R-:W-:Y:S01]  /*48130*/  IMAD.WIDE R6, R13, 0x2, R2 ;  /* 0x000000020d067825 */ /* 0x000fe200078e0202 */
[----:B------:R-:W-:Y:S02]  /*48140*/  ISETP.GE.AND P6, PT, R8, c[0x0][0x17c], PT ;  /* 0x00005f0008007a0c */ /* 0x000fe40003fc6270 */
[----:B------:R-:W-:Y:S02]  /*48150*/  ISETP.GE.AND P5, PT, R16, c[0x0][0x17c], PT ;  /* 0x00005f0010007a0c */ /* 0x000fe40003fa6270 */
[----:B------:R-:W-:Y:S01]  /*48160*/  IADD3 R12, R19, 0x79, RZ ;  /* 0x00000079130c7810 */ /* 0x000fe20007ffe0ff */
[----:B0-----:R-:W-:Y:S01]  /*48170*/  IMAD.WIDE R4, R17, 0x2, R24 ;  /* 0x0000000211047825 */ /* 0x001fe200078e0218 */
[----:B------:R-:W-:-:S03]  /*48180*/  ISETP.GE.AND P1, PT, R14, c[0x0][0x17c], PT ;  /* 0x00005f000e007a0c */ /* 0x000fc60003f26270 */
[----:B------:R-:W-:Y:S01]  /*48190*/  IMAD.WIDE R8, R13, 0x2, R24 ;  /* 0x000000020d087825 */ /* 0x000fe200078e0218 */
[----:B------:R-:W-:Y:S01]  /*481a0*/  @P2 STG.E.U16 [R4.64], R0 ;  /* 0x0000000004002986 */ /* 0x000fe2000c101506 */
[----:B------:R-:W-:-:S03]  /*481b0*/  ISETP.GE.AND P4, PT, R12, c[0x0][0x17c], PT ;  /* 0x00005f000c007a0c */ /* 0x000fc60003f86270 */
[----:B---3--:R0:W-:Y:S01]  /*481c0*/  @P0 STG.E.U16 [R6.64], R29 ;  /* 0x0000001d06000986 */ /* 0x0081e2000c101506 */
[----:B------:R-:W-:Y:S02]  /*481d0*/  ISETP.LT.AND P0, PT, R27, c[0x0][0x178], !P5 ;  /* 0x00005e001b007a0c */ /* 0x000fe40006f01270 */
[----:B------:R-:W-:Y:S01]  /*481e0*/  ISETP.LT.AND P5, PT, R23, c[0x0][0x178], !P5 ;  /* 0x00005e0017007a0c */ /* 0x000fe20006fa1270 */
[----:B------:R1:W-:Y:S01]  /*481f0*/  @P3 STG.E.U16 [R8.64], R11 ;  /* 0x0000000b08003986 */ /* 0x0003e2000c101506 */
[----:B------:R-:W-:Y:S02]  /*48200*/  IADD3 R13, R13, c[0x0][0x198], RZ ;  /* 0x000066000d0d7a10 */ /* 0x000fe40007ffe0ff */
[----:B------:R-:W-:Y:S02]  /*48210*/  PRMT R12, R29, 0x7632, R12 ;  /* 0x000076321d0c7816 */ /* 0x000fe4000000000c */
[----:B------:R-:W-:Y:S01]  /*48220*/  ISETP.LT.AND P3, PT, R27, c[0x0][0x178], !P1 ;  /* 0x00005e001b007a0c */ /* 0x000fe20004f61270 */
[----:B0-----:R-:W3:Y:S01]  /*48230*/  LDL.LU R29, [R1+0x10c] ;  /* 0x00010c00011d7983 */ /* 0x001ee20000300800 */
[C---:B------:R-:W-:Y:S01]  /*48240*/  IADD3 R17, R13.reuse, c[0x0][0x198], RZ ;  /* 0x000066000d117a10 */ /* 0x040fe20007ffe0ff */
[----:B------:R-:W-:Y:S01]  /*48250*/  IMAD.WIDE R4, R13, 0x2, R2 ;  /* 0x000000020d047825 */ /* 0x000fe200078e0202 */
[----:B------:R-:W-:-:S02]  /*48260*/  PRMT R14, R11, 0x7632, R14 ;  /* 0x000076320b0e7816 */ /* 0x000fc4000000000e */
[----:B------:R-:W-:Y:S01]  /*48270*/  IADD3 R0, R19, 0x7c, RZ ;  /* 0x0000007c13007810 */ /* 0x000fe20007ffe0ff */
[----:B------:R-:W-:Y:S01]  /*48280*/  IMAD.WIDE R6, R13, 0x2, R24 ;  /* 0x000000020d067825 */ /* 0x000fe200078e0218 */
[----:B------:R-:W-:Y:S03]  /*48290*/  @P0 STG.E.U16 [R4.64], R12 ;  /* 0x0000000c04000986 */ /* 0x000fe6000c101506 */
[----:B-1----:R-:W-:Y:S01]  /*482a0*/  IMAD.WIDE R8, R17, 0x2, R2 ;  /* 0x0000000211087825 */ /* 0x002fe200078e0202 */
[----:B------:R-:W-:Y:S01]  /*482b0*/  ISETP.GE.AND P0, PT, R0, c[0x0][0x17c], PT ;  /* 0x00005f0000007a0c */ /* 0x000fe20003f06270 */
[----:B------:R-:W-:Y:S01]  /*482c0*/  @P5 STG.E.U16 [R6.64], R14 ;  /* 0x0000000e06005986 */ /* 0x000fe2000c101506 */
[----:B--2---:R-:W-:-:S03]  /*482d0*/  PRMT R0, R28, 0x7632, R0 ;  /* 0x000076321c007816 */ /* 0x004fc60000000000 */
[----:B------:R0:W-:Y:S04]  /*482e0*/  @P3 STG.E.U16 [R8.64], R28 ;  /* 0x0000001c08003986 */ /* 0x0001e8000c101506 */
[----:B0-----:R-:W2:Y:S01]  /*482f0*/  LDL.LU R28, [R1+0xfc] ;  /* 0x0000fc00011c7983 */ /* 0x001ea20000300800 */
[----:B------:R-:W-:Y:S02]  /*48300*/  IADD3 R10, R19, 0x7b, RZ ;  /* 0x0000007b130a7810 */ /* 0x000fe40007ffe0ff */
[----:B------:R-:W-:Y:S02]  /*48310*/  ISETP.LT.AND P1, PT, R23, c[0x0][0x178], !P1 ;  /* 0x00005e0017007a0c */ /* 0x000fe40004f21270 */
[----:B------:R-:W-:Y:S01]  /*48320*/  ISETP.GE.AND P2, PT, R10, c[0x0][0x17c], PT ;  /* 0x00005f000a007a0c */ /* 0x000fe20003f46270 */
[----:B------:R-:W-:Y:S01]  /*48330*/  IMAD.WIDE R10, R17, 0x2, R24 ;  /* 0x00000002110a7825 */ /* 0x000fe200078e0218 */
[----:B------:R-:W-:-:S02]  /*48340*/  ISETP.LT.AND P3, PT, R27, c[0x0][0x178], !P4 ;  /* 0x00005e001b007a0c */ /* 0x000fc40006761270 */
[----:B------:R-:W-:Y:S02]  /*48350*/  ISETP.LT.AND P4, PT, R23, c[0x0][0x178], !P4 ;  /* 0x00005e0017007a0c */ /* 0x000fe40006781270 */
[----:B------:R-:W-:Y:S02]  /*48360*/  IADD3 R17, R17, c[0x0][0x198], RZ ;  /* 0x0000660011117a10 */ /* 0x000fe40007ffe0ff */
[----:B------:R-:W-:Y:S02]  /*48370*/  ISETP.LT.AND P5, PT, R27, c[0x0][0x178], !P6 ;  /* 0x00005e001b007a0c */ /* 0x000fe400077a1270 */
[C---:B------:R-:W-:Y:S01]  /*48380*/  IADD3 R21, R17.reuse, c[0x0][0x198], RZ ;  /* 0x0000660011157a10 */ /* 0x040fe20007ffe0ff */
[----:B------:R-:W-:Y:S01]  /*48390*/  IMAD.WIDE R4, R17, 0x2, R2 ;  /* 0x0000000211047825 */ /* 0x000fe200078e0202 */
[----:B----4-:R-:W-:-:S03]  /*483a0*/  PRMT R16, R26, 0x7632, R16 ;  /* 0x000076321a107816 */ /* 0x010fc60000000010 */
[----:B------:R-:W-:Y:S01]  /*483b0*/  IMAD.WIDE R6, R17, 0x2, R24 ;  /* 0x0000000211067825 */ /* 0x000fe200078e0218 */
[----:B------:R0:W-:Y:S01]  /*483c0*/  @P1 STG.E.U16 [R10.64], R26 ;  /* 0x0000001a0a001986 */ /* 0x0001e2000c101506 */
[----:B------:R-:W-:Y:S02]  /*483d0*/  ISETP.LT.AND P6, PT, R23, c[0x0][0x178], !P6 ;  /* 0x00005e0017007a0c */ /* 0x000fe400077c1270 */
[----:B------:R-:W-:Y:S01]  /*483e0*/  IMAD.WIDE R8, R21, 0x2, R2 ;  /* 0x0000000215087825 */ /* 0x000fe200078e0202 */
[----:B------:R1:W-:Y:S01]  /*483f0*/  @P3 STG.E.U16 [R4.64], R0 ;  /* 0x0000000004003986 */ /* 0x0003e2000c101506 */
[----:B------:R-:W-:-:S03]  /*48400*/  IADD3 R13, R19, 0x7d, RZ ;  /* 0x0000007d130d7810 */ /* 0x000fc60007ffe0ff */
[----:B------:R4:W-:Y:S01]  /*48410*/  @P4 STG.E.U16 [R6.64], R16 ;  /* 0x0000001006004986 */ /* 0x0009e2000c101506 */
[----:B------:R-:W-:Y:S02]  /*48420*/  ISETP.LT.AND P4, PT, R27, c[0x0][0x178], !P2 ;  /* 0x00005e001b007a0c */ /* 0x000fe40005781270 */
[----:B------:R-:W-:Y:S02]  /*48430*/  ISETP.LT.AND P2, PT, R23, c[0x0][0x178], !P2 ;  /* 0x00005e0017007a0c */ /* 0x000fe40005741270 */
[----:B0-----:R-:W-:Y:S02]  /*48440*/  IADD3 R11, R21, c[0x0][0x198], RZ ;  /* 0x00006600150b7a10 */ /* 0x001fe40007ffe0ff */
[----:B------:R-:W-:Y:S02]  /*48450*/  IADD3 R12, R19, 0x7e, RZ ;  /* 0x0000007e130c7810 */ /* 0x000fe40007ffe0ff */
[----:B------:R-:W-:Y:S01]  /*48460*/  ISETP.GE.AND P1, PT, R13, c[0x0][0x17c], PT ;  /* 0x00005f000d007a0c */ /* 0x000fe20003f26270 */
[----:B-1----:R-:W-:Y:S01]  /*48470*/  IMAD.WIDE R4, R21, 0x2, R24 ;  /* 0x0000000215047825 */ /* 0x002fe200078e0218 */
[----:B------:R-:W-:-:S02]  /*48480*/  IADD3 R13, R11, c[0x0][0x198], RZ ;  /* 0x000066000b0d7a10 */ /* 0x000fc40007ffe0ff */
[----:B------:R-:W-:Y:S01]  /*48490*/  ISETP.GE.AND P3, PT, R12, c[0x0][0x17c], PT ;  /* 0x00005f000c007a0c */ /* 0x000fe20003f66270 */
[----:B----4-:R-:W-:Y:S01]  /*484a0*/  IMAD.WIDE R6, R11, 0x2, R2 ;  /* 0x000000020b067825 */ /* 0x010fe200078e0202 */
[----:B------:R-:W-:Y:S02]  /*484b0*/  IADD3 R12, R19, 0x7f, RZ ;  /* 0x0000007f130c7810 */ /* 0x000fe40007ffe0ff */
[----:B------:R-:W-:Y:S01]  /*484c0*/  PRMT R0, R15, 0x7632, R0 ;  /* 0x000076320f007816 */ /* 0x000fe20000000000 */
[----:B------:R-:W2:Y:S04]  /*484d0*/  LDL.LU R19, [R1+0x11f4] ;  /* 0x0011f40001137983 */ /* 0x000ea80000300800 */
[----:B---3--:R0:W-:Y:S01]  /*484e0*/  @P5 STG.E.U16 [R8.64], R29 ;  /* 0x0000001d08005986 */ /* 0x0081e2000c101506 */
[----:B------:R-:W-:-:S02]  /*484f0*/  ISETP.LT.AND P5, PT, R27, c[0x0][0x178], !P0 ;  /* 0x00005e001b007a0c */ /* 0x000fc400047a1270 */
[----:B------:R-:W-:Y:S01]  /*48500*/  PRMT R14, R29, 0x7632, R14 ;  /* 0x000076321d0e7816 */ /* 0x000fe2000000000e */
[----:B------:R1:W-:Y:S01]  /*48510*/  @P6 STG.E.U16 [R4.64], R15 ;  /* 0x0000000f04006986 */ /* 0x0003e2000c101506 */
[----:B------:R-:W-:-:S03]  /*48520*/  ISETP.GE.AND P6, PT, R12, c[0x0][0x17c], PT ;  /* 0x00005f000c007a0c */ /* 0x000fc60003fc6270 */
[----:B------:R3:W-:Y:S01]  /*48530*/  @P4 STG.E.U16 [R6.64], R14 ;  /* 0x0000000e06004986 */ /* 0x0007e2000c101506 */
[----:B0-----:R-:W-:-:S03]  /*48540*/  IMAD.WIDE R8, R11, 0x2, R24 ;  /* 0x000000020b087825 */ /* 0x001fc600078e0218 */
[----:B------:R-:W2:Y:S01]  /*48550*/  LDL.LU R29, [R1+0xbc] ;  /* 0x0000bc00011d7983 */ /* 0x000ea20000300800 */
[----:B------:R-:W-:-:S03]  /*48560*/  IMAD.WIDE R10, R13, 0x2, R2 ;  /* 0x000000020d0a7825 */ /* 0x000fc600078e0202 */
[----:B------:R0:W-:Y:S01]  /*48570*/  @P2 STG.E.U16 [R8.64], R0 ;  /* 0x0000000008002986 */ /* 0x0001e2000c101506 */
[C---:B------:R-:W-:Y:S02]  /*48580*/  ISETP.LT.AND P4, PT, R27.reuse, c[0x0][0x178], !P3 ;  /* 0x00005e001b007a0c */ /* 0x040fe40005f81270 */
[----:B------:R-:W-:Y:S02]  /*48590*/  ISETP.LT.AND P2, PT, R27, c[0x0][0x178], !P6 ;  /* 0x00005e001b007a0c */ /* 0x000fe40007741270 */
[C---:B------:R-:W-:Y:S02]  /*485a0*/  ISETP.LT.AND P0, PT, R23.reuse, c[0x0][0x178], !P0 ;  /* 0x00005e0017007a0c */ /* 0x040fe40004701270 */
[C---:B------:R-:W-:Y:S02]  /*485b0*/  ISETP.LT.AND P3, PT, R23.reuse, c[0x0][0x178], !P3 ;  /* 0x00005e0017007a0c */ /* 0x040fe40005f61270 */
[----:B------:R-:W-:Y:S01]  /*485c0*/  ISETP.LT.AND P6, PT, R23, c[0x0][0x178], !P6 ;  /* 0x00005e0017007a0c */ /* 0x000fe200077c1270 */
[----:B--2---:R2:W-:Y:S01]  /*485d0*/  @P5 STG.E.U16 [R10.64], R28 ;  /* 0x0000001c0a005986 */ /* 0x0045e2000c101506 */
[----:B------:R-:W-:-:S02]  /*485e0*/  ISETP.LT.AND P5, PT, R27, c[0x0][0x178], !P1 ;  /* 0x00005e001b007a0c */ /* 0x000fc40004fa1270 */
[----:B------:R-:W-:Y:S02]  /*485f0*/  ISETP.LT.AND P1, PT, R23, c[0x0][0x178], !P1 ;  /* 0x00005e0017007a0c */ /* 0x000fe40004f21270 */
[----:B------:R-:W4:Y:S01]  /*48600*/  LDL.LU R23, [R1+0x11f0] ;  /* 0x0011f00001177983 */ /* 0x000f220000300800 */
[C---:B------:R-:W-:Y:S01]  /*48610*/  IADD3 R17, R13.reuse, c[0x0][0x198], RZ ;  /* 0x000066000d117a10 */ /* 0x040fe20007ffe0ff */
[----:B-1----:R-:W-:-:S03]  /*48620*/  IMAD.WIDE R4, R13, 0x2, R24 ;  /* 0x000000020d047825 */ /* 0x002fc600078e0218 */
[C---:B------:R-:W-:Y:S01]  /*48630*/  IADD3 R15, R17.reuse, c[0x0][0x198], RZ ;  /* 0x00006600110f7a10 */ /* 0x040fe20007ffe0ff */
[----:B---3--:R-:W-:Y:S01]  /*48640*/  IMAD.WIDE R6, R17, 0x2, R2 ;  /* 0x0000000211067825 */ /* 0x008fe200078e0202 */
[----:B0-----:R-:W-:Y:S02]  /*48650*/  PRMT R0, R28, 0x7632, R0 ;  /* 0x000076321c007816 */ /* 0x001fe40000000000 */
[----:B------:R-:W-:Y:S01]  /*48660*/  IADD3 R21, R15, c[0x0][0x198], RZ ;  /* 0x000066000f157a10 */ /* 0x000fe20007ffe0ff */
[----:B------:R-:W-:-:S04]  /*48670*/  IMAD.WIDE R8, R17, 0x2, R24 ;  /* 0x0000000211087825 */ /* 0x000fc800078e0218 */
[----:B--2---:R-:W-:-:S04]  /*48680*/  IMAD.WIDE R10, R15, 0x2, R2 ;  /* 0x000000020f0a7825 */ /* 0x004fc800078e0202 */
[----:B------:R-:W-:-:S04]  /*48690*/  IMAD.WIDE R12, R15, 0x2, R24 ;  /* 0x000000020f0c7825 */ /* 0x000fc800078e0218 */
[----:B------:R-:W-:-:S04]  /*486a0*/  IMAD.WIDE R2, R21, 0x2, R2 ;  /* 0x0000000215027825 */ /* 0x000fc800078e0202 */
[----:B------:R-:W-:Y:S01]  /*486b0*/  IMAD.WIDE R24, R21, 0x2, R24 ;  /* 0x0000000215187825 */ /* 0x000fe200078e0218 */
[----:B------:R-:W-:Y:S01]  /*486c0*/  PRMT R14, R19, 0x7632, R14 ;  /* 0x00007632130e7816 */ /* 0x000fe2000000000e */
[----:B------:R0:W-:Y:S04]  /*486d0*/  @P0 STG.E.U16 [R4.64], R19 ;  /* 0x0000001304000986 */ /* 0x0001e8000c101506 */
[----:B------:R1:W-:Y:S04]  /*486e0*/  @P5 STG.E.U16 [R6.64], R0 ;  /* 0x0000000006005986 */ /* 0x0003e8000c101506 */
[----:B------:R1:W-:Y:S01]  /*486f0*/  @P1 STG.E.U16 [R8.64], R14 ;  /* 0x0000000e08001986 */ /* 0x0003e2000c101506 */
[----:B0-----:R-:W-:-:S03]  /*48700*/  PRMT R5, R29, 0x7632, R5 ;  /* 0x000076321d057816 */ /* 0x001fc60000000005 */
[----:B------:R1:W-:Y:S04]  /*48710*/  @P4 STG.E.U16 [R10.64], R29 ;  /* 0x0000001d0a004986 */ /* 0x0003e8000c101506 */
[----:B----4-:R1:W-:Y:S04]  /*48720*/  @P3 STG.E.U16 [R12.64], R23 ;  /* 0x000000170c003986 */ /* 0x0103e8000c101506 */
[----:B------:R1:W-:Y:S01]  /*48730*/  @P2 STG.E.U16 [R2.64], R5 ;  /* 0x0000000502002986 */ /* 0x0003e2000c101506 */
[----:B------:R-:W-:Y:S05]  /*48740*/  @!P6 EXIT ;  /* 0x000000000000e94d */ /* 0x000fea0003800000 */
[----:B-1----:R-:W-:-:S05]  /*48750*/  PRMT R12, R23, 0x7632, R12 ;  /* 0x00007632170c7816 */ /* 0x002fca000000000c */
[----:B------:R-:W-:Y:S01]  /*48760*/  STG.E.U16 [R24.64], R12 ;  /* 0x0000000c18007986 */ /* 0x000fe2000c101506 */
[----:B------:R-:W-:Y:S05]  /*48770*/  EXIT ;  /* 0x000000000000794d */ /* 0x000fea0003800000 */
.L_x_3:
[----:B------:R-:W-:-:S00]  /*48780*/  BRA `(.L_x_3) ;  /* 0xfffffff000007947 */ /* 0x000fc0000383ffff */
[----:B------:R-:W-:-:S00]  /*48790*/  NOP ;  /* 0x0000000000007918 */ /* 0x000fc00000000000 */
        /* <DEDUP_REMOVED lines=14> */
.L_x_4:


//--------------------- .nv.shared.matmul_kernel  --------------------------
	.section	.nv.shared.matmul_kernel,"aw",@nobits
	.sectionflags	@""
	.align	16
